	.target	sm_100a

	.elftype	@"ET_EXEC"


//--------------------- .note.nv.tkinfo           --------------------------
	.section	.note.nv.tkinfo,"",@"SHT_NOTE"
	.sectionflags	@"SHF_NOTE_NV_TKINFO"
	.tkinfo
        /*0018*/ 	.word	0x00000002
        /*0030*/ 	.string	""
        /*0030*/ 	.string	"ptxas"
        /*0030*/ 	.string	"Cuda compilation tools, release 13.0, V13.0.88"
        /*0030*/ 	.string	"Build cuda_13.0.r13.0/compiler.36424714_0"
        /*0030*/ 	.string	"-arch sm_100a -m 64 "



//--------------------- .note.nv.cuinfo           --------------------------
	.section	.note.nv.cuinfo,"",@"SHT_NOTE"
	.sectionflags	@"SHF_NOTE_NV_CUINFO"
        /*0018*/ 	.short	0x0002
        /*001a*/ 	.short	0x0064
        /*001c*/ 	.short	0x0082
	.zero		2


//--------------------- .nv.info                  --------------------------
	.section	.nv.info,"",@"SHT_CUDA_INFO"
	.align	4


	//----- nvinfo : EIATTR_REGCOUNT
	.align		4
        /*0000*/ 	.byte	0x04, 0x2f
        /*0002*/ 	.short	(.L_19 - .L_18)
	.align		4
.L_18:
        /*0004*/ 	.word	index@(_ZN7cutlass13device_kernelINS_4conv6kernel13ConvUniversalINS1_16ConvProblemShapeILNS1_8OperatorE2ELi2EEENS1_10collective14CollectiveConvINS1_47MainloopSm100TmaUmmaWarpSpecializedImplicitGemmILS5_2ELi16ELi2ELi1ELi2EN4cute5tupleIJNSA_1CILi2EEENSC_ILi1EEESE_EEEEENSB_IJNSC_ILi256EEENSB_IJNSC_ILi128EEEEEENSB_IJNSC_ILi32EEEEEEEEENS_10bfloat16_tESN_NSA_8TiledMMAINSA_8MMA_AtomIJNSA_26SM100_MMA_F16BF16_2x1SM_SSISN_SN_fLi256ELi128ELNSA_4UMMA5MajorE1ELSS_1ELNSR_7ScaleInE0ELST_0EEEEEENSA_6LayoutINSB_IJSE_SE_SE_EEENSB_IJNSC_ILi0EEESY_SY_EEEEENSB_IJNSA_10UnderscoreES11_S11_EEEEENS7_6detail27Sm100ImplicitGemmTileTraitsINSA_18SM100_TMA_2SM_LOADENSA_14ComposedLayoutINSA_7SwizzleILi3ELi4ELi3EEENSA_18smem_ptr_flag_bitsILi16EEENSW_INSB_IJNSC_ILi64EEENSC_ILi8EEEEEENSB_IJSE_S1C_EEEEEEEvEENS15_INSA_25SM100_TMA_2SM_LOAD_IM2COLES1H_vEEEENS_8epilogue10collective18CollectiveEpilogueINS1M_23Sm100TmaWarpSpecializedILi4ELi2ELi32ELb1ELb0EEEJNSB_IJSI_SJ_SL_EEENSB_IJNSW_ISI_SE_EENSW_ISK_SE_EEEEESN_NSB_IJlNSB_IJSE_llEEESY_EEESN_S1W_NS1M_6fusion15FusionCallbacksIS1Q_NS1X_17LinearCombinationISN_fSN_fLNS_15FloatRoundStyleE2EEES1R_S1U_JEEENSA_5SM1004TMEM4LOAD26SM100_TMEM_LOAD_32dp32b32xENSA_13SM90_TMA_LOADENS17_INS18_ILi2ELi4ELi3EEES1B_NSW_INSB_IJS1D_SK_EEENSB_IJSK_SE_EEEEEEENSA_39AutoVectorizingCopyWithAssumedAlignmentILi128EEENSA_14SM90_TMA_STOREES2C_S2E_S2E_EEEvvEEEEvNT_6ParamsE)
        /*0008*/ 	.word	0x0000007a


	//----- nvinfo : EIATTR_FRAME_SIZE
	.align		4
.L_19:
        /*000c*/ 	.byte	0x04, 0x11
        /*000e*/ 	.short	(.L_21 - .L_20)
	.align		4
.L_20:
        /*0010*/ 	.word	index@($__internal_2_$__cuda_sm10x_tcgen05_guardrail_trap_unallocated_columns_being_dealloced)
        /*0014*/ 	.word	0x00000008


	//----- nvinfo : EIATTR_FRAME_SIZE
	.align		4
.L_21:
        /*0018*/ 	.byte	0x04, 0x11
        /*001a*/ 	.short	(.L_23 - .L_22)
	.align		4
.L_22:
        /*001c*/ 	.word	index@($__internal_1_$__cuda_sm10x_tcgen05_guardrail_trap_phase_invalid_during_alloc)
        /*0020*/ 	.word	0x00000008


	//----- nvinfo : EIATTR_FRAME_SIZE
	.align		4
.L_23:
        /*0024*/ 	.byte	0x04, 0x11
        /*0026*/ 	.short	(.L_25 - .L_24)
	.align		4
.L_24:
        /*0028*/ 	.word	index@($__internal_0_$__cuda_sm10x_tcgen05_guardrail_trap_col_being_dealloced_not_returned_by_alloc)
        /*002c*/ 	.word	0x00000008


	//----- nvinfo : EIATTR_FRAME_SIZE
	.align		4
.L_25:
        /*0030*/ 	.byte	0x04, 0x11
        /*0032*/ 	.short	(.L_27 - .L_26)
	.align		4
.L_26:
        /*0034*/ 	.word	index@(_ZN7cutlass13device_kernelINS_4conv6kernel13ConvUniversalINS1_16ConvProblemShapeILNS1_8OperatorE2ELi2EEENS1_10collective14CollectiveConvINS1_47MainloopSm100TmaUmmaWarpSpecializedImplicitGemmILS5_2ELi16ELi2ELi1ELi2EN4cute5tupleIJNSA_1CILi2EEENSC_ILi1EEESE_EEEEENSB_IJNSC_ILi256EEENSB_IJNSC_ILi128EEEEEENSB_IJNSC_ILi32EEEEEEEEENS_10bfloat16_tESN_NSA_8TiledMMAINSA_8MMA_AtomIJNSA_26SM100_MMA_F16BF16_2x1SM_SSISN_SN_fLi256ELi128ELNSA_4UMMA5MajorE1ELSS_1ELNSR_7ScaleInE0ELST_0EEEEEENSA_6LayoutINSB_IJSE_SE_SE_EEENSB_IJNSC_ILi0EEESY_SY_EEEEENSB_IJNSA_10UnderscoreES11_S11_EEEEENS7_6detail27Sm100ImplicitGemmTileTraitsINSA_18SM100_TMA_2SM_LOADENSA_14ComposedLayoutINSA_7SwizzleILi3ELi4ELi3EEENSA_18smem_ptr_flag_bitsILi16EEENSW_INSB_IJNSC_ILi64EEENSC_ILi8EEEEEENSB_IJSE_S1C_EEEEEEEvEENS15_INSA_25SM100_TMA_2SM_LOAD_IM2COLES1H_vEEEENS_8epilogue10collective18CollectiveEpilogueINS1M_23Sm100TmaWarpSpecializedILi4ELi2ELi32ELb1ELb0EEEJNSB_IJSI_SJ_SL_EEENSB_IJNSW_ISI_SE_EENSW_ISK_SE_EEEEESN_NSB_IJlNSB_IJSE_llEEESY_EEESN_S1W_NS1M_6fusion15FusionCallbacksIS1Q_NS1X_17LinearCombinationISN_fSN_fLNS_15FloatRoundStyleE2EEES1R_S1U_JEEENSA_5SM1004TMEM4LOAD26SM100_TMEM_LOAD_32dp32b32xENSA_13SM90_TMA_LOADENS17_INS18_ILi2ELi4ELi3EEES1B_NSW_INSB_IJS1D_SK_EEENSB_IJSK_SE_EEEEEEENSA_39AutoVectorizingCopyWithAssumedAlignmentILi128EEENSA_14SM90_TMA_STOREES2C_S2E_S2E_EEEvvEEEEvNT_6ParamsE)
        /*0038*/ 	.word	0x00000008


	//----- nvinfo : EIATTR_MIN_STACK_SIZE
	.align		4
.L_27:
        /*003c*/ 	.byte	0x04, 0x12
        /*003e*/ 	.short	(.L_29 - .L_28)
	.align		4
.L_28:
        /*0040*/ 	.word	index@(_ZN7cutlass13device_kernelINS_4conv6kernel13ConvUniversalINS1_16ConvProblemShapeILNS1_8OperatorE2ELi2EEENS1_10collective14CollectiveConvINS1_47MainloopSm100TmaUmmaWarpSpecializedImplicitGemmILS5_2ELi16ELi2ELi1ELi2EN4cute5tupleIJNSA_1CILi2EEENSC_ILi1EEESE_EEEEENSB_IJNSC_ILi256EEENSB_IJNSC_ILi128EEEEEENSB_IJNSC_ILi32EEEEEEEEENS_10bfloat16_tESN_NSA_8TiledMMAINSA_8MMA_AtomIJNSA_26SM100_MMA_F16BF16_2x1SM_SSISN_SN_fLi256ELi128ELNSA_4UMMA5MajorE1ELSS_1ELNSR_7ScaleInE0ELST_0EEEEEENSA_6LayoutINSB_IJSE_SE_SE_EEENSB_IJNSC_ILi0EEESY_SY_EEEEENSB_IJNSA_10UnderscoreES11_S11_EEEEENS7_6detail27Sm100ImplicitGemmTileTraitsINSA_18SM100_TMA_2SM_LOADENSA_14ComposedLayoutINSA_7SwizzleILi3ELi4ELi3EEENSA_18smem_ptr_flag_bitsILi16EEENSW_INSB_IJNSC_ILi64EEENSC_ILi8EEEEEENSB_IJSE_S1C_EEEEEEEvEENS15_INSA_25SM100_TMA_2SM_LOAD_IM2COLES1H_vEEEENS_8epilogue10collective18CollectiveEpilogueINS1M_23Sm100TmaWarpSpecializedILi4ELi2ELi32ELb1ELb0EEEJNSB_IJSI_SJ_SL_EEENSB_IJNSW_ISI_SE_EENSW_ISK_SE_EEEEESN_NSB_IJlNSB_IJSE_llEEESY_EEESN_S1W_NS1M_6fusion15FusionCallbacksIS1Q_NS1X_17LinearCombinationISN_fSN_fLNS_15FloatRoundStyleE2EEES1R_S1U_JEEENSA_5SM1004TMEM4LOAD26SM100_TMEM_LOAD_32dp32b32xENSA_13SM90_TMA_LOADENS17_INS18_ILi2ELi4ELi3EEES1B_NSW_INSB_IJS1D_SK_EEENSB_IJSK_SE_EEEEEEENSA_39AutoVectorizingCopyWithAssumedAlignmentILi128EEENSA_14SM90_TMA_STOREES2C_S2E_S2E_EEEvvEEEEvNT_6ParamsE)
        /*0044*/ 	.word	0x00000008
.L_29:


//--------------------- .nv.compat                --------------------------
	.section	.nv.compat,"",@"SHT_CUDA_COMPAT_INFO"
	.align	4
        /*0000*/ 	.byte	0x02, 0x09, 0x01, 0x00, 0x02, 0x02, 0x02, 0x00, 0x02, 0x05, 0x05, 0x00, 0x03, 0x07, 0x01, 0x01
        /*0010*/ 	.byte	0x02, 0x03, 0x01, 0x00, 0x02, 0x06, 0x01, 0x00, 0x04, 0x0b, 0x08, 0x00, 0x09, 0x00, 0x00, 0x00
        /*0020*/ 	.byte	0x00, 0x00, 0x00, 0x00


//--------------------- .nv.info._ZN7cutlass13device_kernelINS_4conv6kernel13ConvUniversalINS1_16ConvProblemShapeILNS1_8OperatorE2ELi2EEENS1_10collective14CollectiveConvINS1_47MainloopSm100TmaUmmaWarpSpecializedImplicitGemmILS5_2ELi16ELi2ELi1ELi2EN4cute5tupleIJNSA_1CILi2EEENSC_ILi1EEESE_EEEEENSB_IJNSC_ILi256EEENSB_IJNSC_ILi128EEEEEENSB_IJNSC_ILi32EEEEEEEEENS_10bfloat16_tESN_NSA_8TiledMMAINSA_8MMA_AtomIJNSA_26SM100_MMA_F16BF16_2x1SM_SSISN_SN_fLi256ELi128ELNSA_4UMMA5MajorE1ELSS_1ELNSR_7ScaleInE0ELST_0EEEEEENSA_6LayoutINSB_IJSE_SE_SE_EEENSB_IJNSC_ILi0EEESY_SY_EEEEENSB_IJNSA_10UnderscoreES11_S11_EEEEENS7_6detail27Sm100ImplicitGemmTileTraitsINSA_18SM100_TMA_2SM_LOADENSA_14ComposedLayoutINSA_7SwizzleILi3ELi4ELi3EEENSA_18smem_ptr_flag_bitsILi16EEENSW_INSB_IJNSC_ILi64EEENSC_ILi8EEEEEENSB_IJSE_S1C_EEEEEEEvEENS15_INSA_25SM100_TMA_2SM_LOAD_IM2COLES1H_vEEEENS_8epilogue10collective18CollectiveEpilogueINS1M_23Sm100TmaWarpSpecializedILi4ELi2ELi32ELb1ELb0EEEJNSB_IJSI_SJ_SL_EEENSB_IJNSW_ISI_SE_EENSW_ISK_SE_EEEEESN_NSB_IJlNSB_IJSE_llEEESY_EEESN_S1W_NS1M_6fusion15FusionCallbacksIS1Q_NS1X_17LinearCombinationISN_fSN_fLNS_15FloatRoundStyleE2EEES1R_S1U_JEEENSA_5SM1004TMEM4LOAD26SM100_TMEM_LOAD_32dp32b32xENSA_13SM90_TMA_LOADENS17_INS18_ILi2ELi4ELi3EEES1B_NSW_INSB_IJS1D_SK_EEENSB_IJSK_SE_EEEEEEENSA_39AutoVectorizingCopyWithAssumedAlignmentILi128EEENSA_14SM90_TMA_STOREES2C_S2E_S2E_EEEvvEEEEvNT_6ParamsE --------------------------
	.section	.nv.info._ZN7cutlass13device_kernelINS_4conv6kernel13ConvUniversalINS1_16ConvProblemShapeILNS1_8OperatorE2ELi2EEENS1_10collective14CollectiveConvINS1_47MainloopSm100TmaUmmaWarpSpecializedImplicitGemmILS5_2ELi16ELi2ELi1ELi2EN4cute5tupleIJNSA_1CILi2EEENSC_ILi1EEESE_EEEEENSB_IJNSC_ILi256EEENSB_IJNSC_ILi128EEEEEENSB_IJNSC_ILi32EEEEEEEEENS_10bfloat16_tESN_NSA_8TiledMMAINSA_8MMA_AtomIJNSA_26SM100_MMA_F16BF16_2x1SM_SSISN_SN_fLi256ELi128ELNSA_4UMMA5MajorE1ELSS_1ELNSR_7ScaleInE0ELST_0EEEEEENSA_6LayoutINSB_IJSE_SE_SE_EEENSB_IJNSC_ILi0EEESY_SY_EEEEENSB_IJNSA_10UnderscoreES11_S11_EEEEENS7_6detail27Sm100ImplicitGemmTileTraitsINSA_18SM100_TMA_2SM_LOADENSA_14ComposedLayoutINSA_7SwizzleILi3ELi4ELi3EEENSA_18smem_ptr_flag_bitsILi16EEENSW_INSB_IJNSC_ILi64EEENSC_ILi8EEEEEENSB_IJSE_S1C_EEEEEEEvEENS15_INSA_25SM100_TMA_2SM_LOAD_IM2COLES1H_vEEEENS_8epilogue10collective18CollectiveEpilogueINS1M_23Sm100TmaWarpSpecializedILi4ELi2ELi32ELb1ELb0EEEJNSB_IJSI_SJ_SL_EEENSB_IJNSW_ISI_SE_EENSW_ISK_SE_EEEEESN_NSB_IJlNSB_IJSE_llEEESY_EEESN_S1W_NS1M_6fusion15FusionCallbacksIS1Q_NS1X_17LinearCombinationISN_fSN_fLNS_15FloatRoundStyleE2EEES1R_S1U_JEEENSA_5SM1004TMEM4LOAD26SM100_TMEM_LOAD_32dp32b32xENSA_13SM90_TMA_LOADENS17_INS18_ILi2ELi4ELi3EEES1B_NSW_INSB_IJS1D_SK_EEENSB_IJSK_SE_EEEEEEENSA_39AutoVectorizingCopyWithAssumedAlignmentILi128EEENSA_14SM90_TMA_STOREES2C_S2E_S2E_EEEvvEEEEvNT_6ParamsE,"",@"SHT_CUDA_INFO"
	.sectionflags	@""
	.align	4


	//----- nvinfo : EIATTR_CUDA_API_VERSION
	.align		4
        /*0000*/ 	.byte	0x04, 0x37
        /*0002*/ 	.short	(.L_31 - .L_30)
.L_30:
        /*0004*/ 	.word	0x00000082


	//----- nvinfo : EIATTR_KPARAM_INFO
	.align		4
.L_31:
        /*0008*/ 	.byte	0x04, 0x17
        /*000a*/ 	.short	(.L_33 - .L_32)
.L_32:
        /*000c*/ 	.word	0x00000000
        /*0010*/ 	.short	0x0000
        /*0012*/ 	.short	0x0000
        /*0014*/ 	.byte	0x00, 0xf0, 0x01, 0x20


	//----- nvinfo : EIATTR_AT_ENTRY_FRAGMENTS
	.align		4
.L_33:
        /*0018*/ 	.byte	0x04, 0x4f
        /*001a*/ 	.short	(.L_35 - .L_34)


	//   ....[0]....
.L_34:
        /*001c*/ 	.word	0x00000007


	//----- nvinfo : EIATTR_RESERVED_SMEM_USED
	.align		4
.L_35:
        /*0020*/ 	.byte	0x01, 0x41
	.zero		2


	//----- nvinfo : EIATTR_SPARSE_MMA_MASK
	.align		4
        /*0024*/ 	.byte	0x03, 0x50
        /*0026*/ 	.short	0x0000


	//----- nvinfo : EIATTR_TCGEN05_2CTA_USED
	.align		4
        /*0028*/ 	.byte	0x01, 0x52
	.zero		2


	//----- nvinfo : EIATTR_MAXREG_COUNT
	.align		4
        /*002c*/ 	.byte	0x03, 0x1b
        /*002e*/ 	.short	0x00ff


	//----- nvinfo : EIATTR_NUM_BARRIERS
	.align		4
        /*0030*/ 	.byte	0x02, 0x4c
        /*0032*/ 	.byte	0x07
	.zero		1


	//----- nvinfo : EIATTR_EXTERNS
	.align		4
        /*0034*/ 	.byte	0x04, 0x0f
        /*0036*/ 	.short	(.L_37 - .L_36)


	//   ....[0]....
	.align		4
.L_36:
        /*0038*/ 	.word	index@(__assertfail)


	//----- nvinfo : EIATTR_MERCURY_ISA_VERSION
	.align		4
.L_37:
        /*003c*/ 	.byte	0x03, 0x5f
        /*003e*/ 	.short	0x0101


	//----- nvinfo : EIATTR_INT_WARP_WIDE_INSTR_OFFSETS
	.align		4
        /*0040*/ 	.byte	0x04, 0x31
        /*0042*/ 	.short	(.L_39 - .L_38)


	//   ....[0]....
.L_38:
        /*0044*/ 	.word	0x00000e00


	//   ....[1]....
        /*0048*/ 	.word	0x00000eb0


	//   ....[2]....
        /*004c*/ 	.word	0x00004cf0


	//   ....[3]....
        /*0050*/ 	.word	0x00004d10


	//   ....[4]....
        /*0054*/ 	.word	0x00004d40


	//   ....[5]....
        /*0058*/ 	.word	0x00005d60


	//   ....[6]....
        /*005c*/ 	.word	0x00005dc0


	//   ....[7]....
        /*0060*/ 	.word	0x00005ea0


	//   ....[8]....
        /*0064*/ 	.word	0x00005f20


	//   ....[9]....
        /*0068*/ 	.word	0x00006020


	//   ....[10]....
        /*006c*/ 	.word	0x000060b0


	//   ....[11]....
        /*0070*/ 	.word	0x000061c0


	//   ....[12]....
        /*0074*/ 	.word	0x00006270


	//----- nvinfo : EIATTR_COOP_GROUP_MASK_REGIDS
	.align		4
.L_39:
        /*0078*/ 	.byte	0x04, 0x29
        /*007a*/ 	.short	(.L_41 - .L_40)


	//   ....[0]....
.L_40:
        /*007c*/ 	.word	0xffffffff


	//   ....[1]....
        /*0080*/ 	.word	0xffffffff


	//   ....[2]....
        /*0084*/ 	.word	0xffffffff


	//   ....[3]....
        /*0088*/ 	.word	0xffffffff


	//   ....[4]....
        /*008c*/ 	.word	0xffffffff


	//   ....[5]....
        /*0090*/ 	.word	0xffffffff


	//   ....[6]....
        /*0094*/ 	.word	0xffffffff


	//   ....[7]....
        /*0098*/ 	.word	0xffffffff


	//   ....[8]....
        /*009c*/ 	.word	0xffffffff


	//   ....[9]....
        /*00a0*/ 	.word	0xffffffff


	//   ....[10]....
        /*00a4*/ 	.word	0xffffffff


	//   ....[11]....
        /*00a8*/ 	.word	0xffffffff


	//   ....[12]....
        /*00ac*/ 	.word	0xffffffff


	//----- nvinfo : EIATTR_COOP_GROUP_INSTR_OFFSETS
	.align		4
.L_41:
        /*00b0*/ 	.byte	0x04, 0x28
        /*00b2*/ 	.short	(.L_43 - .L_42)


	//   ....[0]....
.L_42:
        /*00b4*/ 	.word	0x000000d0


	//   ....[1]....
        /*00b8*/ 	.word	0x00000540


	//   ....[2]....
        /*00bc*/ 	.word	0x00000890


	//   ....[3]....
        /*00c0*/ 	.word	0x00000a30


	//   ....[4]....
        /*00c4*/ 	.word	0x00000b30


	//   ....[5]....
        /*00c8*/ 	.word	0x00000c80


	//   ....[6]....
        /*00cc*/ 	.word	0x00000f20


	//   ....[7]....
        /*00d0*/ 	.word	0x00002910


	//   ....[8]....
        /*00d4*/ 	.word	0x00003cd0


	//   ....[9]....
        /*00d8*/ 	.word	0x000041a0


	//   ....[10]....
        /*00dc*/ 	.word	0x000041d0


	//   ....[11]....
        /*00e0*/ 	.word	0x00004c10


	//   ....[12]....
        /*00e4*/ 	.word	0x00004e10


	//----- nvinfo : EIATTR_VRC_CTA_INIT_COUNT
	.align		4
.L_43:
        /*00e8*/ 	.byte	0x02, 0x4a
        /*00ea*/ 	.byte	0x80
	.zero		1


	//----- nvinfo : EIATTR_SYSCALL_OFFSETS
	.align		4
        /*00ec*/ 	.byte	0x04, 0x46
        /*00ee*/ 	.short	(.L_45 - .L_44)


	//   ....[0]....
.L_44:
        /*00f0*/ 	.word	0x00007310


	//   ....[1]....
        /*00f4*/ 	.word	0x00007400


	//   ....[2]....
        /*00f8*/ 	.word	0x00007bd0


	//   ....[3]....
        /*00fc*/ 	.word	0x00008850


	//   ....[4]....
        /*0100*/ 	.word	0x00009490


	//   ....[5]....
        /*0104*/ 	.word	0x0000a0c0


	//----- nvinfo : EIATTR_MBARRIER_INSTR_OFFSETS
	.align		4
.L_45:
        /*0108*/ 	.byte	0x04, 0x39
        /*010a*/ 	.short	(.L_47 - .L_46)


	//   ....[0]....
.L_46:
        /*010c*/ 	.word	0x00000670
        /*0110*/ 	.word	0x000000ff
        /*0114*/ 	.word	0x00000000
        /*0118*/ 	.short	0x0100
        /*011a*/ 	.byte	0x04
	.zero		1


	//   ....[1]....
        /*011c*/ 	.word	0x00000680
        /*0120*/ 	.word	0x000000ff
        /*0124*/ 	.word	0x00000080
        /*0128*/ 	.short	0x0100
        /*012a*/ 	.byte	0x04
	.zero		1


	//   ....[2]....
        /*012c*/ 	.word	0x00000690
        /*0130*/ 	.word	0x000000ff
        /*0134*/ 	.word	0x00000008
        /*0138*/ 	.short	0x0100
        /*013a*/ 	.byte	0x04
	.zero		1


	//   ....[3]....
        /*013c*/ 	.word	0x000006a0
        /*0140*/ 	.word	0x000000ff
        /*0144*/ 	.word	0x00000088
        /*0148*/ 	.short	0x0100
        /*014a*/ 	.byte	0x04
	.zero		1


	//   ....[4]....
        /*014c*/ 	.word	0x000006b0
        /*0150*/ 	.word	0x000000ff
        /*0154*/ 	.word	0x00000010
        /*0158*/ 	.short	0x0100
        /*015a*/ 	.byte	0x04
	.zero		1


	//   ....[5]....
        /*015c*/ 	.word	0x000006c0
        /*0160*/ 	.word	0x000000ff
        /*0164*/ 	.word	0x00000090
        /*0168*/ 	.short	0x0100
        /*016a*/ 	.byte	0x04
	.zero		1


	//   ....[6]....
        /*016c*/ 	.word	0x000006d0
        /*0170*/ 	.word	0x000000ff
        /*0174*/ 	.word	0x00000018
        /*0178*/ 	.short	0x0100
        /*017a*/ 	.byte	0x04
	.zero		1


	//   ....[7]....
        /*017c*/ 	.word	0x000006e0
        /*0180*/ 	.word	0x000000ff
        /*0184*/ 	.word	0x00000098
        /*0188*/ 	.short	0x0100
        /*018a*/ 	.byte	0x04
	.zero		1


	//   ....[8]....
        /*018c*/ 	.word	0x000006f0
        /*0190*/ 	.word	0x000000ff
        /*0194*/ 	.word	0x00000020
        /*0198*/ 	.short	0x0100
        /*019a*/ 	.byte	0x04
	.zero		1


	//   ....[9]....
        /*019c*/ 	.word	0x00000700
        /*01a0*/ 	.word	0x000000ff
        /*01a4*/ 	.word	0x000000a0
        /*01a8*/ 	.short	0x0100
        /*01aa*/ 	.byte	0x04
	.zero		1


	//   ....[10]....
        /*01ac*/ 	.word	0x00000710
        /*01b0*/ 	.word	0x000000ff
        /*01b4*/ 	.word	0x00000028
        /*01b8*/ 	.short	0x0100
        /*01ba*/ 	.byte	0x04
	.zero		1


	//   ....[11]....
        /*01bc*/ 	.word	0x00000720
        /*01c0*/ 	.word	0x000000ff
        /*01c4*/ 	.word	0x000000a8
        /*01c8*/ 	.short	0x0100
        /*01ca*/ 	.byte	0x04
	.zero		1


	//   ....[12]....
        /*01cc*/ 	.word	0x00000730
        /*01d0*/ 	.word	0x000000ff
        /*01d4*/ 	.word	0x00000030
        /*01d8*/ 	.short	0x0100
        /*01da*/ 	.byte	0x04
	.zero		1


	//   ....[13]....
        /*01dc*/ 	.word	0x00000740
        /*01e0*/ 	.word	0x000000ff
        /*01e4*/ 	.word	0x000000b0
        /*01e8*/ 	.short	0x0100
        /*01ea*/ 	.byte	0x04
	.zero		1


	//   ....[14]....
        /*01ec*/ 	.word	0x00000750
        /*01f0*/ 	.word	0x000000ff
        /*01f4*/ 	.word	0x00000038
        /*01f8*/ 	.short	0x0100
        /*01fa*/ 	.byte	0x04
	.zero		1


	//   ....[15]....
        /*01fc*/ 	.word	0x00000760
        /*0200*/ 	.word	0x000000ff
        /*0204*/ 	.word	0x000000b8
        /*0208*/ 	.short	0x0100
        /*020a*/ 	.byte	0x04
	.zero		1


	//   ....[16]....
        /*020c*/ 	.word	0x00000770
        /*0210*/ 	.word	0x000000ff
        /*0214*/ 	.word	0x00000040
        /*0218*/ 	.short	0x0100
        /*021a*/ 	.byte	0x04
	.zero		1


	//   ....[17]....
        /*021c*/ 	.word	0x00000780
        /*0220*/ 	.word	0x000000ff
        /*0224*/ 	.word	0x000000c0
        /*0228*/ 	.short	0x0100
        /*022a*/ 	.byte	0x04
	.zero		1


	//   ....[18]....
        /*022c*/ 	.word	0x00000790
        /*0230*/ 	.word	0x000000ff
        /*0234*/ 	.word	0x00000048
        /*0238*/ 	.short	0x0100
        /*023a*/ 	.byte	0x04
	.zero		1


	//   ....[19]....
        /*023c*/ 	.word	0x000007a0
        /*0240*/ 	.word	0x000000ff
        /*0244*/ 	.word	0x000000c8
        /*0248*/ 	.short	0x0100
        /*024a*/ 	.byte	0x04
	.zero		1


	//   ....[20]....
        /*024c*/ 	.word	0x000007b0
        /*0250*/ 	.word	0x000000ff
        /*0254*/ 	.word	0x00000050
        /*0258*/ 	.short	0x0100
        /*025a*/ 	.byte	0x04
	.zero		1


	//   ....[21]....
        /*025c*/ 	.word	0x000007c0
        /*0260*/ 	.word	0x000000ff
        /*0264*/ 	.word	0x000000d0
        /*0268*/ 	.short	0x0100
        /*026a*/ 	.byte	0x04
	.zero		1


	//   ....[22]....
        /*026c*/ 	.word	0x000007d0
        /*0270*/ 	.word	0x000000ff
        /*0274*/ 	.word	0x00000058
        /*0278*/ 	.short	0x0100
        /*027a*/ 	.byte	0x04
	.zero		1


	//   ....[23]....
        /*027c*/ 	.word	0x000007e0
        /*0280*/ 	.word	0x000000ff
        /*0284*/ 	.word	0x000000d8
        /*0288*/ 	.short	0x0100
        /*028a*/ 	.byte	0x04
	.zero		1


	//   ....[24]....
        /*028c*/ 	.word	0x000007f0
        /*0290*/ 	.word	0x000000ff
        /*0294*/ 	.word	0x00000060
        /*0298*/ 	.short	0x0100
        /*029a*/ 	.byte	0x04
	.zero		1


	//   ....[25]....
        /*029c*/ 	.word	0x00000800
        /*02a0*/ 	.word	0x000000ff
        /*02a4*/ 	.word	0x000000e0
        /*02a8*/ 	.short	0x0100
        /*02aa*/ 	.byte	0x04
	.zero		1


	//   ....[26]....
        /*02ac*/ 	.word	0x00000810
        /*02b0*/ 	.word	0x000000ff
        /*02b4*/ 	.word	0x00000068
        /*02b8*/ 	.short	0x0100
        /*02ba*/ 	.byte	0x04
	.zero		1


	//   ....[27]....
        /*02bc*/ 	.word	0x00000820
        /*02c0*/ 	.word	0x000000ff
        /*02c4*/ 	.word	0x000000e8
        /*02c8*/ 	.short	0x0100
        /*02ca*/ 	.byte	0x04
	.zero		1


	//   ....[28]....
        /*02cc*/ 	.word	0x00000830
        /*02d0*/ 	.word	0x000000ff
        /*02d4*/ 	.word	0x00000070
        /*02d8*/ 	.short	0x0100
        /*02da*/ 	.byte	0x04
	.zero		1


	//   ....[29]....
        /*02dc*/ 	.word	0x00000840
        /*02e0*/ 	.word	0x000000ff
        /*02e4*/ 	.word	0x000000f0
        /*02e8*/ 	.short	0x0100
        /*02ea*/ 	.byte	0x04
	.zero		1


	//   ....[30]....
        /*02ec*/ 	.word	0x00000850
        /*02f0*/ 	.word	0x000000ff
        /*02f4*/ 	.word	0x00000078
        /*02f8*/ 	.short	0x0100
        /*02fa*/ 	.byte	0x04
	.zero		1


	//   ....[31]....
        /*02fc*/ 	.word	0x00000860
        /*0300*/ 	.word	0x000000ff
        /*0304*/ 	.word	0x000000f8
        /*0308*/ 	.short	0x0100
        /*030a*/ 	.byte	0x04
	.zero		1


	//   ....[32]....
        /*030c*/ 	.word	0x000009a0
        /*0310*/ 	.word	0x000000ff
        /*0314*/ 	.word	0x00000100
        /*0318*/ 	.short	0x0100
        /*031a*/ 	.byte	0x04
	.zero		1


	//   ....[33]....
        /*031c*/ 	.word	0x000009b0
        /*0320*/ 	.word	0x000000ff
        /*0324*/ 	.word	0x00000120
        /*0328*/ 	.short	0x0100
        /*032a*/ 	.byte	0x04
	.zero		1


	//   ....[34]....
        /*032c*/ 	.word	0x000009c0
        /*0330*/ 	.word	0x000000ff
        /*0334*/ 	.word	0x00000108
        /*0338*/ 	.short	0x0100
        /*033a*/ 	.byte	0x04
	.zero		1


	//   ....[35]....
        /*033c*/ 	.word	0x000009d0
        /*0340*/ 	.word	0x000000ff
        /*0344*/ 	.word	0x00000128
        /*0348*/ 	.short	0x0100
        /*034a*/ 	.byte	0x04
	.zero		1


	//   ....[36]....
        /*034c*/ 	.word	0x000009e0
        /*0350*/ 	.word	0x000000ff
        /*0354*/ 	.word	0x00000110
        /*0358*/ 	.short	0x0100
        /*035a*/ 	.byte	0x04
	.zero		1


	//   ....[37]....
        /*035c*/ 	.word	0x000009f0
        /*0360*/ 	.word	0x000000ff
        /*0364*/ 	.word	0x00000130
        /*0368*/ 	.short	0x0100
        /*036a*/ 	.byte	0x04
	.zero		1


	//   ....[38]....
        /*036c*/ 	.word	0x00000a00
        /*0370*/ 	.word	0x000000ff
        /*0374*/ 	.word	0x00000118
        /*0378*/ 	.short	0x0100
        /*037a*/ 	.byte	0x04
	.zero		1


	//   ....[39]....
        /*037c*/ 	.word	0x00000a10
        /*0380*/ 	.word	0x000000ff
        /*0384*/ 	.word	0x00000138
        /*0388*/ 	.short	0x0100
        /*038a*/ 	.byte	0x04
	.zero		1


	//   ....[40]....
        /*038c*/ 	.word	0x00000b00
        /*0390*/ 	.word	0x000000ff
        /*0394*/ 	.word	0x00000140
        /*0398*/ 	.short	0x0100
        /*039a*/ 	.byte	0x04
	.zero		1


	//   ....[41]....
        /*039c*/ 	.word	0x00000b10
        /*03a0*/ 	.word	0x000000ff
        /*03a4*/ 	.word	0x00000148
        /*03a8*/ 	.short	0x0100
        /*03aa*/ 	.byte	0x04
	.zero		1


	//   ....[42]....
        /*03ac*/ 	.word	0x00000c50
        /*03b0*/ 	.word	0x000000ff
        /*03b4*/ 	.word	0x00000150
        /*03b8*/ 	.short	0x0100
        /*03ba*/ 	.byte	0x06
	.zero		1


	//   ....[43]....
        /*03bc*/ 	.word	0x00000c60
        /*03c0*/ 	.word	0x000000ff
        /*03c4*/ 	.word	0x00000158
        /*03c8*/ 	.short	0x0100
        /*03ca*/ 	.byte	0x06
	.zero		1


	//   ....[44]....
        /*03cc*/ 	.word	0x00000da0
        /*03d0*/ 	.word	0x000000ff
        /*03d4*/ 	.word	0x00000160
        /*03d8*/ 	.short	0x0100
        /*03da*/ 	.byte	0x04
	.zero		1


	//   ....[45]....
        /*03dc*/ 	.word	0x00000db0
        /*03e0*/ 	.word	0x000000ff
        /*03e4*/ 	.word	0x00000170
        /*03e8*/ 	.short	0x0100
        /*03ea*/ 	.byte	0x04
	.zero		1


	//   ....[46]....
        /*03ec*/ 	.word	0x00000dc0
        /*03f0*/ 	.word	0x000000ff
        /*03f4*/ 	.word	0x00000168
        /*03f8*/ 	.short	0x0100
        /*03fa*/ 	.byte	0x04
	.zero		1


	//   ....[47]....
        /*03fc*/ 	.word	0x00000dd0
        /*0400*/ 	.word	0x000000ff
        /*0404*/ 	.word	0x00000178
        /*0408*/ 	.short	0x0100
        /*040a*/ 	.byte	0x04
	.zero		1


	//   ....[48]....
        /*040c*/ 	.word	0x00000ed0
        /*0410*/ 	.word	0x000000ff
        /*0414*/ 	.word	0x00000180
        /*0418*/ 	.short	0x0100
        /*041a*/ 	.byte	0x06
	.zero		1


	//   ....[49]....
        /*041c*/ 	.word	0x00001cd0
        /*0420*/ 	.word	0x000000ff
        /*0424*/ 	.word	0x00000080
        /*0428*/ 	.short	0x010a
        /*042a*/ 	.byte	0x06
	.zero		1


	//   ....[50]....
        /*042c*/ 	.word	0x00001fe0
        /*0430*/ 	.word	0x000000ff
        /*0434*/ 	.word	0x00000080
        /*0438*/ 	.short	0x010a
        /*043a*/ 	.byte	0x0b
	.zero		1


	//   ....[51]....
        /*043c*/ 	.word	0x00002190
        /*0440*/ 	.word	0x000000ff
        /*0444*/ 	.word	0x00000080
        /*0448*/ 	.short	0x010a
        /*044a*/ 	.byte	0x08
	.zero		1


	//   ....[52]....
        /*044c*/ 	.word	0x000023c0
        /*0450*/ 	.word	0x000000ff
        /*0454*/ 	.word	0x00000148
        /*0458*/ 	.short	0x0101
        /*045a*/ 	.byte	0x1b
	.zero		1


	//   ....[53]....
        /*045c*/ 	.word	0x000023f0
        /*0460*/ 	.word	0x000000ff
        /*0464*/ 	.word	0x00000080
        /*0468*/ 	.short	0x010a
        /*046a*/ 	.byte	0x04
	.zero		1


	//   ....[54]....
        /*046c*/ 	.word	0x00002540
        /*0470*/ 	.word	0x000000ff
        /*0474*/ 	.word	0x00000080
        /*0478*/ 	.short	0x010a
        /*047a*/ 	.byte	0x15
	.zero		1


	//   ....[55]....
        /*047c*/ 	.word	0x000026f0
        /*0480*/ 	.word	0x000000ff
        /*0484*/ 	.word	0x00000080
        /*0488*/ 	.short	0x010a
        /*048a*/ 	.byte	0x08
	.zero		1


	//   ....[56]....
        /*048c*/ 	.word	0x00002920
        /*0490*/ 	.word	0x000000ff
        /*0494*/ 	.word	0x00000150
        /*0498*/ 	.short	0x010a
        /*049a*/ 	.byte	0x1b
	.zero		1


	//   ....[57]....
        /*049c*/ 	.word	0x000029e0
        /*04a0*/ 	.word	0x000000ff
        /*04a4*/ 	.word	0x00000000
        /*04a8*/ 	.short	0x0101
        /*04aa*/ 	.byte	0x04
	.zero		1


	//   ....[58]....
        /*04ac*/ 	.word	0x00002fd0
        /*04b0*/ 	.word	0x000000ff
        /*04b4*/ 	.word	0x00000000
        /*04b8*/ 	.short	0x010a
        /*04ba*/ 	.byte	0x04
	.zero		1


	//   ....[59]....
        /*04bc*/ 	.word	0x00003070
        /*04c0*/ 	.word	0x000000ff
        /*04c4*/ 	.word	0x00000000
        /*04c8*/ 	.short	0x010a
        /*04ca*/ 	.byte	0x05
	.zero		1


	//   ....[60]....
        /*04cc*/ 	.word	0x00003110
        /*04d0*/ 	.word	0x000000ff
        /*04d4*/ 	.word	0x00000000
        /*04d8*/ 	.short	0x010a
        /*04da*/ 	.byte	0x05
	.zero		1


	//   ....[61]....
        /*04dc*/ 	.word	0x000031b0
        /*04e0*/ 	.word	0x000000ff
        /*04e4*/ 	.word	0x00000000
        /*04e8*/ 	.short	0x010a
        /*04ea*/ 	.byte	0x05
	.zero		1


	//   ....[62]....
        /*04ec*/ 	.word	0x00003250
        /*04f0*/ 	.word	0x000000ff
        /*04f4*/ 	.word	0x00000000
        /*04f8*/ 	.short	0x010a
        /*04fa*/ 	.byte	0x05
	.zero		1


	//   ....[63]....
        /*04fc*/ 	.word	0x000032f0
        /*0500*/ 	.word	0x000000ff
        /*0504*/ 	.word	0x00000000
        /*0508*/ 	.short	0x010a
        /*050a*/ 	.byte	0x05
	.zero		1


	//   ....[64]....
        /*050c*/ 	.word	0x00003390
        /*0510*/ 	.word	0x000000ff
        /*0514*/ 	.word	0x00000000
        /*0518*/ 	.short	0x010a
        /*051a*/ 	.byte	0x05
	.zero		1


	//   ....[65]....
        /*051c*/ 	.word	0x00003430
        /*0520*/ 	.word	0x000000ff
        /*0524*/ 	.word	0x00000000
        /*0528*/ 	.short	0x010a
        /*052a*/ 	.byte	0x05
	.zero		1


	//   ....[66]....
        /*052c*/ 	.word	0x000034d0
        /*0530*/ 	.word	0x000000ff
        /*0534*/ 	.word	0x00000000
        /*0538*/ 	.short	0x010a
        /*053a*/ 	.byte	0x05
	.zero		1


	//   ....[67]....
        /*053c*/ 	.word	0x00003570
        /*0540*/ 	.word	0x000000ff
        /*0544*/ 	.word	0x00000000
        /*0548*/ 	.short	0x010a
        /*054a*/ 	.byte	0x05
	.zero		1


	//   ....[68]....
        /*054c*/ 	.word	0x00003610
        /*0550*/ 	.word	0x000000ff
        /*0554*/ 	.word	0x00000000
        /*0558*/ 	.short	0x010a
        /*055a*/ 	.byte	0x05
	.zero		1


	//   ....[69]....
        /*055c*/ 	.word	0x000036b0
        /*0560*/ 	.word	0x000000ff
        /*0564*/ 	.word	0x00000000
        /*0568*/ 	.short	0x010a
        /*056a*/ 	.byte	0x05
	.zero		1


	//   ....[70]....
        /*056c*/ 	.word	0x00003750
        /*0570*/ 	.word	0x000000ff
        /*0574*/ 	.word	0x00000000
        /*0578*/ 	.short	0x010a
        /*057a*/ 	.byte	0x05
	.zero		1


	//   ....[71]....
        /*057c*/ 	.word	0x000037f0
        /*0580*/ 	.word	0x000000ff
        /*0584*/ 	.word	0x00000000
        /*0588*/ 	.short	0x010a
        /*058a*/ 	.byte	0x05
	.zero		1


	//   ....[72]....
        /*058c*/ 	.word	0x00003890
        /*0590*/ 	.word	0x000000ff
        /*0594*/ 	.word	0x00000000
        /*0598*/ 	.short	0x010a
        /*059a*/ 	.byte	0x05
	.zero		1


	//   ....[73]....
        /*059c*/ 	.word	0x00003940
        /*05a0*/ 	.word	0x00000000
        /*05a4*/ 	.word	0x00000000
        /*05a8*/ 	.short	0x010a
        /*05aa*/ 	.byte	0xff
	.zero		1


	//   ....[74]....
        /*05ac*/ 	.word	0x00003a90
        /*05b0*/ 	.word	0x000000ff
        /*05b4*/ 	.word	0x00000158
        /*05b8*/ 	.short	0x010a
        /*05ba*/ 	.byte	0x04
	.zero		1


	//   ....[75]....
        /*05bc*/ 	.word	0x00003b30
        /*05c0*/ 	.word	0x000000ff
        /*05c4*/ 	.word	0x00000150
        /*05c8*/ 	.short	0x010a
        /*05ca*/ 	.byte	0x04
	.zero		1


	//   ....[76]....
        /*05cc*/ 	.word	0x00003bd0
        /*05d0*/ 	.word	0x000000ff
        /*05d4*/ 	.word	0x00000000
        /*05d8*/ 	.short	0x0101
        /*05da*/ 	.byte	0x05
	.zero		1


	//   ....[77]....
        /*05dc*/ 	.word	0x00003c10
        /*05e0*/ 	.word	0x000000ff
        /*05e4*/ 	.word	0x00000158
        /*05e8*/ 	.short	0x0106
        /*05ea*/ 	.byte	0x04
	.zero		1


	//   ....[78]....
        /*05ec*/ 	.word	0x00003c50
        /*05f0*/ 	.word	0x00000000
        /*05f4*/ 	.word	0x00000158
        /*05f8*/ 	.short	0x010a
        /*05fa*/ 	.byte	0xff
	.zero		1


	//   ....[79]....
        /*05fc*/ 	.word	0x00003ea0
        /*0600*/ 	.word	0x000000ff
        /*0604*/ 	.word	0x00000008
        /*0608*/ 	.short	0x010a
        /*060a*/ 	.byte	0x05
	.zero		1


	//   ....[80]....
        /*060c*/ 	.word	0x00003ec0
        /*0610*/ 	.word	0x000000ff
        /*0614*/ 	.word	0x00000008
        /*0618*/ 	.short	0x010a
        /*061a*/ 	.byte	0x05
	.zero		1


	//   ....[81]....
        /*061c*/ 	.word	0x00004050
        /*0620*/ 	.word	0x000000ff
        /*0624*/ 	.word	0x00000008
        /*0628*/ 	.short	0x010a
        /*062a*/ 	.byte	0x05
	.zero		1


	//   ....[82]....
        /*062c*/ 	.word	0x00004070
        /*0630*/ 	.word	0x000000ff
        /*0634*/ 	.word	0x00000008
        /*0638*/ 	.short	0x010a
        /*063a*/ 	.byte	0x05
	.zero		1


	//   ....[83]....
        /*063c*/ 	.word	0x00004130
        /*0640*/ 	.word	0x000000ff
        /*0644*/ 	.word	0x00000000
        /*0648*/ 	.short	0x0101
        /*064a*/ 	.byte	0x04
	.zero		1


	//   ....[84]....
        /*064c*/ 	.word	0x00004450
        /*0650*/ 	.word	0x000000ff
        /*0654*/ 	.word	0x00000150
        /*0658*/ 	.short	0x010a
        /*065a*/ 	.byte	0x12
	.zero		1


	//   ....[85]....
        /*065c*/ 	.word	0x000044f0
        /*0660*/ 	.word	0x000000ff
        /*0664*/ 	.word	0x00000000
        /*0668*/ 	.short	0x0101
        /*066a*/ 	.byte	0x1d
	.zero		1


	//   ....[86]....
        /*066c*/ 	.word	0x00004530
        /*0670*/ 	.word	0x000000ff
        /*0674*/ 	.word	0x00000170
        /*0678*/ 	.short	0x010a
        /*067a*/ 	.byte	0x17
	.zero		1


	//   ....[87]....
        /*067c*/ 	.word	0x00004610
        /*0680*/ 	.word	0x000000ff
        /*0684*/ 	.word	0x00000000
        /*0688*/ 	.short	0x010a
        /*068a*/ 	.byte	0x04
	.zero		1


	//   ....[88]....
        /*068c*/ 	.word	0x00004670
        /*0690*/ 	.word	0x000000ff
        /*0694*/ 	.word	0x00000000
        /*0698*/ 	.short	0x010a
        /*069a*/ 	.byte	0x0a
	.zero		1


	//   ....[89]....
        /*069c*/ 	.word	0x000047a0
        /*06a0*/ 	.word	0x000000ff
        /*06a4*/ 	.word	0x00000000
        /*06a8*/ 	.short	0x010a
        /*06aa*/ 	.byte	0x04
	.zero		1


	//   ....[90]....
        /*06ac*/ 	.word	0x00004a00
        /*06b0*/ 	.word	0x000000ff
        /*06b4*/ 	.word	0x00000000
        /*06b8*/ 	.short	0x010a
        /*06ba*/ 	.byte	0x04
	.zero		1


	//   ....[91]....
        /*06bc*/ 	.word	0x00004aa0
        /*06c0*/ 	.word	0x00000000
        /*06c4*/ 	.word	0x00000000
        /*06c8*/ 	.short	0x010a
        /*06ca*/ 	.byte	0xff
	.zero		1


	//   ....[92]....
        /*06cc*/ 	.word	0x00004ae0
        /*06d0*/ 	.word	0x00000000
        /*06d4*/ 	.word	0x00000000
        /*06d8*/ 	.short	0x010a
        /*06da*/ 	.byte	0xff
	.zero		1


	//   ....[93]....
        /*06dc*/ 	.word	0x00004b50
        /*06e0*/ 	.word	0x000000ff
        /*06e4*/ 	.word	0x00000000
        /*06e8*/ 	.short	0x0101
        /*06ea*/ 	.byte	0x04
	.zero		1


	//   ....[94]....
        /*06ec*/ 	.word	0x00004b90
        /*06f0*/ 	.word	0x000000ff
        /*06f4*/ 	.word	0x00000180
        /*06f8*/ 	.short	0x010a
        /*06fa*/ 	.byte	0x12
	.zero		1


	//   ....[95]....
        /*06fc*/ 	.word	0x00004c00
        /*0700*/ 	.word	0x000000ff
        /*0704*/ 	.word	0x00000000
        /*0708*/ 	.short	0x0101
        /*070a*/ 	.byte	0x04
	.zero		1


	//   ....[96]....
        /*070c*/ 	.word	0x00005290
        /*0710*/ 	.word	0x000000ff
        /*0714*/ 	.word	0x00000150
        /*0718*/ 	.short	0x010a
        /*071a*/ 	.byte	0x1f
	.zero		1


	//   ....[97]....
        /*071c*/ 	.word	0x00005330
        /*0720*/ 	.word	0x000000ff
        /*0724*/ 	.word	0x00000000
        /*0728*/ 	.short	0x0101
        /*072a*/ 	.byte	0x36
	.zero		1


	//   ....[98]....
        /*072c*/ 	.word	0x00005850
        /*0730*/ 	.word	0x000000ff
        /*0734*/ 	.word	0x00000148
        /*0738*/ 	.short	0x010a
        /*073a*/ 	.byte	0x1f
	.zero		1


	//   ....[99]....
        /*073c*/ 	.word	0x00005d00
        /*0740*/ 	.word	0x000000ff
        /*0744*/ 	.word	0x00000120
        /*0748*/ 	.short	0x010a
        /*074a*/ 	.byte	0x1f
	.zero		1


	//   ....[100]....
        /*074c*/ 	.word	0x00005e50
        /*0750*/ 	.word	0x000000ff
        /*0754*/ 	.word	0x00000100
        /*0758*/ 	.short	0x010b
        /*075a*/ 	.byte	0x1f
	.zero		1


	//   ....[101]....
        /*075c*/ 	.word	0x00005e60
        /*0760*/ 	.word	0x000000ff
        /*0764*/ 	.word	0x00000000
        /*0768*/ 	.short	0x0101
        /*076a*/ 	.byte	0x3b
	.zero		1


	//   ....[102]....
        /*076c*/ 	.word	0x00005e70
        /*0770*/ 	.word	0x000000ff
        /*0774*/ 	.word	0x00000128
        /*0778*/ 	.short	0x010a
        /*077a*/ 	.byte	0x1f
	.zero		1


	//   ....[103]....
        /*077c*/ 	.word	0x00005fd0
        /*0780*/ 	.word	0x000000ff
        /*0784*/ 	.word	0x00000108
        /*0788*/ 	.short	0x010b
        /*078a*/ 	.byte	0x1f
	.zero		1


	//   ....[104]....
        /*078c*/ 	.word	0x00005fe0
        /*0790*/ 	.word	0x000000ff
        /*0794*/ 	.word	0x00000000
        /*0798*/ 	.short	0x0101
        /*079a*/ 	.byte	0x3a
	.zero		1


	//   ....[105]....
        /*079c*/ 	.word	0x00005ff0
        /*07a0*/ 	.word	0x000000ff
        /*07a4*/ 	.word	0x00000130
        /*07a8*/ 	.short	0x010a
        /*07aa*/ 	.byte	0x1f
	.zero		1


	//   ....[106]....
        /*07ac*/ 	.word	0x00006170
        /*07b0*/ 	.word	0x000000ff
        /*07b4*/ 	.word	0x00000110
        /*07b8*/ 	.short	0x010b
        /*07ba*/ 	.byte	0x1f
	.zero		1


	//   ....[107]....
        /*07bc*/ 	.word	0x00006180
        /*07c0*/ 	.word	0x000000ff
        /*07c4*/ 	.word	0x00000000
        /*07c8*/ 	.short	0x0101
        /*07ca*/ 	.byte	0x39
	.zero		1


	//   ....[108]....
        /*07cc*/ 	.word	0x00006190
        /*07d0*/ 	.word	0x000000ff
        /*07d4*/ 	.word	0x00000138
        /*07d8*/ 	.short	0x010a
        /*07da*/ 	.byte	0x1f
	.zero		1


	//   ....[109]....
        /*07dc*/ 	.word	0x00006360
        /*07e0*/ 	.word	0x000000ff
        /*07e4*/ 	.word	0x00000118
        /*07e8*/ 	.short	0x010b
        /*07ea*/ 	.byte	0x1f
	.zero		1


	//   ....[110]....
        /*07ec*/ 	.word	0x00006370
        /*07f0*/ 	.word	0x000000ff
        /*07f4*/ 	.word	0x00000000
        /*07f8*/ 	.short	0x0101
        /*07fa*/ 	.byte	0x38
	.zero		1


	//   ....[111]....
        /*07fc*/ 	.word	0x000063a0
        /*0800*/ 	.word	0x000000ff
        /*0804*/ 	.word	0x00000120
        /*0808*/ 	.short	0x010a
        /*080a*/ 	.byte	0x1f
	.zero		1


	//   ....[112]....
        /*080c*/ 	.word	0x000063c0
        /*0810*/ 	.word	0x000000ff
        /*0814*/ 	.word	0x00000128
        /*0818*/ 	.short	0x010a
        /*081a*/ 	.byte	0x1f
	.zero		1


	//   ....[113]....
        /*081c*/ 	.word	0x000063e0
        /*0820*/ 	.word	0x000000ff
        /*0824*/ 	.word	0x00000130
        /*0828*/ 	.short	0x010a
        /*082a*/ 	.byte	0x1f
	.zero		1


	//   ....[114]....
        /*082c*/ 	.word	0x00006420
        /*0830*/ 	.word	0x00000000
        /*0834*/ 	.word	0x00000138
        /*0838*/ 	.short	0x010a
        /*083a*/ 	.byte	0xff
	.zero		1


	//   ....[115]....
        /*083c*/ 	.word	0x00006780
        /*0840*/ 	.word	0x000000ff
        /*0844*/ 	.word	0x00000150
        /*0848*/ 	.short	0x010a
        /*084a*/ 	.byte	0x31
	.zero		1


	//   ....[116]....
        /*084c*/ 	.word	0x00006850
        /*0850*/ 	.word	0x000000ff
        /*0854*/ 	.word	0x00000000
        /*0858*/ 	.short	0x0101
        /*085a*/ 	.byte	0x04
	.zero		1


	//   ....[117]....
        /*085c*/ 	.word	0x00007890
        /*0860*/ 	.word	0x000000ff
        /*0864*/ 	.word	0x00000100
        /*0868*/ 	.short	0x010a
        /*086a*/ 	.byte	0x31
	.zero		1


	//   ....[118]....
        /*086c*/ 	.word	0x000078d0
        /*0870*/ 	.word	0x00000063
        /*0874*/ 	.word	0x00000160
        /*0878*/ 	.short	0x010a
        /*087a*/ 	.byte	0xff
	.zero		1


	//   ....[119]....
        /*087c*/ 	.word	0x000079c0
        /*0880*/ 	.word	0x000000ff
        /*0884*/ 	.word	0x00000100
        /*0888*/ 	.short	0x010a
        /*088a*/ 	.byte	0x31
	.zero		1


	//   ....[120]....
        /*088c*/ 	.word	0x00007ab0
        /*0890*/ 	.word	0x00000063
        /*0894*/ 	.word	0x00000160
        /*0898*/ 	.short	0x010a
        /*089a*/ 	.byte	0xff
	.zero		1


	//   ....[121]....
        /*089c*/ 	.word	0x00008580
        /*08a0*/ 	.word	0x00000000
        /*08a4*/ 	.word	0x00000000
        /*08a8*/ 	.short	0x0101
        /*08aa*/ 	.byte	0xff
	.zero		1


	//   ....[122]....
        /*08ac*/ 	.word	0x00008590
        /*08b0*/ 	.word	0x00000003
        /*08b4*/ 	.word	0x00000100
        /*08b8*/ 	.short	0x010a
        /*08ba*/ 	.byte	0xff
	.zero		1


	//   ....[123]....
        /*08bc*/ 	.word	0x00008670
        /*08c0*/ 	.word	0x00000003
        /*08c4*/ 	.word	0x00000100
        /*08c8*/ 	.short	0x010a
        /*08ca*/ 	.byte	0xff
	.zero		1


	//   ....[124]....
        /*08cc*/ 	.word	0x000091c0
        /*08d0*/ 	.word	0x00000066
        /*08d4*/ 	.word	0x00000000
        /*08d8*/ 	.short	0x0101
        /*08da*/ 	.byte	0xff
	.zero		1


	//   ....[125]....
        /*08dc*/ 	.word	0x000091e0
        /*08e0*/ 	.word	0x0000003e
        /*08e4*/ 	.word	0x00000100
        /*08e8*/ 	.short	0x010a
        /*08ea*/ 	.byte	0xff
	.zero		1


	//   ....[126]....
        /*08ec*/ 	.word	0x000092b0
        /*08f0*/ 	.word	0x0000003e
        /*08f4*/ 	.word	0x00000100
        /*08f8*/ 	.short	0x010a
        /*08fa*/ 	.byte	0xff
	.zero		1


	//   ....[127]....
        /*08fc*/ 	.word	0x00009df0
        /*0900*/ 	.word	0x0000003e
        /*0904*/ 	.word	0x00000000
        /*0908*/ 	.short	0x0101
        /*090a*/ 	.byte	0xff
	.zero		1


	//   ....[128]....
        /*090c*/ 	.word	0x00009e10
        /*0910*/ 	.word	0x0000003d
        /*0914*/ 	.word	0x00000100
        /*0918*/ 	.short	0x010a
        /*091a*/ 	.byte	0xff
	.zero		1


	//   ....[129]....
        /*091c*/ 	.word	0x00009ee0
        /*0920*/ 	.word	0x0000003d
        /*0924*/ 	.word	0x00000100
        /*0928*/ 	.short	0x010a
        /*092a*/ 	.byte	0xff
	.zero		1


	//   ....[130]....
        /*092c*/ 	.word	0x0000a2d0
        /*0930*/ 	.word	0x00000063
        /*0934*/ 	.word	0x00000000
        /*0938*/ 	.short	0x0101
        /*093a*/ 	.byte	0xff
	.zero		1


	//   ....[131]....
        /*093c*/ 	.word	0x0000aa70
        /*0940*/ 	.word	0x00000002
        /*0944*/ 	.word	0x00000000
        /*0948*/ 	.short	0x0101
        /*094a*/ 	.byte	0xff
	.zero		1


	//   ....[132]....
        /*094c*/ 	.word	0x0000acf0
        /*0950*/ 	.word	0x000000ff
        /*0954*/ 	.word	0x00000000
        /*0958*/ 	.short	0x0101
        /*095a*/ 	.byte	0x04
	.zero		1


	//   ....[133]....
        /*095c*/ 	.word	0x0000ad20
        /*0960*/ 	.word	0x00000000
        /*0964*/ 	.word	0x00000080
        /*0968*/ 	.short	0x010a
        /*096a*/ 	.byte	0xff
	.zero		1


	//   ....[134]....
        /*096c*/ 	.word	0x0000ad80
        /*0970*/ 	.word	0x00000000
        /*0974*/ 	.word	0x00000080
        /*0978*/ 	.short	0x010a
        /*097a*/ 	.byte	0xff
	.zero		1


	//   ....[135]....
        /*097c*/ 	.word	0x0000ade0
        /*0980*/ 	.word	0x00000000
        /*0984*/ 	.word	0x00000150
        /*0988*/ 	.short	0x010a
        /*098a*/ 	.byte	0xff
	.zero		1


	//   ....[136]....
        /*098c*/ 	.word	0x0000ae40
        /*0990*/ 	.word	0x00000000
        /*0994*/ 	.word	0x00000000
        /*0998*/ 	.short	0x010a
        /*099a*/ 	.byte	0xff
	.zero		1


	//   ....[137]....
        /*099c*/ 	.word	0x0000aea0
        /*09a0*/ 	.word	0x00000000
        /*09a4*/ 	.word	0x00000000
        /*09a8*/ 	.short	0x010a
        /*09aa*/ 	.byte	0xff
	.zero		1


	//   ....[138]....
        /*09ac*/ 	.word	0x0000af00
        /*09b0*/ 	.word	0x00000000
        /*09b4*/ 	.word	0x00000000
        /*09b8*/ 	.short	0x010a
        /*09ba*/ 	.byte	0xff
	.zero		1


	//   ....[139]....
        /*09bc*/ 	.word	0x0000af60
        /*09c0*/ 	.word	0x00000000
        /*09c4*/ 	.word	0x00000000
        /*09c8*/ 	.short	0x010a
        /*09ca*/ 	.byte	0xff
	.zero		1


	//   ....[140]....
        /*09cc*/ 	.word	0x0000afc0
        /*09d0*/ 	.word	0x00000000
        /*09d4*/ 	.word	0x00000000
        /*09d8*/ 	.short	0x010a
        /*09da*/ 	.byte	0xff
	.zero		1


	//   ....[141]....
        /*09dc*/ 	.word	0x0000b020
        /*09e0*/ 	.word	0x00000000
        /*09e4*/ 	.word	0x00000000
        /*09e8*/ 	.short	0x010a
        /*09ea*/ 	.byte	0xff
	.zero		1


	//   ....[142]....
        /*09ec*/ 	.word	0x0000b080
        /*09f0*/ 	.word	0x00000000
        /*09f4*/ 	.word	0x00000000
        /*09f8*/ 	.short	0x010a
        /*09fa*/ 	.byte	0xff
	.zero		1


	//   ....[143]....
        /*09fc*/ 	.word	0x0000b0e0
        /*0a00*/ 	.word	0x00000000
        /*0a04*/ 	.word	0x00000000
        /*0a08*/ 	.short	0x010a
        /*0a0a*/ 	.byte	0xff
	.zero		1


	//   ....[144]....
        /*0a0c*/ 	.word	0x0000b140
        /*0a10*/ 	.word	0x00000000
        /*0a14*/ 	.word	0x00000000
        /*0a18*/ 	.short	0x010a
        /*0a1a*/ 	.byte	0xff
	.zero		1


	//   ....[145]....
        /*0a1c*/ 	.word	0x0000b1a0
        /*0a20*/ 	.word	0x00000000
        /*0a24*/ 	.word	0x00000000
        /*0a28*/ 	.short	0x010a
        /*0a2a*/ 	.byte	0xff
	.zero		1


	//   ....[146]....
        /*0a2c*/ 	.word	0x0000b200
        /*0a30*/ 	.word	0x00000000
        /*0a34*/ 	.word	0x00000000
        /*0a38*/ 	.short	0x010a
        /*0a3a*/ 	.byte	0xff
	.zero		1


	//   ....[147]....
        /*0a3c*/ 	.word	0x0000b260
        /*0a40*/ 	.word	0x00000000
        /*0a44*/ 	.word	0x00000000
        /*0a48*/ 	.short	0x010a
        /*0a4a*/ 	.byte	0xff
	.zero		1


	//   ....[148]....
        /*0a4c*/ 	.word	0x0000b2c0
        /*0a50*/ 	.word	0x00000000
        /*0a54*/ 	.word	0x00000000
        /*0a58*/ 	.short	0x010a
        /*0a5a*/ 	.byte	0xff
	.zero		1


	//   ....[149]....
        /*0a5c*/ 	.word	0x0000b320
        /*0a60*/ 	.word	0x00000000
        /*0a64*/ 	.word	0x00000000
        /*0a68*/ 	.short	0x010a
        /*0a6a*/ 	.byte	0xff
	.zero		1


	//   ....[150]....
        /*0a6c*/ 	.word	0x0000b380
        /*0a70*/ 	.word	0x00000000
        /*0a74*/ 	.word	0x00000000
        /*0a78*/ 	.short	0x010a
        /*0a7a*/ 	.byte	0xff
	.zero		1


	//   ....[151]....
        /*0a7c*/ 	.word	0x0000b3e0
        /*0a80*/ 	.word	0x00000004
        /*0a84*/ 	.word	0x00000158
        /*0a88*/ 	.short	0x010a
        /*0a8a*/ 	.byte	0xff
	.zero		1


	//   ....[152]....
        /*0a8c*/ 	.word	0x0000b440
        /*0a90*/ 	.word	0x00000004
        /*0a94*/ 	.word	0x00000150
        /*0a98*/ 	.short	0x010a
        /*0a9a*/ 	.byte	0xff
	.zero		1


	//   ....[153]....
        /*0a9c*/ 	.word	0x0000b4a0
        /*0aa0*/ 	.word	0x00000005
        /*0aa4*/ 	.word	0x00000008
        /*0aa8*/ 	.short	0x010a
        /*0aaa*/ 	.byte	0xff
	.zero		1


	//   ....[154]....
        /*0aac*/ 	.word	0x0000b590
        /*0ab0*/ 	.word	0x00000003
        /*0ab4*/ 	.word	0x00000008
        /*0ab8*/ 	.short	0x010a
        /*0aba*/ 	.byte	0xff
	.zero		1


	//   ....[155]....
        /*0abc*/ 	.word	0x0000b5f0
        /*0ac0*/ 	.word	0x00000004
        /*0ac4*/ 	.word	0x00000150
        /*0ac8*/ 	.short	0x010a
        /*0aca*/ 	.byte	0xff
	.zero		1


	//   ....[156]....
        /*0acc*/ 	.word	0x0000b650
        /*0ad0*/ 	.word	0x00000004
        /*0ad4*/ 	.word	0x00000170
        /*0ad8*/ 	.short	0x010a
        /*0ada*/ 	.byte	0xff
	.zero		1


	//   ....[157]....
        /*0adc*/ 	.word	0x0000b6b0
        /*0ae0*/ 	.word	0x00000004
        /*0ae4*/ 	.word	0x00000000
        /*0ae8*/ 	.short	0x010a
        /*0aea*/ 	.byte	0xff
	.zero		1


	//   ....[158]....
        /*0aec*/ 	.word	0x0000b710
        /*0af0*/ 	.word	0x00000000
        /*0af4*/ 	.word	0x00000000
        /*0af8*/ 	.short	0x010a
        /*0afa*/ 	.byte	0xff
	.zero		1


	//   ....[159]....
        /*0afc*/ 	.word	0x0000b770
        /*0b00*/ 	.word	0x00000000
        /*0b04*/ 	.word	0x00000180
        /*0b08*/ 	.short	0x010a
        /*0b0a*/ 	.byte	0xff
	.zero		1


	//   ....[160]....
        /*0b0c*/ 	.word	0x0000b7d0
        /*0b10*/ 	.word	0x00000000
        /*0b14*/ 	.word	0x00000150
        /*0b18*/ 	.short	0x010a
        /*0b1a*/ 	.byte	0xff
	.zero		1


	//   ....[161]....
        /*0b1c*/ 	.word	0x0000b830
        /*0b20*/ 	.word	0x00000003
        /*0b24*/ 	.word	0x00000148
        /*0b28*/ 	.short	0x010a
        /*0b2a*/ 	.byte	0xff
	.zero		1


	//   ....[162]....
        /*0b2c*/ 	.word	0x0000b890
        /*0b30*/ 	.word	0x00000000
        /*0b34*/ 	.word	0x00000120
        /*0b38*/ 	.short	0x010a
        /*0b3a*/ 	.byte	0xff
	.zero		1


	//   ....[163]....
        /*0b3c*/ 	.word	0x0000b8f0
        /*0b40*/ 	.word	0x00000000
        /*0b44*/ 	.word	0x00000128
        /*0b48*/ 	.short	0x010a
        /*0b4a*/ 	.byte	0xff
	.zero		1


	//   ....[164]....
        /*0b4c*/ 	.word	0x0000b950
        /*0b50*/ 	.word	0x00000000
        /*0b54*/ 	.word	0x00000130
        /*0b58*/ 	.short	0x010a
        /*0b5a*/ 	.byte	0xff
	.zero		1


	//   ....[165]....
        /*0b5c*/ 	.word	0x0000b9b0
        /*0b60*/ 	.word	0x00000000
        /*0b64*/ 	.word	0x00000138
        /*0b68*/ 	.short	0x010a
        /*0b6a*/ 	.byte	0xff
	.zero		1


	//   ....[166]....
        /*0b6c*/ 	.word	0x0000ba10
        /*0b70*/ 	.word	0x00000000
        /*0b74*/ 	.word	0x00000120
        /*0b78*/ 	.short	0x010a
        /*0b7a*/ 	.byte	0xff
	.zero		1


	//   ....[167]....
        /*0b7c*/ 	.word	0x0000ba70
        /*0b80*/ 	.word	0x00000000
        /*0b84*/ 	.word	0x00000128
        /*0b88*/ 	.short	0x010a
        /*0b8a*/ 	.byte	0xff
	.zero		1


	//   ....[168]....
        /*0b8c*/ 	.word	0x0000bad0
        /*0b90*/ 	.word	0x00000000
        /*0b94*/ 	.word	0x00000130
        /*0b98*/ 	.short	0x010a
        /*0b9a*/ 	.byte	0xff
	.zero		1


	//   ....[169]....
        /*0b9c*/ 	.word	0x0000bb30
        /*0ba0*/ 	.word	0x00000000
        /*0ba4*/ 	.word	0x00000150
        /*0ba8*/ 	.short	0x010a
        /*0baa*/ 	.byte	0xff
	.zero		1


	//   ....[170]....
        /*0bac*/ 	.word	0x0000bb90
        /*0bb0*/ 	.word	0x00000002
        /*0bb4*/ 	.word	0x00000100
        /*0bb8*/ 	.short	0x010a
        /*0bba*/ 	.byte	0xff
	.zero		1


	//   ....[171]....
        /*0bbc*/ 	.word	0x0000bbe0
        /*0bc0*/ 	.word	0x00000063
        /*0bc4*/ 	.word	0x00000160
        /*0bc8*/ 	.short	0x010a
        /*0bca*/ 	.byte	0xff
	.zero		1


	//   ....[172]....
        /*0bcc*/ 	.word	0x0000bc30
        /*0bd0*/ 	.word	0x00000003
        /*0bd4*/ 	.word	0x00000100
        /*0bd8*/ 	.short	0x010a
        /*0bda*/ 	.byte	0xff
	.zero		1


	//   ....[173]....
        /*0bdc*/ 	.word	0x0000bc80
        /*0be0*/ 	.word	0x0000003e
        /*0be4*/ 	.word	0x00000100
        /*0be8*/ 	.short	0x010a
        /*0bea*/ 	.byte	0xff
	.zero		1


	//   ....[174]....
        /*0bec*/ 	.word	0x0000bcd0
        /*0bf0*/ 	.word	0x0000003d
        /*0bf4*/ 	.word	0x00000100
        /*0bf8*/ 	.short	0x010a
        /*0bfa*/ 	.byte	0xff
	.zero		1


	//----- nvinfo : EIATTR_NUM_MBARRIERS
	.align		4
.L_47:
        /*0bfc*/ 	.byte	0x03, 0x38
        /*0bfe*/ 	.short	0x0031


	//----- nvinfo : EIATTR_EXIT_INSTR_OFFSETS
	.align		4
        /*0c00*/ 	.byte	0x04, 0x1c
        /*0c02*/ 	.short	(.L_49 - .L_48)


	//   ....[0]....
.L_48:
        /*0c04*/ 	.word	0x00003970


	//   ....[1]....
        /*0c08*/ 	.word	0x00003c20


	//   ....[2]....
        /*0c0c*/ 	.word	0x00003c80


	//   ....[3]....
        /*0c10*/ 	.word	0x00004e20


	//   ....[4]....
        /*0c14*/ 	.word	0x00006450


	//   ....[5]....
        /*0c18*/ 	.word	0x00006490


	//   ....[6]....
        /*0c1c*/ 	.word	0x0000abd0


	//   ....[7]....
        /*0c20*/ 	.word	0x0000ac50


	//   ....[8]....
        /*0c24*/ 	.word	0x0000ac80


	//   ....[9]....
        /*0c28*/ 	.word	0x0000ad00


	//----- nvinfo : EIATTR_MAX_THREADS
	.align		4
.L_49:
        /*0c2c*/ 	.byte	0x04, 0x05
        /*0c2e*/ 	.short	(.L_51 - .L_50)
.L_50:
        /*0c30*/ 	.word	0x00000100
        /*0c34*/ 	.word	0x00000001
        /*0c38*/ 	.word	0x00000001


	//----- nvinfo : EIATTR_CRS_STACK_SIZE
	.align		4
.L_51:
        /*0c3c*/ 	.byte	0x04, 0x1e
        /*0c3e*/ 	.short	(.L_53 - .L_52)
.L_52:
        /*0c40*/ 	.word	0x00000000


	//----- nvinfo : EIATTR_CBANK_PARAM_SIZE
	.align		4
.L_53:
        /*0c44*/ 	.byte	0x03, 0x19
        /*0c46*/ 	.short	0x0800


	//----- nvinfo : EIATTR_PARAM_CBANK
	.align		4
        /*0c48*/ 	.byte	0x04, 0x0a
        /*0c4a*/ 	.short	(.L_55 - .L_54)
	.align		4
.L_54:
        /*0c4c*/ 	.word	index@(.nv.constant0._ZN7cutlass13device_kernelINS_4conv6kernel13ConvUniversalINS1_16ConvProblemShapeILNS1_8OperatorE2ELi2EEENS1_10collective14CollectiveConvINS1_47MainloopSm100TmaUmmaWarpSpecializedImplicitGemmILS5_2ELi16ELi2ELi1ELi2EN4cute5tupleIJNSA_1CILi2EEENSC_ILi1EEESE_EEEEENSB_IJNSC_ILi256EEENSB_IJNSC_ILi128EEEEEENSB_IJNSC_ILi32EEEEEEEEENS_10bfloat16_tESN_NSA_8TiledMMAINSA_8MMA_AtomIJNSA_26SM100_MMA_F16BF16_2x1SM_SSISN_SN_fLi256ELi128ELNSA_4UMMA5MajorE1ELSS_1ELNSR_7ScaleInE0ELST_0EEEEEENSA_6LayoutINSB_IJSE_SE_SE_EEENSB_IJNSC_ILi0EEESY_SY_EEEEENSB_IJNSA_10UnderscoreES11_S11_EEEEENS7_6detail27Sm100ImplicitGemmTileTraitsINSA_18SM100_TMA_2SM_LOADENSA_14ComposedLayoutINSA_7SwizzleILi3ELi4ELi3EEENSA_18smem_ptr_flag_bitsILi16EEENSW_INSB_IJNSC_ILi64EEENSC_ILi8EEEEEENSB_IJSE_S1C_EEEEEEEvEENS15_INSA_25SM100_TMA_2SM_LOAD_IM2COLES1H_vEEEENS_8epilogue10collective18CollectiveEpilogueINS1M_23Sm100TmaWarpSpecializedILi4ELi2ELi32ELb1ELb0EEEJNSB_IJSI_SJ_SL_EEENSB_IJNSW_ISI_SE_EENSW_ISK_SE_EEEEESN_NSB_IJlNSB_IJSE_llEEESY_EEESN_S1W_NS1M_6fusion15FusionCallbacksIS1Q_NS1X_17LinearCombinationISN_fSN_fLNS_15FloatRoundStyleE2EEES1R_S1U_JEEENSA_5SM1004TMEM4LOAD26SM100_TMEM_LOAD_32dp32b32xENSA_13SM90_TMA_LOADENS17_INS18_ILi2ELi4ELi3EEES1B_NSW_INSB_IJS1D_SK_EEENSB_IJSK_SE_EEEEEEENSA_39AutoVectorizingCopyWithAssumedAlignmentILi128EEENSA_14SM90_TMA_STOREES2C_S2E_S2E_EEEvvEEEEvNT_6ParamsE)
        /*0c50*/ 	.short	0x0380
        /*0c52*/ 	.short	0x0800


	//----- nvinfo : EIATTR_SW_WAR
	.align		4
.L_55:
        /*0c54*/ 	.byte	0x04, 0x36
        /*0c56*/ 	.short	(.L_57 - .L_56)
.L_56:
        /*0c58*/ 	.word	0x00000008
.L_57:


//--------------------- .nv.callgraph             --------------------------
	.section	.nv.callgraph,"",@"SHT_CUDA_CALLGRAPH"
	.align	4
	.sectionentsize	8
	.align		4
        /*0000*/ 	.word	0x00000000
	.align		4
        /*0004*/ 	.word	0xffffffff
	.align		4
        /*0008*/ 	.word	index@(_ZN7cutlass13device_kernelINS_4conv6kernel13ConvUniversalINS1_16ConvProblemShapeILNS1_8OperatorE2ELi2EEENS1_10collective14CollectiveConvINS1_47MainloopSm100TmaUmmaWarpSpecializedImplicitGemmILS5_2ELi16ELi2ELi1ELi2EN4cute5tupleIJNSA_1CILi2EEENSC_ILi1EEESE_EEEEENSB_IJNSC_ILi256EEENSB_IJNSC_ILi128EEEEEENSB_IJNSC_ILi32EEEEEEEEENS_10bfloat16_tESN_NSA_8TiledMMAINSA_8MMA_AtomIJNSA_26SM100_MMA_F16BF16_2x1SM_SSISN_SN_fLi256ELi128ELNSA_4UMMA5MajorE1ELSS_1ELNSR_7ScaleInE0ELST_0EEEEEENSA_6LayoutINSB_IJSE_SE_SE_EEENSB_IJNSC_ILi0EEESY_SY_EEEEENSB_IJNSA_10UnderscoreES11_S11_EEEEENS7_6detail27Sm100ImplicitGemmTileTraitsINSA_18SM100_TMA_2SM_LOADENSA_14ComposedLayoutINSA_7SwizzleILi3ELi4ELi3EEENSA_18smem_ptr_flag_bitsILi16EEENSW_INSB_IJNSC_ILi64EEENSC_ILi8EEEEEENSB_IJSE_S1C_EEEEEEEvEENS15_INSA_25SM100_TMA_2SM_LOAD_IM2COLES1H_vEEEENS_8epilogue10collective18CollectiveEpilogueINS1M_23Sm100TmaWarpSpecializedILi4ELi2ELi32ELb1ELb0EEEJNSB_IJSI_SJ_SL_EEENSB_IJNSW_ISI_SE_EENSW_ISK_SE_EEEEESN_NSB_IJlNSB_IJSE_llEEESY_EEESN_S1W_NS1M_6fusion15FusionCallbacksIS1Q_NS1X_17LinearCombinationISN_fSN_fLNS_15FloatRoundStyleE2EEES1R_S1U_JEEENSA_5SM1004TMEM4LOAD26SM100_TMEM_LOAD_32dp32b32xENSA_13SM90_TMA_LOADENS17_INS18_ILi2ELi4ELi3EEES1B_NSW_INSB_IJS1D_SK_EEENSB_IJSK_SE_EEEEEEENSA_39AutoVectorizingCopyWithAssumedAlignmentILi128EEENSA_14SM90_TMA_STOREES2C_S2E_S2E_EEEvvEEEEvNT_6ParamsE)
	.align		4
        /*000c*/ 	.word	index@(__assertfail)
	.align		4
        /*0010*/ 	.word	0x00000000
	.align		4
        /*0014*/ 	.word	0xfffffffe
	.align		4
        /*0018*/ 	.word	0x00000000
	.align		4
        /*001c*/ 	.word	0xfffffffd
	.align		4
        /*0020*/ 	.word	0x00000000
	.align		4
        /*0024*/ 	.word	0xfffffffc


//--------------------- .nv.constant4             --------------------------
	.section	.nv.constant4,"a",@progbits
	.align	8
	.align		8
.nv.constant4:
        /*0000*/ 	.dword	__assertfail
	.align		8
        /*0008*/ 	.dword	__unnamed_1
	.align		8
        /*0010*/ 	.dword	__unnamed_2
	.align		8
        /*0018*/ 	.dword	_ZN39_INTERNAL_b8e4618c_4_k_cu_908ea810_31974cuda3std3__45__cpo5beginE
	.align		8
        /*0020*/ 	.dword	_ZN39_INTERNAL_b8e4618c_4_k_cu_908ea810_31974cuda3std3__45__cpo3endE
	.align		8
        /*0028*/ 	.dword	_ZN39_INTERNAL_b8e4618c_4_k_cu_908ea810_31974cuda3std3__45__cpo6cbeginE
	.align		8
        /*0030*/ 	.dword	_ZN39_INTERNAL_b8e4618c_4_k_cu_908ea810_31974cuda3std3__45__cpo4cendE
	.align		8
        /*0038*/ 	.dword	_ZN39_INTERNAL_b8e4618c_4_k_cu_908ea810_31974cuda3std3__441_GLOBAL__N__b8e4618c_4_k_cu_908ea810_31976ignoreE
	.align		8
        /*0040*/ 	.dword	_ZN39_INTERNAL_b8e4618c_4_k_cu_908ea810_31974cuda3std3__419piecewise_constructE
	.align		8
        /*0048*/ 	.dword	_ZN39_INTERNAL_b8e4618c_4_k_cu_908ea810_31974cuda3std3__48in_placeE
	.align		8
        /*0050*/ 	.dword	_ZN39_INTERNAL_b8e4618c_4_k_cu_908ea810_31974cuda3std6ranges3__45__cpo4swapE
	.align		8
        /*0058*/ 	.dword	_ZN39_INTERNAL_b8e4618c_4_k_cu_908ea810_31974cuda3std6ranges3__45__cpo9iter_moveE
	.align		8
        /*0060*/ 	.dword	_ZN39_INTERNAL_b8e4618c_4_k_cu_908ea810_31974cute7productE
	.align		8
        /*0068*/ 	.dword	_ZN39_INTERNAL_b8e4618c_4_k_cu_908ea810_31974cute1_E
	.align		8
        /*0070*/ 	.dword	$str$27
	.align		8
        /*0078*/ 	.dword	$str$28
	.align		8
        /*0080*/ 	.dword	$str$29
	.align		8
        /*0088*/ 	.dword	$str$30


//--------------------- .text._ZN7cutlass13device_kernelINS_4conv6kernel13ConvUniversalINS1_16ConvProblemShapeILNS1_8OperatorE2ELi2EEENS1_10collective14CollectiveConvINS1_47MainloopSm100TmaUmmaWarpSpecializedImplicitGemmILS5_2ELi16ELi2ELi1ELi2EN4cute5tupleIJNSA_1CILi2EEENSC_ILi1EEESE_EEEEENSB_IJNSC_ILi256EEENSB_IJNSC_ILi128EEEEEENSB_IJNSC_ILi32EEEEEEEEENS_10bfloat16_tESN_NSA_8TiledMMAINSA_8MMA_AtomIJNSA_26SM100_MMA_F16BF16_2x1SM_SSISN_SN_fLi256ELi128ELNSA_4UMMA5MajorE1ELSS_1ELNSR_7ScaleInE0ELST_0EEEEEENSA_6LayoutINSB_IJSE_SE_SE_EEENSB_IJNSC_ILi0EEESY_SY_EEEEENSB_IJNSA_10UnderscoreES11_S11_EEEEENS7_6detail27Sm100ImplicitGemmTileTraitsINSA_18SM100_TMA_2SM_LOADENSA_14ComposedLayoutINSA_7SwizzleILi3ELi4ELi3EEENSA_18smem_ptr_flag_bitsILi16EEENSW_INSB_IJNSC_ILi64EEENSC_ILi8EEEEEENSB_IJSE_S1C_EEEEEEEvEENS15_INSA_25SM100_TMA_2SM_LOAD_IM2COLES1H_vEEEENS_8epilogue10collective18CollectiveEpilogueINS1M_23Sm100TmaWarpSpecializedILi4ELi2ELi32ELb1ELb0EEEJNSB_IJSI_SJ_SL_EEENSB_IJNSW_ISI_SE_EENSW_ISK_SE_EEEEESN_NSB_IJlNSB_IJSE_llEEESY_EEESN_S1W_NS1M_6fusion15FusionCallbacksIS1Q_NS1X_17LinearCombinationISN_fSN_fLNS_15FloatRoundStyleE2EEES1R_S1U_JEEENSA_5SM1004TMEM4LOAD26SM100_TMEM_LOAD_32dp32b32xENSA_13SM90_TMA_LOADENS17_INS18_ILi2ELi4ELi3EEES1B_NSW_INSB_IJS1D_SK_EEENSB_IJSK_SE_EEEEEEENSA_39AutoVectorizingCopyWithAssumedAlignmentILi128EEENSA_14SM90_TMA_STOREES2C_S2E_S2E_EEEvvEEEEvNT_6ParamsE --------------------------
	.section	.text._ZN7cutlass13device_kernelINS_4conv6kernel13ConvUniversalINS1_16ConvProblemShapeILNS1_8OperatorE2ELi2EEENS1_10collective14CollectiveConvINS1_47MainloopSm100TmaUmmaWarpSpecializedImplicitGemmILS5_2ELi16ELi2ELi1ELi2EN4cute5tupleIJNSA_1CILi2EEENSC_ILi1EEESE_EEEEENSB_IJNSC_ILi256EEENSB_IJNSC_ILi128EEEEEENSB_IJNSC_ILi32EEEEEEEEENS_10bfloat16_tESN_NSA_8TiledMMAINSA_8MMA_AtomIJNSA_26SM100_MMA_F16BF16_2x1SM_SSISN_SN_fLi256ELi128ELNSA_4UMMA5MajorE1ELSS_1ELNSR_7ScaleInE0ELST_0EEEEEENSA_6LayoutINSB_IJSE_SE_SE_EEENSB_IJNSC_ILi0EEESY_SY_EEEEENSB_IJNSA_10UnderscoreES11_S11_EEEEENS7_6detail27Sm100ImplicitGemmTileTraitsINSA_18SM100_TMA_2SM_LOADENSA_14ComposedLayoutINSA_7SwizzleILi3ELi4ELi3EEENSA_18smem_ptr_flag_bitsILi16EEENSW_INSB_IJNSC_ILi64EEENSC_ILi8EEEEEENSB_IJSE_S1C_EEEEEEEvEENS15_INSA_25SM100_TMA_2SM_LOAD_IM2COLES1H_vEEEENS_8epilogue10collective18CollectiveEpilogueINS1M_23Sm100TmaWarpSpecializedILi4ELi2ELi32ELb1ELb0EEEJNSB_IJSI_SJ_SL_EEENSB_IJNSW_ISI_SE_EENSW_ISK_SE_EEEEESN_NSB_IJlNSB_IJSE_llEEESY_EEESN_S1W_NS1M_6fusion15FusionCallbacksIS1Q_NS1X_17LinearCombinationISN_fSN_fLNS_15FloatRoundStyleE2EEES1R_S1U_JEEENSA_5SM1004TMEM4LOAD26SM100_TMEM_LOAD_32dp32b32xENSA_13SM90_TMA_LOADENS17_INS18_ILi2ELi4ELi3EEES1B_NSW_INSB_IJS1D_SK_EEENSB_IJSK_SE_EEEEEEENSA_39AutoVectorizingCopyWithAssumedAlignmentILi128EEENSA_14SM90_TMA_STOREES2C_S2E_S2E_EEEvvEEEEvNT_6ParamsE,"ax",@progbits
	.align	128
.text._ZN7cutlass13device_kernelINS_4conv6kernel13ConvUniversalINS1_16ConvProblemShapeILNS1_8OperatorE2ELi2EEENS1_10collective14CollectiveConvINS1_47MainloopSm100TmaUmmaWarpSpecializedImplicitGemmILS5_2ELi16ELi2ELi1ELi2EN4cute5tupleIJNSA_1CILi2EEENSC_ILi1EEESE_EEEEENSB_IJNSC_ILi256EEENSB_IJNSC_ILi128EEEEEENSB_IJNSC_ILi32EEEEEEEEENS_10bfloat16_tESN_NSA_8TiledMMAINSA_8MMA_AtomIJNSA_26SM100_MMA_F16BF16_2x1SM_SSISN_SN_fLi256ELi128ELNSA_4UMMA5MajorE1ELSS_1ELNSR_7ScaleInE0ELST_0EEEEEENSA_6LayoutINSB_IJSE_SE_SE_EEENSB_IJNSC_ILi0EEESY_SY_EEEEENSB_IJNSA_10UnderscoreES11_S11_EEEEENS7_6detail27Sm100ImplicitGemmTileTraitsINSA_18SM100_TMA_2SM_LOADENSA_14ComposedLayoutINSA_7SwizzleILi3ELi4ELi3EEENSA_18smem_ptr_flag_bitsILi16EEENSW_INSB_IJNSC_ILi64EEENSC_ILi8EEEEEENSB_IJSE_S1C_EEEEEEEvEENS15_INSA_25SM100_TMA_2SM_LOAD_IM2COLES1H_vEEEENS_8epilogue10collective18CollectiveEpilogueINS1M_23Sm100TmaWarpSpecializedILi4ELi2ELi32ELb1ELb0EEEJNSB_IJSI_SJ_SL_EEENSB_IJNSW_ISI_SE_EENSW_ISK_SE_EEEEESN_NSB_IJlNSB_IJSE_llEEESY_EEESN_S1W_NS1M_6fusion15FusionCallbacksIS1Q_NS1X_17LinearCombinationISN_fSN_fLNS_15FloatRoundStyleE2EEES1R_S1U_JEEENSA_5SM1004TMEM4LOAD26SM100_TMEM_LOAD_32dp32b32xENSA_13SM90_TMA_LOADENS17_INS18_ILi2ELi4ELi3EEES1B_NSW_INSB_IJS1D_SK_EEENSB_IJSK_SE_EEEEEEENSA_39AutoVectorizingCopyWithAssumedAlignmentILi128EEENSA_14SM90_TMA_STOREES2C_S2E_S2E_EEEvvEEEEvNT_6ParamsE:
        .type           _ZN7cutlass13device_kernelINS_4conv6kernel13ConvUniversalINS1_16ConvProblemShapeILNS1_8OperatorE2ELi2EEENS1_10collective14CollectiveConvINS1_47MainloopSm100TmaUmmaWarpSpecializedImplicitGemmILS5_2ELi16ELi2ELi1ELi2EN4cute5tupleIJNSA_1CILi2EEENSC_ILi1EEESE_EEEEENSB_IJNSC_ILi256EEENSB_IJNSC_ILi128EEEEEENSB_IJNSC_ILi32EEEEEEEEENS_10bfloat16_tESN_NSA_8TiledMMAINSA_8MMA_AtomIJNSA_26SM100_MMA_F16BF16_2x1SM_SSISN_SN_fLi256ELi128ELNSA_4UMMA5MajorE1ELSS_1ELNSR_7ScaleInE0ELST_0EEEEEENSA_6LayoutINSB_IJSE_SE_SE_EEENSB_IJNSC_ILi0EEESY_SY_EEEEENSB_IJNSA_10UnderscoreES11_S11_EEEEENS7_6detail27Sm100ImplicitGemmTileTraitsINSA_18SM100_TMA_2SM_LOADENSA_14ComposedLayoutINSA_7SwizzleILi3ELi4ELi3EEENSA_18smem_ptr_flag_bitsILi16EEENSW_INSB_IJNSC_ILi64EEENSC_ILi8EEEEEENSB_IJSE_S1C_EEEEEEEvEENS15_INSA_25SM100_TMA_2SM_LOAD_IM2COLES1H_vEEEENS_8epilogue10collective18CollectiveEpilogueINS1M_23Sm100TmaWarpSpecializedILi4ELi2ELi32ELb1ELb0EEEJNSB_IJSI_SJ_SL_EEENSB_IJNSW_ISI_SE_EENSW_ISK_SE_EEEEESN_NSB_IJlNSB_IJSE_llEEESY_EEESN_S1W_NS1M_6fusion15FusionCallbacksIS1Q_NS1X_17LinearCombinationISN_fSN_fLNS_15FloatRoundStyleE2EEES1R_S1U_JEEENSA_5SM1004TMEM4LOAD26SM100_TMEM_LOAD_32dp32b32xENSA_13SM90_TMA_LOADENS17_INS18_ILi2ELi4ELi3EEES1B_NSW_INSB_IJS1D_SK_EEENSB_IJSK_SE_EEEEEEENSA_39AutoVectorizingCopyWithAssumedAlignmentILi128EEENSA_14SM90_TMA_STOREES2C_S2E_S2E_EEEvvEEEEvNT_6ParamsE,@function
        .size           _ZN7cutlass13device_kernelINS_4conv6kernel13ConvUniversalINS1_16ConvProblemShapeILNS1_8OperatorE2ELi2EEENS1_10collective14CollectiveConvINS1_47MainloopSm100TmaUmmaWarpSpecializedImplicitGemmILS5_2ELi16ELi2ELi1ELi2EN4cute5tupleIJNSA_1CILi2EEENSC_ILi1EEESE_EEEEENSB_IJNSC_ILi256EEENSB_IJNSC_ILi128EEEEEENSB_IJNSC_ILi32EEEEEEEEENS_10bfloat16_tESN_NSA_8TiledMMAINSA_8MMA_AtomIJNSA_26SM100_MMA_F16BF16_2x1SM_SSISN_SN_fLi256ELi128ELNSA_4UMMA5MajorE1ELSS_1ELNSR_7ScaleInE0ELST_0EEEEEENSA_6LayoutINSB_IJSE_SE_SE_EEENSB_IJNSC_ILi0EEESY_SY_EEEEENSB_IJNSA_10UnderscoreES11_S11_EEEEENS7_6detail27Sm100ImplicitGemmTileTraitsINSA_18SM100_TMA_2SM_LOADENSA_14ComposedLayoutINSA_7SwizzleILi3ELi4ELi3EEENSA_18smem_ptr_flag_bitsILi16EEENSW_INSB_IJNSC_ILi64EEENSC_ILi8EEEEEENSB_IJSE_S1C_EEEEEEEvEENS15_INSA_25SM100_TMA_2SM_LOAD_IM2COLES1H_vEEEENS_8epilogue10collective18CollectiveEpilogueINS1M_23Sm100TmaWarpSpecializedILi4ELi2ELi32ELb1ELb0EEEJNSB_IJSI_SJ_SL_EEENSB_IJNSW_ISI_SE_EENSW_ISK_SE_EEEEESN_NSB_IJlNSB_IJSE_llEEESY_EEESN_S1W_NS1M_6fusion15FusionCallbacksIS1Q_NS1X_17LinearCombinationISN_fSN_fLNS_15FloatRoundStyleE2EEES1R_S1U_JEEENSA_5SM1004TMEM4LOAD26SM100_TMEM_LOAD_32dp32b32xENSA_13SM90_TMA_LOADENS17_INS18_ILi2ELi4ELi3EEES1B_NSW_INSB_IJS1D_SK_EEENSB_IJSK_SE_EEEEEEENSA_39AutoVectorizingCopyWithAssumedAlignmentILi128EEENSA_14SM90_TMA_STOREES2C_S2E_S2E_EEEvvEEEEvNT_6ParamsE,(.L_x_224 - _ZN7cutlass13device_kernelINS_4conv6kernel13ConvUniversalINS1_16ConvProblemShapeILNS1_8OperatorE2ELi2EEENS1_10collective14CollectiveConvINS1_47MainloopSm100TmaUmmaWarpSpecializedImplicitGemmILS5_2ELi16ELi2ELi1ELi2EN4cute5tupleIJNSA_1CILi2EEENSC_ILi1EEESE_EEEEENSB_IJNSC_ILi256EEENSB_IJNSC_ILi128EEEEEENSB_IJNSC_ILi32EEEEEEEEENS_10bfloat16_tESN_NSA_8TiledMMAINSA_8MMA_AtomIJNSA_26SM100_MMA_F16BF16_2x1SM_SSISN_SN_fLi256ELi128ELNSA_4UMMA5MajorE1ELSS_1ELNSR_7ScaleInE0ELST_0EEEEEENSA_6LayoutINSB_IJSE_SE_SE_EEENSB_IJNSC_ILi0EEESY_SY_EEEEENSB_IJNSA_10UnderscoreES11_S11_EEEEENS7_6detail27Sm100ImplicitGemmTileTraitsINSA_18SM100_TMA_2SM_LOADENSA_14ComposedLayoutINSA_7SwizzleILi3ELi4ELi3EEENSA_18smem_ptr_flag_bitsILi16EEENSW_INSB_IJNSC_ILi64EEENSC_ILi8EEEEEENSB_IJSE_S1C_EEEEEEEvEENS15_INSA_25SM100_TMA_2SM_LOAD_IM2COLES1H_vEEEENS_8epilogue10collective18CollectiveEpilogueINS1M_23Sm100TmaWarpSpecializedILi4ELi2ELi32ELb1ELb0EEEJNSB_IJSI_SJ_SL_EEENSB_IJNSW_ISI_SE_EENSW_ISK_SE_EEEEESN_NSB_IJlNSB_IJSE_llEEESY_EEESN_S1W_NS1M_6fusion15FusionCallbacksIS1Q_NS1X_17LinearCombinationISN_fSN_fLNS_15FloatRoundStyleE2EEES1R_S1U_JEEENSA_5SM1004TMEM4LOAD26SM100_TMEM_LOAD_32dp32b32xENSA_13SM90_TMA_LOADENS17_INS18_ILi2ELi4ELi3EEES1B_NSW_INSB_IJS1D_SK_EEENSB_IJSK_SE_EEEEEEENSA_39AutoVectorizingCopyWithAssumedAlignmentILi128EEENSA_14SM90_TMA_STOREES2C_S2E_S2E_EEEvvEEEEvNT_6ParamsE)
        .other          _ZN7cutlass13device_kernelINS_4conv6kernel13ConvUniversalINS1_16ConvProblemShapeILNS1_8OperatorE2ELi2EEENS1_10collective14CollectiveConvINS1_47MainloopSm100TmaUmmaWarpSpecializedImplicitGemmILS5_2ELi16ELi2ELi1ELi2EN4cute5tupleIJNSA_1CILi2EEENSC_ILi1EEESE_EEEEENSB_IJNSC_ILi256EEENSB_IJNSC_ILi128EEEEEENSB_IJNSC_ILi32EEEEEEEEENS_10bfloat16_tESN_NSA_8TiledMMAINSA_8MMA_AtomIJNSA_26SM100_MMA_F16BF16_2x1SM_SSISN_SN_fLi256ELi128ELNSA_4UMMA5MajorE1ELSS_1ELNSR_7ScaleInE0ELST_0EEEEEENSA_6LayoutINSB_IJSE_SE_SE_EEENSB_IJNSC_ILi0EEESY_SY_EEEEENSB_IJNSA_10UnderscoreES11_S11_EEEEENS7_6detail27Sm100ImplicitGemmTileTraitsINSA_18SM100_TMA_2SM_LOADENSA_14ComposedLayoutINSA_7SwizzleILi3ELi4ELi3EEENSA_18smem_ptr_flag_bitsILi16EEENSW_INSB_IJNSC_ILi64EEENSC_ILi8EEEEEENSB_IJSE_S1C_EEEEEEEvEENS15_INSA_25SM100_TMA_2SM_LOAD_IM2COLES1H_vEEEENS_8epilogue10collective18CollectiveEpilogueINS1M_23Sm100TmaWarpSpecializedILi4ELi2ELi32ELb1ELb0EEEJNSB_IJSI_SJ_SL_EEENSB_IJNSW_ISI_SE_EENSW_ISK_SE_EEEEESN_NSB_IJlNSB_IJSE_llEEESY_EEESN_S1W_NS1M_6fusion15FusionCallbacksIS1Q_NS1X_17LinearCombinationISN_fSN_fLNS_15FloatRoundStyleE2EEES1R_S1U_JEEENSA_5SM1004TMEM4LOAD26SM100_TMEM_LOAD_32dp32b32xENSA_13SM90_TMA_LOADENS17_INS18_ILi2ELi4ELi3EEES1B_NSW_INSB_IJS1D_SK_EEENSB_IJSK_SE_EEEEEEENSA_39AutoVectorizingCopyWithAssumedAlignmentILi128EEENSA_14SM90_TMA_STOREES2C_S2E_S2E_EEEvvEEEEvNT_6ParamsE,@"STO_CUDA_ENTRY STV_DEFAULT"
_ZN7cutlass13device_kernelINS_4conv6kernel13ConvUniversalINS1_16ConvProblemShapeILNS1_8OperatorE2ELi2EEENS1_10collective14CollectiveConvINS1_47MainloopSm100TmaUmmaWarpSpecializedImplicitGemmILS5_2ELi16ELi2ELi1ELi2EN4cute5tupleIJNSA_1CILi2EEENSC_ILi1EEESE_EEEEENSB_IJNSC_ILi256EEENSB_IJNSC_ILi128EEEEEENSB_IJNSC_ILi32EEEEEEEEENS_10bfloat16_tESN_NSA_8TiledMMAINSA_8MMA_AtomIJNSA_26SM100_MMA_F16BF16_2x1SM_SSISN_SN_fLi256ELi128ELNSA_4UMMA5MajorE1ELSS_1ELNSR_7ScaleInE0ELST_0EEEEEENSA_6LayoutINSB_IJSE_SE_SE_EEENSB_IJNSC_ILi0EEESY_SY_EEEEENSB_IJNSA_10UnderscoreES11_S11_EEEEENS7_6detail27Sm100ImplicitGemmTileTraitsINSA_18SM100_TMA_2SM_LOADENSA_14ComposedLayoutINSA_7SwizzleILi3ELi4ELi3EEENSA_18smem_ptr_flag_bitsILi16EEENSW_INSB_IJNSC_ILi64EEENSC_ILi8EEEEEENSB_IJSE_S1C_EEEEEEEvEENS15_INSA_25SM100_TMA_2SM_LOAD_IM2COLES1H_vEEEENS_8epilogue10collective18CollectiveEpilogueINS1M_23Sm100TmaWarpSpecializedILi4ELi2ELi32ELb1ELb0EEEJNSB_IJSI_SJ_SL_EEENSB_IJNSW_ISI_SE_EENSW_ISK_SE_EEEEESN_NSB_IJlNSB_IJSE_llEEESY_EEESN_S1W_NS1M_6fusion15FusionCallbacksIS1Q_NS1X_17LinearCombinationISN_fSN_fLNS_15FloatRoundStyleE2EEES1R_S1U_JEEENSA_5SM1004TMEM4LOAD26SM100_TMEM_LOAD_32dp32b32xENSA_13SM90_TMA_LOADENS17_INS18_ILi2ELi4ELi3EEES1B_NSW_INSB_IJS1D_SK_EEENSB_IJSK_SE_EEEEEEENSA_39AutoVectorizingCopyWithAssumedAlignmentILi128EEENSA_14SM90_TMA_STOREES2C_S2E_S2E_EEEvvEEEEvNT_6ParamsE:
[----:B------:R-:W1:Y:S01]  /*0000*/  LDC R1, c[0x0][0x37c] ;  /* 0x0000df00ff017b82 */ /* 0x000e620000000800 */
[----:B------:R-:W2:Y:S01]  /*0010*/  S2R R85, SR_TID.X ;  /* 0x0000000000557919 */ /* 0x000ea20000002100 */
[----:B------:R-:W3:Y:S06]  /*0020*/  LDCU.64 UR8, c[0x0][0x890] ;  /* 0x00011200ff0877ac */ /* 0x000eec0008000a00 */
[----:B------:R-:W4:Y:S01]  /*0030*/  S2UR UR4, SR_CgaCtaId ;  /* 0x00000000000479c3 */ /* 0x000f220000008800 */
[----:B-1----:R-:W-:Y:S01]  /*0040*/  VIADD R1, R1, 0xfffffff8 ;  /* 0xfffffff801017836 */ /* 0x002fe20000000000 */
[----:B------:R-:W-:-:S02]  /*0050*/  PRMT R87, RZ, 0x7610, R87 ;  /* 0x00007610ff577816 */ /* 0x000fc40000000057 */
[----:B------:R-:W-:Y:S02]  /*0060*/  ELECT P1, URZ, PT ;  /* 0x0000000000ff782f */ /* 0x000fe40003820000 */
[----:B------:R-:W-:Y:S01]  /*0070*/  R2UR UR48, R1 ;  /* 0x00000000013072ca */ /* 0x000fe200000e0000 */
[----:B---3--:R-:W-:-:S04]  /*0080*/  UISETP.NE.U32.AND UP0, UPT, UR8, URZ, UPT ;  /* 0x000000ff0800728c */ /* 0x008fc8000bf05070 */
[----:B------:R-:W-:Y:S02]  /*0090*/  UISETP.NE.AND.EX UP0, UPT, UR9, URZ, UPT, UP0 ;  /* 0x000000ff0900728c */ /* 0x000fe4000bf05300 */
[----:B----4-:R-:W-:Y:S02]  /*00a0*/  ULOP3.LUT UR33, UR4, 0x1, URZ, 0xc0, !UPT ;  /* 0x0000000104217892 */ /* 0x010fe4000f8ec0ff */
[----:B------:R-:W-:Y:S01]  /*00b0*/  ULOP3.LUT UR32, UR4, 0x1, URZ, 0x3c, !UPT ;  /* 0x0000000104207892 */ /* 0x000fe2000f8e3cff */
[----:B--2---:R-:W-:-:S05]  /*00c0*/  SHF.R.U32.HI R88, RZ, 0x5, R85 ;  /* 0x00000005ff587819 */ /* 0x004fca0000011655 */
[----:B------:R-:W1:Y:S02]  /*00d0*/  SHFL.IDX PT, R0, R88, RZ, 0x1f ;  /* 0x00001fff58007589 */ /* 0x000e6400000e0000 */
[----:B-1----:R-:W-:Y:S01]  /*00e0*/  R2UR UR18, R0 ;  /* 0x00000000001272ca */ /* 0x002fe200000e0000 */
[----:B------:R-:W-:-:S14]  /*00f0*/  BRA.U UP0, `(.L_x_0) ;  /* 0x0000000100307547 */ /* 0x000fdc000b800000 */
[----:B------:R-:W1:Y:S02]  /*0100*/  LDCU.64 UR4, c[0x0][0x888] ;  /* 0x00011100ff0477ac */ /* 0x000e640008000a00 */
[----:B-1----:R-:W-:-:S04]  /*0110*/  UISETP.NE.U32.AND UP0, UPT, UR4, URZ, UPT ;  /* 0x000000ff0400728c */ /* 0x002fc8000bf05070 */
[----:B------:R-:W-:-:S09]  /*0120*/  UISETP.NE.AND.EX UP0, UPT, UR5, URZ, UPT, UP0 ;  /* 0x000000ff0500728c */ /* 0x000fd2000bf05300 */
[----:B------:R-:W-:Y:S05]  /*0130*/  BRA.U !UP0, `(.L_x_1) ;  /* 0x0000000108147547 */ /* 0x000fea000b800000 */
[----:B------:R-:W1:Y:S01]  /*0140*/  LDC.64 R2, c[0x0][0x888] ;  /* 0x00022200ff027b82 */ /* 0x000e620000000a00 */
[----:B------:R-:W1:Y:S02]  /*0150*/  LDCU.64 UR4, c[0x0][0x358] ;  /* 0x00006b00ff0477ac */ /* 0x000e640008000a00 */
[----:B-1----:R1:W5:Y:S01]  /*0160*/  LDG.E R41, desc[UR4][R2.64] ;  /* 0x0000000402297981 */ /* 0x002362000c1e1900 */
[----:B------:R-:W-:Y:S01]  /*0170*/  HFMA2 R87, -RZ, RZ, 0, 5.9604644775390625e-08 ;  /* 0x00000001ff577431 */ /* 0x000fe200000001ff */
[----:B------:R-:W-:Y:S05]  /*0180*/  BRA `(.L_x_0) ;  /* 0x00000000000c7947 */ /* 0x000fea0003800000 */
.L_x_1:
[----:B------:R-:W1:Y:S01]  /*0190*/  LDCU UR4, c[0x0][0x880] ;  /* 0x00011000ff0477ac */ /* 0x000e620008000800 */
[----:B------:R-:W-:Y:S01]  /*01a0*/  HFMA2 R87, -RZ, RZ, 0, 5.9604644775390625e-08 ;  /* 0x00000001ff577431 */ /* 0x000fe200000001ff */
[----:B-1----:R-:W-:-:S07]  /*01b0*/  MOV R41, UR4 ;  /* 0x0000000400297c02 */ /* 0x002fce0008000f00 */
.L_x_0:
[----:B------:R-:W2:Y:S02]  /*01c0*/  LDCU.64 UR4, c[0x0][0x8b0] ;  /* 0x00011600ff0477ac */ /* 0x000ea40008000a00 */
[----:B--2---:R-:W-:-:S04]  /*01d0*/  UISETP.NE.U32.AND UP0, UPT, UR4, URZ, UPT ;  /* 0x000000ff0400728c */ /* 0x004fc8000bf05070 */
[----:B------:R-:W-:-:S09]  /*01e0*/  UISETP.NE.AND.EX UP0, UPT, UR5, URZ, UPT, UP0 ;  /* 0x000000ff0500728c */ /* 0x000fd2000bf05300 */
[----:B------:R-:W-:Y:S05]  /*01f0*/  BRA.U UP0, `(.L_x_2) ;  /* 0x0000000100287547 */ /* 0x000fea000b800000 */
[----:B------:R-:W2:Y:S02]  /*0200*/  LDCU.64 UR4, c[0x0][0x8a8] ;  /* 0x00011500ff0477ac */ /* 0x000ea40008000a00 */
[----:B--2---:R-:W-:-:S04]  /*0210*/  UISETP.NE.U32.AND UP0, UPT, UR4, URZ, UPT ;  /* 0x000000ff0400728c */ /* 0x004fc8000bf05070 */
[----:B------:R-:W-:-:S09]  /*0220*/  UISETP.NE.AND.EX UP0, UPT, UR5, URZ, UPT, UP0 ;  /* 0x000000ff0500728c */ /* 0x000fd2000bf05300 */
[----:B------:R-:W-:Y:S05]  /*0230*/  BRA.U !UP0, `(.L_x_3) ;  /* 0x0000000108107547 */ /* 0x000fea000b800000 */
[----:B------:R-:W2:Y:S01]  /*0240*/  LDC.64 R38, c[0x0][0x8a8] ;  /* 0x00022a00ff267b82 */ /* 0x000ea20000000a00 */
[----:B------:R-:W2:Y:S02]  /*0250*/  LDCU.64 UR4, c[0x0][0x358] ;  /* 0x00006b00ff0477ac */ /* 0x000ea40008000a00 */
[----:B--2---:R2:W5:Y:S01]  /*0260*/  LDG.E R38, desc[UR4][R38.64] ;  /* 0x0000000426267981 */ /* 0x004562000c1e1900 */
[----:B------:R-:W-:Y:S05]  /*0270*/  BRA `(.L_x_2) ;  /* 0x0000000000087947 */ /* 0x000fea0003800000 */
.L_x_3:
[----:B------:R-:W2:Y:S02]  /*0280*/  LDCU UR4, c[0x0][0x8a0] ;  /* 0x00011400ff0477ac */ /* 0x000ea40008000800 */
[----:B--2---:R-:W-:Y:S02]  /*0290*/  MOV R38, UR4 ;  /* 0x0000000400267c02 */ /* 0x004fe40008000f00 */
.L_x_2:
[----:B------:R-:W-:Y:S01]  /*02a0*/  IMAD.U32 R0, RZ, RZ, UR18 ;  /* 0x00000012ff007e24 */ /* 0x000fe2000f8e00ff */
[----:B------:R-:W-:Y:S04]  /*02b0*/  BSSY.RECONVERGENT B0, `(.L_x_4) ;  /* 0x000000c000007945 */ /* 0x000fe80003800200 */
[C---:B------:R-:W-:Y:S02]  /*02c0*/  ISETP.NE.OR P2, PT, R0.reuse, 0x1, !P1 ;  /* 0x000000010000780c */ /* 0x040fe40004f45670 */
[----:B------:R-:W-:-:S11]  /*02d0*/  ISETP.NE.OR P0, PT, R0, 0x3, !P1 ;  /* 0x000000030000780c */ /* 0x000fd60004f05670 */
[----:B------:R-:W-:Y:S05]  /*02e0*/  @P2 BRA `(.L_x_5) ;  /* 0x0000000000202947 */ /* 0x000fea0003800000 */
[----:B------:R-:W3:Y:S02]  /*02f0*/  LDCU.64 UR4, c[0x0][0x348] ;  /* 0x00006900ff0477ac */ /* 0x000ee40008000a00 */
[----:B---3--:R-:W-:Y:S02]  /*0300*/  UIADD3 UR6, UP1, UPT, UR4, 0x80, URZ ;  /* 0x0000008004067890 */ /* 0x008fe4000ff3e0ff */
[----:B------:R-:W-:Y:S02]  /*0310*/  UIADD3 UR4, UP0, UPT, UR4, 0x180, URZ ;  /* 0x0000018004047890 */ /* 0x000fe4000ff1e0ff */
[----:B------:R-:W-:Y:S02]  /*0320*/  UIADD3.X UR7, UPT, UPT, URZ, UR5, URZ, UP1, !UPT ;  /* 0x00000005ff077290 */ /* 0x000fe40008ffe4ff */
[----:B------:R-:W-:-:S07]  /*0330*/  UIADD3.X UR5, UPT, UPT, URZ, UR5, URZ, UP0, !UPT ;  /* 0x00000005ff057290 */ /* 0x000fce00087fe4ff */
[----:B------:R3:W-:Y:S02]  /*0340*/  UTMACCTL.PF [UR6] ;  /* 0x00000000060079b9 */ /* 0x0007e40008040000 */
[----:B------:R3:W-:Y:S02]  /*0350*/  UTMACCTL.PF [UR4] ;  /* 0x00000000040079b9 */ /* 0x0007e40008040000 */
[----:B---3--:R-:W-:Y:S01]  /*0360*/  NOP ;  /* 0x0000000000007918 */ /* 0x008fe20000000000 */
.L_x_5:
[----:B------:R-:W-:Y:S05]  /*0370*/  BSYNC.RECONVERGENT B0 ;  /* 0x0000000000007941 */ /* 0x000fea0003800200 */
.L_x_4:
[----:B------:R-:W-:Y:S04]  /*0380*/  BSSY.RECONVERGENT B0, `(.L_x_6) ;  /* 0x000000a000007945 */ /* 0x000fe80003800200 */
        /* <DEDUP_REMOVED lines=9> */
.L_x_7:
[----:B------:R-:W-:Y:S05]  /*0420*/  BSYNC.RECONVERGENT B0 ;  /* 0x0000000000007941 */ /* 0x000fea0003800200 */
.L_x_6:
[----:B------:R-:W3:Y:S01]  /*0430*/  LDCU.64 UR4, c[0x0][0x888] ;  /* 0x00011100ff0477ac */ /* 0x000ee20008000a00 */
[----:B------:R-:W-:Y:S02]  /*0440*/  UISETP.EQ.U32.AND UP2, UPT, UR8, URZ, UPT ;  /* 0x000000ff0800728c */ /* 0x000fe4000bf42070 */
[----:B------:R-:W-:Y:S02]  /*0450*/  UPLOP3.LUT UP3, UPT, UPT, UPT, UPT, 0x80, 0x8 ;  /* 0x000000000008789c */ /* 0x000fe40003f6f070 */
[----:B---3--:R-:W-:-:S04]  /*0460*/  UISETP.NE.U32.AND UP0, UPT, UR4, URZ, UPT ;  /* 0x000000ff0400728c */ /* 0x008fc8000bf05070 */
[----:B------:R-:W-:-:S04]  /*0470*/  UISETP.NE.AND.EX UP1, UPT, UR5, URZ, UPT, UP0 ;  /* 0x000000ff0500728c */ /* 0x000fc8000bf25300 */
[----:B------:R-:W-:-:S04]  /*0480*/  UISETP.EQ.OR.EX UP4, UPT, UR9, URZ, !UP1, UP2 ;  /* 0x000000ff0900728c */ /* 0x000fc8000cf82720 */
[----:B------:R-:W-:-:S06]  /*0490*/  UP2UR UR4, UPR, URZ, 0x10 ;  /* 0x00000010ff047883 */ /* 0x000fcc0008000000 */
[----:B------:R-:W-:Y:S01]  /*04a0*/  MOV R93, UR4 ;  /* 0x00000004005d7c02 */ /* 0x000fe20008000f00 */
[----:B------:R-:W-:Y:S06]  /*04b0*/  BRA.U !UP4, `(.L_x_8) ;  /* 0x000000010c207547 */ /* 0x000fec000b800000 */
[----:B------:R-:W-:Y:S01]  /*04c0*/  UISETP.NE.U32.AND UP2, UPT, UR8, URZ, UPT ;  /* 0x000000ff0800728c */ /* 0x000fe2000bf45070 */
[----:B-----5:R-:W-:Y:S01]  /*04d0*/  FSETP.NEU.AND P0, PT, R41, RZ, PT ;  /* 0x000000ff2900720b */ /* 0x020fe20003f0d000 */
[----:B------:R-:W-:Y:S02]  /*04e0*/  USEL UR4, URZ, 0xffffffff, UP1 ;  /* 0xffffffffff047887 */ /* 0x000fe40008800000 */
[----:B------:R-:W-:-:S10]  /*04f0*/  UISETP.NE.AND.EX UP2, UPT, UR9, URZ, UPT, UP2 ;  /* 0x000000ff0900728c */ /* 0x000fd4000bf45320 */
[----:B------:R-:W-:Y:S01]  /*0500*/  VOTEU.ANY UP0, P0 ;  /* 0x0000000000ff7886 */ /* 0x000fe20000000100 */
[----:B------:R-:W-:-:S04]  /*0510*/  @!UP2 USEL UR4, URZ, 0xffffffff, UP0 ;  /* 0xffffffffff04a887 */ /* 0x000fc80008000000 */
[----:B------:R-:W-:-:S04]  /*0520*/  ULOP3.LUT UR4, UR4, 0x1, URZ, 0xc0, !UPT ;  /* 0x0000000104047892 */ /* 0x000fc8000f8ec0ff */
[----:B------:R-:W-:-:S11]  /*0530*/  UISETP.NE.U32.AND UP3, UPT, UR4, 0x1, UPT ;  /* 0x000000010400788c */ /* 0x000fd6000bf65070 */
.L_x_8:
[----:B------:R-:W3:Y:S01]  /*0540*/  SHFL.IDX PT, R0, R88, RZ, 0x1f ;  /* 0x00001fff58007589 */ /* 0x000ee200000e0000 */
[----:B------:R-:W-:Y:S02]  /*0550*/  UISETP.NE.AND UP5, UPT, UR18, 0x2, UPT ;  /* 0x000000021200788c */ /* 0x000fe4000bfa5270 */
[----:B------:R-:W-:Y:S02]  /*0560*/  UISETP.NE.AND UP0, UPT, UR18, 0x2, UPT ;  /* 0x000000021200788c */ /* 0x000fe4000bf05270 */
[----:B------:R-:W-:Y:S02]  /*0570*/  UISETP.NE.OR UP2, UPT, UR33, URZ, UP5 ;  /* 0x000000ff2100728c */ /* 0x000fe4000af45670 */
[----:B------:R-:W-:-:S04]  /*0580*/  USEL UR61, URZ, 0x1, UP0 ;  /* 0x00000001ff3d7887 */ /* 0x000fc80008000000 */
[----:B------:R-:W-:Y:S02]  /*0590*/  PLOP3.LUT P3, PT, P1, PT, UP2, 0xae, 0xea ;  /* 0x0000000000ea781c */ /* 0x000fe40000f6f52e */
[----:B---3--:R-:W-:-:S13]  /*05a0*/  ISETP.NE.AND P0, PT, R0, RZ, PT ;  /* 0x000000ff0000720c */ /* 0x008fda0003f05270 */
[----:B------:R-:W-:Y:S05]  /*05b0*/  @P0 BRA `(.L_x_9) ;  /* 0x0000000000b40947 */ /* 0x000fea0003800000 */
[----:B------:R-:W-:Y:S01]  /*05c0*/  ELECT P0, URZ, PT ;  /* 0x0000000000ff782f */ /* 0x000fe20003800000 */
[----:B------:R-:W-:-:S12]  /*05d0*/  BSSY.RECONVERGENT B0, `(.L_x_9) ;  /* 0x000002b000007945 */ /* 0x000fd80003800200 */
[----:B------:R-:W-:Y:S05]  /*05e0*/  @!P0 BRA `(.L_x_10) ;  /* 0x0000000000a48947 */ /* 0x000fea0003800000 */
[----:B------:R-:W3:Y:S01]  /*05f0*/  S2UR UR5, SR_CgaCtaId ;  /* 0x00000000000579c3 */ /* 0x000ee20000008800 */
[----:B------:R-:W-:Y:S01]  /*0600*/  UMOV UR4, 0x400 ;  /* 0x0000040000047882 */ /* 0x000fe20000000000 */
[----:B------:R-:W-:Y:S02]  /*0610*/  UMOV UR6, 0x1 ;  /* 0x0000000100067882 */ /* 0x000fe40000000000 */
[----:B------:R-:W-:-:S04]  /*0620*/  UIADD3 UR6, UPT, UPT, -UR6, 0x100000, URZ ;  /* 0x0010000006067890 */ /* 0x000fc8000fffe1ff */
[----:B------:R-:W-:Y:S02]  /*0630*/  USHF.L.U32 UR7, UR6, 0xb, URZ ;  /* 0x0000000b06077899 */ /* 0x000fe400080006ff */
[----:B------:R-:W-:Y:S02]  /*0640*/  USHF.L.U32 UR6, UR6, 0x1, URZ ;  /* 0x0000000106067899 */ /* 0x000fe400080006ff */
[----:B---3--:R-:W-:Y:S01]  /*0650*/  ULEA UR4, UR5, UR4, 0x18 ;  /* 0x0000000405047291 */ /* 0x008fe2000f8ec0ff */
[----:B------:R-:W3:Y:S11]  /*0660*/  FENCE.VIEW.ASYNC.S ;  /* 0x00000000000073c6 */ /* 0x000ef60000000000 */
[----:B---3--:R3:W4:Y:S01]  /*0670*/  SYNCS.EXCH.64 URZ, [UR4], UR6 ;  /* 0x0000000604ff75b2 */ /* 0x0087220008000100 */
[----:B------:R3:W1:Y:S01]  /*0680*/  SYNCS.EXCH.64 URZ, [UR4+0x80], UR6 ;  /* 0x0000800604ff75b2 */ /* 0x0006620008000100 */
        /* <DEDUP_REMOVED lines=29> */
[----:B------:R3:W1:Y:S02]  /*0860*/  SYNCS.EXCH.64 URZ, [UR4+0xf8], UR6 ;  /* 0x0000f80604ff75b2 */ /* 0x0006640008000100 */
[----:B---34-:R-:W-:Y:S01]  /*0870*/  NOP ;  /* 0x0000000000007918 */ /* 0x018fe20000000000 */
.L_x_10:
[----:B------:R-:W-:Y:S05]  /*0880*/  BSYNC.RECONVERGENT B0 ;  /* 0x0000000000007941 */ /* 0x000fea0003800200 */
.L_x_9:
[----:B------:R-:W3:Y:S01]  /*0890*/  SHFL.IDX PT, R0, R88, RZ, 0x1f ;  /* 0x00001fff58007589 */ /* 0x000ee200000e0000 */
[----:B------:R-:W-:Y:S01]  /*08a0*/  NOP ;  /* 0x0000000000007918 */ /* 0x000fe20000000000 */
[----:B---3--:R-:W-:-:S13]  /*08b0*/  ISETP.NE.AND P0, PT, R0, 0x1, PT ;  /* 0x000000010000780c */ /* 0x008fda0003f05270 */
[----:B------:R-:W-:Y:S05]  /*08c0*/  @P0 BRA `(.L_x_11) ;  /* 0x0000000000580947 */ /* 0x000fea0003800000 */
[----:B------:R-:W3:Y:S01]  /*08d0*/  S2UR UR5, SR_CgaCtaId ;  /* 0x00000000000579c3 */ /* 0x000ee20000008800 */
[----:B------:R-:W-:Y:S01]  /*08e0*/  UMOV UR4, 0x400 ;  /* 0x0000040000047882 */ /* 0x000fe20000000000 */
[----:B------:R-:W-:Y:S01]  /*08f0*/  UMOV UR8, 0x20 ;  /* 0x0000002000087882 */ /* 0x000fe20000000000 */
[----:B------:R-:W-:Y:S01]  /*0900*/  UMOV UR6, 0x80 ;  /* 0x0000008000067882 */ /* 0x000fe20000000000 */
[----:B------:R-:W-:-:S04]  /*0910*/  UIADD3 UR8, UPT, UPT, -UR8, 0x100000, URZ ;  /* 0x0010000008087890 */ /* 0x000fc8000fffe1ff */
[----:B------:R-:W-:Y:S02]  /*0920*/  USHF.L.U32 UR9, UR8, 0xb, URZ ;  /* 0x0000000b08097899 */ /* 0x000fe400080006ff */
[----:B------:R-:W-:Y:S02]  /*0930*/  USHF.L.U32 UR8, UR8, 0x1, URZ ;  /* 0x0000000108087899 */ /* 0x000fe400080006ff */
[----:B------:R-:W-:-:S04]  /*0940*/  UIADD3 UR6, UPT, UPT, -UR6, 0x100000, URZ ;  /* 0x0010000006067890 */ /* 0x000fc8000fffe1ff */
[----:B------:R-:W-:Y:S02]  /*0950*/  USHF.L.U32 UR7, UR6, 0xb, URZ ;  /* 0x0000000b06077899 */ /* 0x000fe400080006ff */
[----:B------:R-:W-:Y:S01]  /*0960*/  USHF.L.U32 UR6, UR6, 0x1, URZ ;  /* 0x0000000106067899 */ /* 0x000fe200080006ff */
[----:B------:R-:W-:Y:S01]  /*0970*/  ELECT P0, URZ, PT ;  /* 0x0000000000ff782f */ /* 0x000fe20003800000 */
[----:B---3--:R-:W-:Y:S01]  /*0980*/  ULEA UR4, UR5, UR4, 0x18 ;  /* 0x0000000405047291 */ /* 0x008fe2000f8ec0ff */
[----:B------:R-:W3:Y:S11]  /*0990*/  FENCE.VIEW.ASYNC.S ;  /* 0x00000000000073c6 */ /* 0x000ef60000000000 */
[----:B---3--:R3:W4:Y:S01]  /*09a0*/  SYNCS.EXCH.64 URZ, [UR4+0x100], UR8 ;  /* 0x0001000804ff75b2 */ /* 0x0087220008000100 */
[----:B------:R3:W1:Y:S01]  /*09b0*/  SYNCS.EXCH.64 URZ, [UR4+0x120], UR6 ;  /* 0x0001200604ff75b2 */ /* 0x0006620008000100 */
[----:B------:R3:W1:Y:S01]  /*09c0*/  SYNCS.EXCH.64 URZ, [UR4+0x108], UR8 ;  /* 0x0001080804ff75b2 */ /* 0x0006620008000100 */
[----:B------:R3:W1:Y:S01]  /*09d0*/  SYNCS.EXCH.64 URZ, [UR4+0x128], UR6 ;  /* 0x0001280604ff75b2 */ /* 0x0006620008000100 */
[----:B------:R3:W1:Y:S01]  /*09e0*/  SYNCS.EXCH.64 URZ, [UR4+0x110], UR8 ;  /* 0x0001100804ff75b2 */ /* 0x0006620008000100 */
[----:B------:R3:W1:Y:S01]  /*09f0*/  SYNCS.EXCH.64 URZ, [UR4+0x130], UR6 ;  /* 0x0001300604ff75b2 */ /* 0x0006620008000100 */
[----:B------:R3:W1:Y:S01]  /*0a00*/  SYNCS.EXCH.64 URZ, [UR4+0x118], UR8 ;  /* 0x0001180804ff75b2 */ /* 0x0006620008000100 */
[----:B------:R3:W1:Y:S01]  /*0a10*/  SYNCS.EXCH.64 URZ, [UR4+0x138], UR6 ;  /* 0x0001380604ff75b2 */ /* 0x0006620008000100 */
[----:B------:R-:W-:Y:S01]  /*0a20*/  NOP ;  /* 0x0000000000007918 */ /* 0x000fe20000000000 */
.L_x_11:
[----:B------:R-:W2:Y:S01]  /*0a30*/  SHFL.IDX PT, R0, R88, RZ, 0x1f ;  /* 0x00001fff58007589 */ /* 0x000ea200000e0000 */
[----:B------:R-:W-:Y:S01]  /*0a40*/  NOP ;  /* 0x0000000000007918 */ /* 0x000fe20000000000 */
[----:B--2---:R-:W-:-:S13]  /*0a50*/  ISETP.NE.AND P0, PT, R0, 0x3, PT ;  /* 0x000000030000780c */ /* 0x004fda0003f05270 */
[----:B------:R-:W-:Y:S05]  /*0a60*/  @P0 BRA `(.L_x_12) ;  /* 0x0000000000300947 */ /* 0x000fea0003800000 */
[----:B------:R-:W2:Y:S01]  /*0a70*/  S2UR UR5, SR_CgaCtaId ;  /* 0x00000000000579c3 */ /* 0x000ea20000008800 */
[----:B---3--:R-:W-:Y:S01]  /*0a80*/  UMOV UR4, 0x400 ;  /* 0x0000040000047882 */ /* 0x008fe20000000000 */
[----:B------:R-:W-:Y:S01]  /*0a90*/  UMOV UR6, 0x20 ;  /* 0x0000002000067882 */ /* 0x000fe20000000000 */
[----:B------:R-:W-:Y:S01]  /*0aa0*/  ELECT P0, URZ, PT ;  /* 0x0000000000ff782f */ /* 0x000fe20003800000 */
[----:B------:R-:W-:-:S04]  /*0ab0*/  UIADD3 UR6, UPT, UPT, -UR6, 0x100000, URZ ;  /* 0x0010000006067890 */ /* 0x000fc8000fffe1ff */
[----:B------:R-:W-:Y:S02]  /*0ac0*/  USHF.L.U32 UR7, UR6, 0xb, URZ ;  /* 0x0000000b06077899 */ /* 0x000fe400080006ff */
[----:B------:R-:W-:Y:S02]  /*0ad0*/  USHF.L.U32 UR6, UR6, 0x1, URZ ;  /* 0x0000000106067899 */ /* 0x000fe400080006ff */
[----:B--2---:R-:W-:Y:S01]  /*0ae0*/  ULEA UR4, UR5, UR4, 0x18 ;  /* 0x0000000405047291 */ /* 0x004fe2000f8ec0ff */
[----:B------:R-:W2:Y:S11]  /*0af0*/  FENCE.VIEW.ASYNC.S ;  /* 0x00000000000073c6 */ /* 0x000eb60000000000 */
[----:B--2---:R2:W3:Y:S01]  /*0b00*/  SYNCS.EXCH.64 URZ, [UR4+0x140], UR6 ;  /* 0x0001400604ff75b2 */ /* 0x0044e20008000100 */
[----:B------:R2:W1:Y:S01]  /*0b10*/  SYNCS.EXCH.64 URZ, [UR4+0x148], UR6 ;  /* 0x0001480604ff75b2 */ /* 0x0004620008000100 */
[----:B------:R-:W-:Y:S01]  /*0b20*/  NOP ;  /* 0x0000000000007918 */ /* 0x000fe20000000000 */
.L_x_12:
[----:B------:R-:W4:Y:S01]  /*0b30*/  SHFL.IDX PT, R0, R88, RZ, 0x1f ;  /* 0x00001fff58007589 */ /* 0x000f2200000e0000 */
[----:B------:R-:W-:Y:S01]  /*0b40*/  NOP ;  /* 0x0000000000007918 */ /* 0x000fe20000000000 */
[----:B----4-:R-:W-:-:S13]  /*0b50*/  ISETP.NE.AND P0, PT, R0, 0x4, PT ;  /* 0x000000040000780c */ /* 0x010fda0003f05270 */
[----:B------:R-:W-:Y:S05]  /*0b60*/  @P0 BRA `(.L_x_13) ;  /* 0x0000000000440947 */ /* 0x000fea0003800000 */
[----:B------:R-:W4:Y:S01]  /*0b70*/  S2UR UR5, SR_CgaCtaId ;  /* 0x00000000000579c3 */ /* 0x000f220000008800 */
[----:B--23--:R-:W-:Y:S01]  /*0b80*/  UMOV UR4, 0x1e0 ;  /* 0x000001e000047882 */ /* 0x00cfe20000000000 */
[----:B------:R-:W-:Y:S01]  /*0b90*/  UMOV UR6, 0x400 ;  /* 0x0000040000067882 */ /* 0x000fe20000000000 */
[----:B------:R-:W-:Y:S01]  /*0ba0*/  USEL UR4, UR4, 0x1a0, UP3 ;  /* 0x000001a004047887 */ /* 0x000fe20009800000 */
[----:B------:R-:W-:Y:S01]  /*0bb0*/  UMOV UR8, 0x1 ;  /* 0x0000000100087882 */ /* 0x000fe20000000000 */
[----:B------:R-:W-:Y:S01]  /*0bc0*/  ELECT P0, URZ, PT ;  /* 0x0000000000ff782f */ /* 0x000fe20003800000 */
[----:B------:R-:W-:-:S04]  /*0bd0*/  UIADD3 UR8, UPT, UPT, -UR8, 0x100000, URZ ;  /* 0x0010000008087890 */ /* 0x000fc8000fffe1ff */
[----:B------:R-:W-:Y:S02]  /*0be0*/  USHF.L.U32 UR9, UR8, 0xb, URZ ;  /* 0x0000000b08097899 */ /* 0x000fe400080006ff */
[----:B------:R-:W-:Y:S02]  /*0bf0*/  USHF.L.U32 UR8, UR8, 0x1, URZ ;  /* 0x0000000108087899 */ /* 0x000fe400080006ff */
[----:B----4-:R-:W-:Y:S02]  /*0c00*/  ULEA UR6, UR5, UR6, 0x18 ;  /* 0x0000000605067291 */ /* 0x010fe4000f8ec0ff */
[----:B------:R-:W-:-:S04]  /*0c10*/  UIADD3 UR4, UPT, UPT, -UR4, 0x100000, URZ ;  /* 0x0010000004047890 */ /* 0x000fc8000fffe1ff */
[----:B------:R-:W-:Y:S02]  /*0c20*/  USHF.L.U32 UR5, UR4, 0xb, URZ ;  /* 0x0000000b04057899 */ /* 0x000fe400080006ff */
[----:B------:R-:W-:Y:S01]  /*0c30*/  USHF.L.U32 UR4, UR4, 0x1, URZ ;  /* 0x0000000104047899 */ /* 0x000fe200080006ff */
[----:B------:R-:W2:Y:S03]  /*0c40*/  FENCE.VIEW.ASYNC.S ;  /* 0x00000000000073c6 */ /* 0x000ea60000000000 */
[----:B--2---:R4:W2:Y:S08]  /*0c50*/  SYNCS.EXCH.64 URZ, [UR6+0x150], UR8 ;  /* 0x0001500806ff75b2 */ /* 0x0048b00008000100 */
[----:B------:R4:W3:Y:S02]  /*0c60*/  SYNCS.EXCH.64 URZ, [UR6+0x158], UR4 ;  /* 0x0001580406ff75b2 */ /* 0x0008e40008000100 */
[----:B----4-:R-:W-:Y:S01]  /*0c70*/  NOP ;  /* 0x0000000000007918 */ /* 0x010fe20000000000 */
.L_x_13:
[----:B------:R-:W4:Y:S01]  /*0c80*/  SHFL.IDX PT, R0, R88, RZ, 0x1f ;  /* 0x00001fff58007589 */ /* 0x000f2200000e0000 */
[----:B------:R-:W-:Y:S01]  /*0c90*/  ISETP.NE.OR P1, PT, RZ, UR18, !P1 ;  /* 0x00000012ff007c0c */ /* 0x000fe2000cf25670 */
[----:B------:R-:W-:Y:S01]  /*0ca0*/  NOP ;  /* 0x0000000000007918 */ /* 0x000fe20000000000 */
[----:B----4-:R-:W-:-:S13]  /*0cb0*/  ISETP.NE.AND P0, PT, R0, 0x5, PT ;  /* 0x000000050000780c */ /* 0x010fda0003f05270 */
[----:B------:R-:W-:Y:S05]  /*0cc0*/  @P0 BRA `(.L_x_14) ;  /* 0x0000000000480947 */ /* 0x000fea0003800000 */
[----:B------:R-:W4:Y:S01]  /*0cd0*/  S2UR UR5, SR_CgaCtaId ;  /* 0x00000000000579c3 */ /* 0x000f220000008800 */
[----:B--23--:R-:W-:Y:S01]  /*0ce0*/  UMOV UR4, 0x400 ;  /* 0x0000040000047882 */ /* 0x00cfe20000000000 */
        /* <DEDUP_REMOVED lines=9> */
[----:B----4-:R-:W-:Y:S01]  /*0d80*/  ULEA UR4, UR5, UR4, 0x18 ;  /* 0x0000000405047291 */ /* 0x010fe2000f8ec0ff */
[----:B------:R-:W2:Y:S11]  /*0d90*/  FENCE.VIEW.ASYNC.S ;  /* 0x00000000000073c6 */ /* 0x000eb60000000000 */
[----:B--2---:R4:W2:Y:S01]  /*0da0*/  SYNCS.EXCH.64 URZ, [UR4+0x160], UR6 ;  /* 0x0001600604ff75b2 */ /* 0x0048a20008000100 */
[----:B------:R4:W3:Y:S01]  /*0db0*/  SYNCS.EXCH.64 URZ, [UR4+0x170], UR8 ;  /* 0x0001700804ff75b2 */ /* 0x0008e20008000100 */
[----:B------:R4:W1:Y:S01]  /*0dc0*/  SYNCS.EXCH.64 URZ, [UR4+0x168], UR6 ;  /* 0x0001680604ff75b2 */ /* 0x0008620008000100 */
[----:B------:R4:W1:Y:S02]  /*0dd0*/  SYNCS.EXCH.64 URZ, [UR4+0x178], UR8 ;  /* 0x0001780804ff75b2 */ /* 0x0008640008000100 */
[----:B----4-:R-:W-:Y:S01]  /*0de0*/  NOP ;  /* 0x0000000000007918 */ /* 0x010fe20000000000 */
.L_x_14:
[----:B--23--:R-:W2:Y:S01]  /*0df0*/  S2UR UR7, SR_CgaCtaId ;  /* 0x00000000000779c3 */ /* 0x00cea20000008800 */
[----:B------:R-:W-:Y:S01]  /*0e00*/  VOTEU.ALL UP0, P1 ;  /* 0x0000000000ff7886 */ /* 0x000fe20000800000 */
[----:B------:R-:W-:Y:S01]  /*0e10*/  UMOV UR4, 0x20 ;  /* 0x0000002000047882 */ /* 0x000fe20000000000 */
[----:B------:R-:W-:Y:S01]  /*0e20*/  NOP ;  /* 0x0000000000007918 */ /* 0x000fe20000000000 */
[----:B-1----:R-:W-:Y:S01]  /*0e30*/  LOP3.LUT R3, R85, 0x1f, RZ, 0xc0, !PT ;  /* 0x0000001f55037812 */ /* 0x002fe200078ec0ff */
[----:B------:R-:W-:Y:S01]  /*0e40*/  UISETP.NE.AND UP4, UPT, UR18, URZ, UPT ;  /* 0x000000ff1200728c */ /* 0x000fe2000bf85270 */
[----:B------:R-:W-:Y:S01]  /*0e50*/  @!UP0 UMOV UR6, 0x400 ;  /* 0x0000040000068882 */ /* 0x000fe20000000000 */
[----:B------:R-:W-:-:S04]  /*0e60*/  @!UP0 UIADD3 UR4, UPT, UPT, -UR4, 0x100000, URZ ;  /* 0x0010000004048890 */ /* 0x000fc8000fffe1ff */
[----:B------:R-:W-:Y:S02]  /*0e70*/  @!UP0 USHF.L.U32 UR5, UR4, 0xb, URZ ;  /* 0x0000000b04058899 */ /* 0x000fe400080006ff */
[----:B------:R-:W-:Y:S02]  /*0e80*/  @!UP0 USHF.L.U32 UR4, UR4, 0x1, URZ ;  /* 0x0000000104048899 */ /* 0x000fe400080006ff */
[----:B--2---:R-:W-:Y:S01]  /*0e90*/  @!UP0 ULEA UR6, UR7, UR6, 0x18 ;  /* 0x0000000607068291 */ /* 0x004fe2000f8ec0ff */
[----:B------:R-:W1:Y:S01]  /*0ea0*/  LDCU UR7, c[0x0][0x36c] ;  /* 0x00006d80ff0777ac */ /* 0x000e620008000800 */
[----:B------:R-:W-:Y:S01]  /*0eb0*/  VOTEU.ALL UP0, P1 ;  /* 0x0000000000ff7886 */ /* 0x000fe20000800000 */
[----:B------:R-:W2:Y:S09]  /*0ec0*/  FENCE.VIEW.ASYNC.S ;  /* 0x00000000000073c6 */ /* 0x000eb20000000000 */
[----:B--2---:R2:W3:Y:S01]  /*0ed0*/  @!UP0 SYNCS.EXCH.64 URZ, [UR6+0x180], UR4 ;  /* 0x0001800406ff85b2 */ /* 0x0044e20008000100 */
[----:B-1----:R-:W-:-:S09]  /*0ee0*/  UISETP.EQ.U32.AND UP6, UPT, UR7, 0x1, UPT ;  /* 0x000000010700788c */ /* 0x002fd2000bfc2070 */
[----:B--2---:R-:W-:Y:S05]  /*0ef0*/  BRA.U !UP6, `(.L_x_15) ;  /* 0x000000010e087547 */ /* 0x004fea000b800000 */
[----:B---3--:R-:W-:Y:S01]  /*0f00*/  UCGABAR_ARV ;  /* 0x00000000000079c7 */ /* 0x008fe20008000000 */
[----:B------:R-:W-:Y:S05]  /*0f10*/  BRA `(.L_x_16) ;  /* 0x0000000000047947 */ /* 0x000fea0003800000 */
.L_x_15:
[----:B---3--:R-:W-:Y:S01]  /*0f20*/  NOP ;  /* 0x0000000000007918 */ /* 0x008fe20000000000 */
.L_x_16:
[----:B------:R-:W1:Y:S01]  /*0f30*/  S2UR UR21, SR_CTAID.X ;  /* 0x00000000001579c3 */ /* 0x000e620000002500 */
[----:B------:R-:W-:-:S05]  /*0f40*/  CS2R.32 R92, SR_CgaSize ;  /* 0x00000000005c7805 */ /* 0x000fca0000008a00 */
[----:B------:R-:W-:-:S05]  /*0f50*/  IMAD R92, R92, -0xa0, RZ ;  /* 0xffffff605c5c7824 */ /* 0x000fca00078e02ff */
[----:B------:R-:W-:-:S14]  /*0f60*/  R2UR UR5, R92 ;  /* 0x000000005c0572ca */ /* 0x000fdc00000e0000 */
[----:B------:R-:W2:Y:S01]  /*0f70*/  LDCU UR5, c[0x0][UR5+0x2b0] ;  /* 0x00005600050577ac */ /* 0x000ea20008000800 */
[----:B------:R-:W-:-:S05]  /*0f80*/  CS2R.32 R92, SR_CgaSize ;  /* 0x00000000005c7805 */ /* 0x000fca0000008a00 */
[----:B------:R-:W-:-:S05]  /*0f90*/  IMAD R92, R92, -0xa0, RZ ;  /* 0xffffff605c5c7824 */ /* 0x000fca00078e02ff */
[----:B------:R-:W-:-:S14]  /*0fa0*/  R2UR UR4, R92 ;  /* 0x000000005c0472ca */ /* 0x000fdc00000e0000 */
[----:B------:R-:W3:Y:S01]  /*0fb0*/  LDCU UR4, c[0x0][UR4+0x2b4] ;  /* 0x00005680040477ac */ /* 0x000ee20008000800 */
[----:B------:R-:W4:Y:S01]  /*0fc0*/  S2UR UR20, SR_CTAID.Y ;  /* 0x00000000001479c3 */ /* 0x000f220000002600 */
[----:B------:R-:W-:-:S05]  /*0fd0*/  CS2R.32 R92, SR_CgaSize ;  /* 0x00000000005c7805 */ /* 0x000fca0000008a00 */
[----:B------:R-:W-:-:S05]  /*0fe0*/  IMAD R92, R92, -0xa0, RZ ;  /* 0xffffff605c5c7824 */ /* 0x000fca00078e02ff */
[----:B------:R-:W-:-:S14]  /*0ff0*/  R2UR UR7, R92 ;  /* 0x000000005c0772ca */ /* 0x000fdc00000e0000 */
[----:B------:R-:W3:Y:S01]  /*1000*/  LDCU UR7, c[0x0][UR7+0x2a0] ;  /* 0x00005400070777ac */ /* 0x000ee20008000800 */
[----:B------:R-:W-:-:S05]  /*1010*/  CS2R.32 R92, SR_CgaSize ;  /* 0x00000000005c7805 */ /* 0x000fca0000008a00 */
[----:B------:R-:W-:-:S05]  /*1020*/  IMAD R92, R92, -0xa0, RZ ;  /* 0xffffff605c5c7824 */ /* 0x000fca00078e02ff */
[----:B------:R-:W-:-:S14]  /*1030*/  R2UR UR8, R92 ;  /* 0x000000005c0872ca */ /* 0x000fdc00000e0000 */
[----:B------:R-:W3:Y:S01]  /*1040*/  LDCU UR8, c[0x0][UR8+0x2a4] ;  /* 0x00005480080877ac */ /* 0x000ee20008000800 */
[----:B------:R-:W3:Y:S01]  /*1050*/  LDCU UR19, c[0x0][0xb24] ;  /* 0x00016480ff1377ac */ /* 0x000ee20008000800 */
[----:B------:R-:W3:Y:S01]  /*1060*/  LDCU UR39, c[0x0][0xb24] ;  /* 0x00016480ff2777ac */ /* 0x000ee20008000800 */
[----:B-1----:R-:W-:Y:S01]  /*1070*/  I2FP.F32.U32 R2, UR21 ;  /* 0x0000001500027c45 */ /* 0x002fe20008201000 */
[----:B------:R-:W1:Y:S04]  /*1080*/  LDCU UR25, c[0x0][0xb30] ;  /* 0x00016600ff1977ac */ /* 0x000e680008000800 */
[----:B--2---:R-:W-:Y:S01]  /*1090*/  FMUL R2, R2, UR5 ;  /* 0x0000000502027c20 */ /* 0x004fe20008400000 */
[----:B----4-:R-:W-:-:S05]  /*10a0*/  I2FP.F32.U32 R0, UR20 ;  /* 0x0000001400007c45 */ /* 0x010fca0008201000 */
[----:B------:R-:W2:Y:S01]  /*10b0*/  F2I.U32.TRUNC.NTZ R2, R2 ;  /* 0x0000000200027305 */ /* 0x000ea2000020f000 */
[----:B---3--:R-:W-:-:S07]  /*10c0*/  FMUL R0, R0, UR4 ;  /* 0x0000000400007c20 */ /* 0x008fce0008400000 */
[----:B------:R-:W3:Y:S01]  /*10d0*/  F2I.U32.TRUNC.NTZ R0, R0 ;  /* 0x0000000000007305 */ /* 0x000ee2000020f000 */
[----:B--2---:R-:W-:Y:S02]  /*10e0*/  R2UR UR4, R2 ;  /* 0x00000000020472ca */ /* 0x004fe400000e0000 */
[----:B------:R-:W-:Y:S02]  /*10f0*/  PRMT R2, RZ, 0x7610, R2 ;  /* 0x00007610ff027816 */ /* 0x000fe40000000002 */
[----:B---3--:R-:W-:Y:S02]  /*1100*/  R2UR UR6, R0 ;  /* 0x00000000000672ca */ /* 0x008fe400000e0000 */
[----:B------:R-:W-:-:S07]  /*1110*/  PRMT R0, RZ, 0x7610, R0 ;  /* 0x00007610ff007816 */ /* 0x000fce0000000000 */
[----:B------:R-:W-:-:S04]  /*1120*/  UIADD3 UR5, UPT, UPT, -UR4, URZ, URZ ;  /* 0x000000ff04057290 */ /* 0x000fc8000fffe1ff */
[----:B------:R-:W-:Y:S02]  /*1130*/  UIMAD UR5, UR7, UR5, UR21 ;  /* 0x00000005070572a4 */ /* 0x000fe4000f8e0215 */
[----:B------:R-:W-:-:S04]  /*1140*/  UIADD3 UR4, UPT, UPT, -UR6, URZ, URZ ;  /* 0x000000ff06047290 */ /* 0x000fc8000fffe1ff */
[----:B------:R-:W-:Y:S01]  /*1150*/  IMAD.U32 R92, RZ, RZ, UR5 ;  /* 0x00000005ff5c7e24 */ /* 0x000fe2000f8e00ff */
[----:B------:R-:W-:-:S06]  /*1160*/  UIMAD UR4, UR8, UR4, UR20 ;  /* 0x00000004080472a4 */ /* 0x000fcc000f8e0214 */
[----:B------:R-:W-:Y:S01]  /*1170*/  IMAD.U32 R91, RZ, RZ, UR4 ;  /* 0x00000004ff5b7e24 */ /* 0x000fe2000f8e00ff */
[----:B-1----:R-:W-:Y:S06]  /*1180*/  BRA.U UP4, `(.L_x_17) ;  /* 0x0000000104307547 */ /* 0x002fec000b800000 */
[----:B------:R-:W-:Y:S01]  /*1190*/  R2UR UR5, R91 ;  /* 0x000000005b0572ca */ /* 0x000fe200000e0000 */
[----:B------:R-:W-:Y:S01]  /*11a0*/  UMOV UR7, 0x3 ;  /* 0x0000000300077882 */ /* 0x000fe20000000000 */
[----:B------:R-:W-:-:S11]  /*11b0*/  R2UR UR4, R92 ;  /* 0x000000005c0472ca */ /* 0x000fd600000e0000 */
[----:B------:R-:W-:-:S04]  /*11c0*/  UISETP.NE.AND UP0, UPT, UR5, URZ, UPT ;  /* 0x000000ff0500728c */ /* 0x000fc8000bf05270 */
[----:B------:R-:W-:Y:S02]  /*11d0*/  UISETP.LT.U32.OR UP0, UPT, UR4, 0x2, !UP0 ;  /* 0x000000020400788c */ /* 0x000fe4000c701470 */
[----:B------:R-:W-:Y:S02]  /*11e0*/  ULOP3.LUT UR4, UR4, 0xfffffffe, URZ, 0xc0, !UPT ;  /* 0xfffffffe04047892 */ /* 0x000fe4000f8ec0ff */
[----:B------:R-:W-:Y:S02]  /*11f0*/  USEL UR6, URZ, 0x1, !UP0 ;  /* 0x00000001ff067887 */ /* 0x000fe4000c000000 */
[----:B------:R-:W-:Y:S02]  /*1200*/  USEL UR5, URZ, 0x2, !UP0 ;  /* 0x00000002ff057887 */ /* 0x000fe4000c000000 */
[----:B------:R-:W-:Y:S02]  /*1210*/  USHF.L.U32 UR4, UR7, UR4, URZ ;  /* 0x0000000407047299 */ /* 0x000fe400080006ff */
[----:B------:R-:W-:-:S04]  /*1220*/  UIADD3 UR5, UPT, UPT, UR6, UR5, URZ ;  /* 0x0000000506057290 */ /* 0x000fc8000fffe0ff */
[----:B------:R-:W-:Y:S02]  /*1230*/  IMAD.U32 R0, RZ, RZ, UR4 ;  /* 0x00000004ff007e24 */ /* 0x000fe4000f8e00ff */
[----:B------:R-:W-:-:S07]  /*1240*/  IMAD.U32 R2, RZ, RZ, UR5 ;  /* 0x00000005ff027e24 */ /* 0x000fce000f8e00ff */
.L_x_17:
[----:B------:R-:W1:Y:S01]  /*1250*/  S2UR UR50, SR_CTAID.Z ;  /* 0x00000000003279c3 */ /* 0x000e620000002700 */
[----:B------:R-:W-:Y:S01]  /*1260*/  UISETP.GE.AND UP0, UPT, UR19, 0x1, UPT ;  /* 0x000000011300788c */ /* 0x000fe2000bf06270 */
[----:B------:R-:W-:-:S08]  /*1270*/  UMOV UR24, UR21 ;  /* 0x0000001500187c82 */ /* 0x000fd00008000000 */
[----:B------:R-:W-:Y:S05]  /*1280*/  BRA.U !UP0, `(.L_x_18) ;  /* 0x0000000108d47547 */ /* 0x000fea000b800000 */
[----:B------:R-:W2:Y:S01]  /*1290*/  LDCU.128 UR12, c[0x0][0xb10] ;  /* 0x00016200ff0c77ac */ /* 0x000ea20008000c00 */
[----:B------:R-:W3:Y:S01]  /*12a0*/  LDCU UR22, c[0x0][0xb0c] ;  /* 0x00016180ff1677ac */ /* 0x000ee20008000800 */
[----:B------:R-:W4:Y:S01]  /*12b0*/  LDCU UR6, c[0x0][0x370] ;  /* 0x00006e00ff0677ac */ /* 0x000f220008000800 */
[----:B------:R-:W1:Y:S01]  /*12c0*/  LDCU UR7, c[0x0][0x374] ;  /* 0x00006e80ff0777ac */ /* 0x000e620008000800 */
[----:B------:R-:W1:Y:S01]  /*12d0*/  LDCU UR23, c[0x0][0xb20] ;  /* 0x00016400ff1777ac */ /* 0x000e620008000800 */
[----:B--2---:R-:W-:Y:S02]  /*12e0*/  UIMAD.WIDE.U32 UR4, UR21, UR12, URZ ;  /* 0x0000000c150472a5 */ /* 0x004fe4000f8e00ff */
[----:B---3--:R-:W-:Y:S01]  /*12f0*/  UISETP.NE.AND UP0, UPT, UR22, 0x1, UPT ;  /* 0x000000011600788c */ /* 0x008fe2000bf05270 */
[----:B------:R-:W2:Y:S01]  /*1300*/  LDCU.64 UR8, c[0x0][0xb28] ;  /* 0x00016500ff0877ac */ /* 0x000ea20008000a00 */
[----:B----4-:R-:W-:-:S03]  /*1310*/  UIMAD.WIDE.U32 UR10, UR6, UR12, URZ ;  /* 0x0000000c060a72a5 */ /* 0x010fc6000f8e00ff */
[----:B------:R-:W-:Y:S01]  /*1320*/  UMOV UR4, UR5 ;  /* 0x0000000500047c82 */ /* 0x000fe20008000000 */
[----:B------:R-:W-:Y:S02]  /*1330*/  UISETP.NE.AND UP2, UPT, UR19, 0x1, UPT ;  /* 0x000000011300788c */ /* 0x000fe4000bf45270 */
[----:B------:R-:W-:Y:S01]  /*1340*/  USHF.R.U32.HI UR4, URZ, UR13, UR4 ;  /* 0x0000000dff047299 */ /* 0x000fe20008011604 */
[----:B------:R-:W-:Y:S01]  /*1350*/  UMOV UR10, UR11 ;  /* 0x0000000b000a7c82 */ /* 0x000fe20008000000 */
[----:B------:R-:W-:Y:S02]  /*1360*/  UIMAD.WIDE.U32 UR16, UR20, UR15, URZ ;  /* 0x0000000f141072a5 */ /* 0x000fe4000f8e00ff */
[----:B------:R-:W-:Y:S02]  /*1370*/  USEL UR5, UR21, UR4, !UP0 ;  /* 0x0000000415057287 */ /* 0x000fe4000c000000 */
[----:B------:R-:W-:Y:S02]  /*1380*/  @UP0 USHF.R.U32.HI UR6, URZ, UR13, UR10 ;  /* 0x0000000dff060299 */ /* 0x000fe4000801160a */
[----:B------:R-:W-:-:S02]  /*1390*/  UISETP.NE.AND UP0, UPT, UR14, 0x1, UPT ;  /* 0x000000010e00788c */ /* 0x000fc4000bf05270 */
[----:B-1----:R-:W-:Y:S02]  /*13a0*/  UIMAD.WIDE.U32 UR10, UR7, UR15, URZ ;  /* 0x0000000f070a72a5 */ /* 0x002fe4000f8e00ff */
[----:B--2---:R-:W-:Y:S01]  /*13b0*/  UIMAD.WIDE.U32 UR12, UR6, UR8, URZ ;  /* 0x00000008060c72a5 */ /* 0x004fe2000f8e00ff */
[----:B------:R-:W-:Y:S01]  /*13c0*/  UMOV UR4, UR17 ;  /* 0x0000001100047c82 */ /* 0x000fe20008000000 */
[----:B------:R-:W-:-:S03]  /*13d0*/  UIADD3 UR24, UPT, UPT, -UR5, URZ, URZ ;  /* 0x000000ff05187290 */ /* 0x000fc6000fffe1ff */
[----:B------:R-:W-:Y:S01]  /*13e0*/  UMOV UR10, UR11 ;  /* 0x0000000b000a7c82 */ /* 0x000fe20008000000 */
[----:B------:R-:W-:Y:S02]  /*13f0*/  USHF.R.U32.HI UR4, URZ, UR23, UR4 ;  /* 0x00000017ff047299 */ /* 0x000fe40008011604 */
[----:B------:R-:W-:Y:S01]  /*1400*/  @UP0 USHF.R.U32.HI UR7, URZ, UR23, UR10 ;  /* 0x00000017ff070299 */ /* 0x000fe2000801160a */
[----:B------:R-:W-:Y:S01]  /*1410*/  UMOV UR12, UR13 ;  /* 0x0000000d000c7c82 */ /* 0x000fe20008000000 */
[----:B------:R-:W-:Y:S02]  /*1420*/  USEL UR4, UR20, UR4, !UP0 ;  /* 0x0000000414047287 */ /* 0x000fe4000c000000 */
[----:B------:R-:W-:Y:S02]  /*1430*/  UIMAD.WIDE.U32 UR10, UR7, UR8, URZ ;  /* 0x00000008070a72a5 */ /* 0x000fe4000f8e00ff */
[----:B------:R-:W-:Y:S02]  /*1440*/  @UP2 USHF.R.U32.HI UR6, URZ, UR9, UR12 ;  /* 0x00000009ff062299 */ /* 0x000fe4000801160c */
[----:B------:R-:W-:-:S02]  /*1450*/  UIMAD.WIDE.U32 UR12, UR4, UR8, URZ ;  /* 0x00000008040c72a5 */ /* 0x000fc4000f8e00ff */
[----:B------:R-:W-:Y:S01]  /*1460*/  UIMAD UR24, UR22, UR24, UR21 ;  /* 0x00000018161872a4 */ /* 0x000fe2000f8e0215 */
[----:B------:R-:W-:Y:S02]  /*1470*/  UMOV UR10, UR11 ;  /* 0x0000000b000a7c82 */ /* 0x000fe40008000000 */
[----:B------:R-:W-:Y:S02]  /*1480*/  @UP2 USHF.R.U32.HI UR7, URZ, UR9, UR10 ;  /* 0x00000009ff072299 */ /* 0x000fe4000801160a */
[----:B------:R-:W-:Y:S02]  /*1490*/  UIMAD UR10, UR6, UR19, URZ ;  /* 0x00000013060a72a4 */ /* 0x000fe4000f8e02ff */
[----:B------:R-:W-:-:S04]  /*14a0*/  UIMAD UR7, UR7, UR19, URZ ;  /* 0x00000013070772a4 */ /* 0x000fc8000f8e02ff */
[----:B------:R-:W-:-:S03]  /*14b0*/  UISETP.GE.AND UP0, UPT, UR4, UR7, UPT ;  /* 0x000000070400728c */ /* 0x000fc6000bf06270 */
[----:B------:R-:W-:Y:S01]  /*14c0*/  UMOV UR7, UR13 ;  /* 0x0000000d00077c82 */ /* 0x000fe20008000000 */
[----:B------:R-:W-:Y:S02]  /*14d0*/  UISETP.GE.OR UP0, UPT, UR5, UR10, UP0 ;  /* 0x0000000a0500728c */ /* 0x000fe40008706670 */
[----:B------:R-:W-:Y:S02]  /*14e0*/  UIMAD.WIDE.U32 UR10, UR5, UR8, URZ ;  /* 0x00000008050a72a5 */ /* 0x000fe4000f8e00ff */
[----:B------:R-:W-:Y:S02]  /*14f0*/  USHF.R.U32.HI UR7, URZ, UR9, UR7 ;  /* 0x00000009ff077299 */ /* 0x000fe40008011607 */
[----:B------:R-:W-:Y:S02]  /*1500*/  UIADD3 UR10, UPT, UPT, -UR4, URZ, URZ ;  /* 0x000000ff040a7290 */ /* 0x000fe4000fffe1ff */
[----:B------:R-:W-:Y:S02]  /*1510*/  USEL UR7, UR4, UR7, !UP2 ;  /* 0x0000000704077287 */ /* 0x000fe4000d000000 */
[----:B------:R-:W-:Y:S01]  /*1520*/  UIMAD UR10, UR14, UR10, UR20 ;  /* 0x0000000a0e0a72a4 */ /* 0x000fe2000f8e0214 */
[----:B------:R-:W-:-:S02]  /*1530*/  @!UP0 UMOV UR8, UR11 ;  /* 0x0000000b00088c82 */ /* 0x000fc40008000000 */
[----:B------:R-:W-:Y:S02]  /*1540*/  @!UP0 USHF.R.U32.HI UR8, URZ, UR9, UR8 ;  /* 0x00000009ff088299 */ /* 0x000fe40008011608 */
[----:B------:R-:W-:Y:S02]  /*1550*/  UIADD3 UR9, UPT, UPT, -UR7, URZ, URZ ;  /* 0x000000ff07097290 */ /* 0x000fe4000fffe1ff */
[----:B------:R-:W-:Y:S02]  /*1560*/  @!UP0 USEL UR8, UR5, UR8, !UP2 ;  /* 0x0000000805088287 */ /* 0x000fe4000d000000 */
[----:B------:R-:W-:Y:S02]  /*1570*/  UIMAD UR9, UR19, UR9, UR4 ;  /* 0x00000009130972a4 */ /* 0x000fe4000f8e0204 */
[----:B------:R-:W-:Y:S02]  /*1580*/  @!UP0 UIADD3 UR7, UPT, UPT, UR7, -UR8, URZ ;  /* 0x8000000807078290 */ /* 0x000fe4000fffe0ff */
[----:B------:R-:W-:-:S02]  /*1590*/  @!UP0 UIMAD UR6, UR9, UR6, UR8 ;  /* 0x00000006090682a4 */ /* 0x000fc4000f8e0208 */
[----:B------:R-:W-:-:S04]  /*15a0*/  @!UP0 UIMAD UR4, UR7, UR19, UR5 ;  /* 0x00000013070482a4 */ /* 0x000fc8000f8e0205 */
[----:B------:R-:W-:Y:S01]  /*15b0*/  UIMAD UR20, UR4, UR14, UR10 ;  /* 0x0000000e041472a4 */ /* 0x000fe2000f8e020a */
[----:B------:R-:W-:Y:S02]  /*15c0*/  @!UP0 UMOV UR5, UR6 ;  /* 0x0000000600058c82 */ /* 0x000fe40008000000 */
[----:B------:R-:W-:-:S12]  /*15d0*/  UIMAD UR24, UR5, UR22, UR24 ;  /* 0x00000016051872a4 */ /* 0x000fd8000f8e0218 */
.L_x_18:
[----:B------:R-:W-:-:S09]  /*15e0*/  UISETP.NE.AND UP0, UPT, UR25, 0x1, UPT ;  /* 0x000000011900788c */ /* 0x000fd2000bf05270 */
[----:B------:R-:W-:Y:S05]  /*15f0*/  BRA.U UP0, `(.L_x_19) ;  /* 0x0000000100407547 */ /* 0x000fea000b800000 */
[----:B------:R-:W2:Y:S01]  /*1600*/  LDCU.128 UR8, c[0x0][0xb10] ;  /* 0x00016200ff0877ac */ /* 0x000ea20008000c00 */
[----:B------:R-:W3:Y:S01]  /*1610*/  LDCU UR12, c[0x0][0xb0c] ;  /* 0x00016180ff0c77ac */ /* 0x000ee20008000800 */
[----:B------:R-:W4:Y:S01]  /*1620*/  LDCU UR13, c[0x0][0xb20] ;  /* 0x00016400ff0d77ac */ /* 0x000f220008000800 */
[----:B--2---:R-:W-:Y:S02]  /*1630*/  UIMAD.WIDE.U32 UR4, UR24, UR8, URZ ;  /* 0x00000008180472a5 */ /* 0x004fe4000f8e00ff */
[----:B------:R-:W-:Y:S02]  /*1640*/  UIMAD.WIDE.U32 UR6, UR20, UR11, URZ ;  /* 0x0000000b140672a5 */ /* 0x000fe4000f8e00ff */
[----:B---3--:R-:W-:Y:S02]  /*1650*/  UISETP.NE.AND UP0, UPT, UR12, 0x1, UPT ;  /* 0x000000010c00788c */ /* 0x008fe4000bf05270 */
[----:B------:R-:W-:-:S03]  /*1660*/  USHF.R.U32.HI UR5, URZ, UR9, UR5 ;  /* 0x00000009ff057299 */ /* 0x000fc60008011605 */
[----:B------:R-:W-:Y:S01]  /*1670*/  UMOV UR4, UR7 ;  /* 0x0000000700047c82 */ /* 0x000fe20008000000 */
[----:B------:R-:W-:Y:S02]  /*1680*/  USEL UR5, UR24, UR5, !UP0 ;  /* 0x0000000518057287 */ /* 0x000fe4000c000000 */
[----:B------:R-:W-:Y:S02]  /*1690*/  UISETP.NE.AND UP0, UPT, UR10, 0x1, UPT ;  /* 0x000000010a00788c */ /* 0x000fe4000bf05270 */
[----:B----4-:R-:W-:-:S04]  /*16a0*/  USHF.R.U32.HI UR4, URZ, UR13, UR4 ;  /* 0x0000000dff047299 */ /* 0x010fc80008011604 */
[----:B------:R-:W-:-:S04]  /*16b0*/  USEL UR4, UR20, UR4, !UP0 ;  /* 0x0000000414047287 */ /* 0x000fc8000c000000 */
[----:B------:R-:W-:Y:S02]  /*16c0*/  UIADD3 UR6, UPT, UPT, -UR4, UR5, URZ ;  /* 0x0000000504067290 */ /* 0x000fe4000fffe1ff */
[----:B------:R-:W-:Y:S02]  /*16d0*/  UIADD3 UR4, UPT, UPT, UR4, -UR5, URZ ;  /* 0x8000000504047290 */ /* 0x000fe4000fffe0ff */
[----:B------:R-:W-:Y:S02]  /*16e0*/  UIMAD UR20, UR6, UR10, UR20 ;  /* 0x0000000a061472a4 */ /* 0x000fe4000f8e0214 */
[----:B------:R-:W-:-:S12]  /*16f0*/  UIMAD UR24, UR4, UR12, UR24 ;  /* 0x0000000c041872a4 */ /* 0x000fd8000f8e0218 */
.L_x_19:
[----:B------:R-:W-:Y:S05]  /*1700*/  BRA.U !UP6, `(.L_x_20) ;  /* 0x000000010e0c7547 */ /* 0x000fea000b800000 */
[----:B------:R-:W-:Y:S01]  /*1710*/  UCGABAR_WAIT ;  /* 0x0000000000007dc7 */ /* 0x000fe20008000000 */
[----:B------:R-:W-:Y:S01]  /*1720*/  CCTL.IVALL ;  /* 0x00000000ff00798f */ /* 0x000fe20002000000 */
[----:B------:R-:W-:Y:S05]  /*1730*/  BRA `(.L_x_21) ;  /* 0x0000000000047947 */ /* 0x000fea0003800000 */
.L_x_20:
[----:B------:R-:W-:Y:S06]  /*1740*/  BAR.SYNC.DEFER_BLOCKING 0x0 ;  /* 0x0000000000007b1d */ /* 0x000fec0000010000 */
.L_x_21:
[----:B------:R-:W-:Y:S05]  /*1750*/  BRA.U UP5, `(.L_x_22) ;  /* 0x00000021058c7547 */ /* 0x000fea000b800000 */
[----:B------:R-:W2:Y:S01]  /*1760*/  LDCU UR7, c[0x0][0x390] ;  /* 0x00007200ff0777ac */ /* 0x000ea20008000800 */
[----:B------:R-:W-:Y:S01]  /*1770*/  PLOP3.LUT P1, PT, PT, PT, UP3, 0x80, 0x8 ;  /* 0x000000000008781c */ /* 0x000fe20003f2f038 */
[----:B------:R-:W-:Y:S01]  /*1780*/  IMAD.MOV.U32 R2, RZ, RZ, RZ ;  /* 0x000000ffff027224 */ /* 0x000fe200078e00ff */
[----:B------:R-:W-:Y:S01]  /*1790*/  ISETP.EQ.OR P2, PT, R3, RZ, P3 ;  /* 0x000000ff0300720c */ /* 0x000fe20001f42670 */
[----:B------:R-:W3:Y:S01]  /*17a0*/  LDCU UR6, c[0x0][0x5c0] ;  /* 0x0000b800ff0677ac */ /* 0x000ee20008000800 */
[----:B------:R-:W-:Y:S01]  /*17b0*/  PLOP3.LUT P1, PT, P1, PT, PT, 0x8, 0x80 ;  /* 0x000000000080781c */ /* 0x000fe20000f2e170 */
[----:B------:R-:W-:Y:S02]  /*17c0*/  UISETP.NE.AND UP0, UPT, UR18, URZ, UPT ;  /* 0x000000ff1200728c */ /* 0x000fe4000bf05270 */
[----:B------:R-:W-:Y:S02]  /*17d0*/  USHF.L.U32 UR8, UR21, 0x6, URZ ;  /* 0x0000000615087899 */ /* 0x000fe400080006ff */
[----:B------:R-:W-:Y:S01]  /*17e0*/  USEL UR46, UR61, 0x2, UP0 ;  /* 0x000000023d2e7887 */ /* 0x000fe20008000000 */
[----:B------:R-:W4:Y:S01]  /*17f0*/  LDCU UR55, c[0x0][0x370] ;  /* 0x00006e00ff3777ac */ /* 0x000f220008000800 */
[----:B--2---:R-:W-:Y:S01]  /*1800*/  UIADD3 UR5, UPT, UPT, UR7, 0x1f, URZ ;  /* 0x0000001f07057890 */ /* 0x004fe2000fffe0ff */
[----:B------:R-:W2:Y:S03]  /*1810*/  LDCU.64 UR48, c[0x0][0x348] ;  /* 0x00006900ff3077ac */ /* 0x000ea60008000a00 */
[----:B------:R-:W-:-:S02]  /*1820*/  USHF.R.S32.HI UR4, URZ, 0x1f, UR5 ;  /* 0x0000001fff047899 */ /* 0x000fc40008011405 */
[----:B---3--:R-:W-:Y:S02]  /*1830*/  UIADD3 UR6, UPT, UPT, UR6, 0x7f, URZ ;  /* 0x0000007f06067890 */ /* 0x008fe4000fffe0ff */
[----:B------:R-:W-:Y:S02]  /*1840*/  ULEA.HI UR4, UR4, UR5, URZ, 0x5 ;  /* 0x0000000504047291 */ /* 0x000fe4000f8f28ff */
[----:B------:R-:W-:Y:S02]  /*1850*/  UIADD3 UR5, UPT, UPT, UR7, -0x1, URZ ;  /* 0xffffffff07057890 */ /* 0x000fe4000fffe0ff */
[----:B------:R-:W-:Y:S02]  /*1860*/  USHF.R.S32.HI UR57, URZ, 0x5, UR4 ;  /* 0x00000005ff397899 */ /* 0x000fe40008011404 */
[----:B------:R-:W-:Y:S02]  /*1870*/  UISETP.GE.U32.AND UP1, UPT, UR5, -0x3f, UPT ;  /* 0xffffffc10500788c */ /* 0x000fe4000bf26070 */
[----:B------:R-:W-:-:S02]  /*1880*/  UISETP.LT.U32.AND UP0, UPT, UR57, 0x10, UPT ;  /* 0x000000103900788c */ /* 0x000fc4000bf01070 */
[----:B------:R-:W-:Y:S02]  /*1890*/  USHF.R.S32.HI UR4, URZ, 0x1f, UR6 ;  /* 0x0000001fff047899 */ /* 0x000fe40008011406 */
[----:B------:R-:W-:Y:S02]  /*18a0*/  USEL UR56, UR57, 0x10, UP0 ;  /* 0x0000001039387887 */ /* 0x000fe40008000000 */
[----:B------:R-:W-:Y:S02]  /*18b0*/  ULEA.HI UR4, UR4, UR6, URZ, 0x7 ;  /* 0x0000000604047291 */ /* 0x000fe4000f8f38ff */
[----:B------:R-:W-:Y:S02]  /*18c0*/  UIADD3 UR38, UPT, UPT, UR56, -0x1, URZ ;  /* 0xffffffff38267890 */ /* 0x000fe4000fffe0ff */
[----:B------:R-:W-:Y:S02]  /*18d0*/  @UP1 UIADD3 UR38, UPT, UPT, UR56, URZ, URZ ;  /* 0x000000ff38261290 */ /* 0x000fe4000fffe0ff */
[----:B------:R-:W-:-:S02]  /*18e0*/  USHF.L.U32 UR62, UR21, 0x7, URZ ;  /* 0x00000007153e7899 */ /* 0x000fc400080006ff */
[----:B------:R-:W-:Y:S01]  /*18f0*/  UIADD3 UR60, UPT, UPT, UR7, 0x3e, URZ ;  /* 0x0000003e073c7890 */ /* 0x000fe2000fffe0ff */
[----:B------:R-:W3:Y:S01]  /*1900*/  LDCU UR54, c[0x0][0x374] ;  /* 0x00006e80ff3677ac */ /* 0x000ee20008000800 */
[----:B------:R-:W-:Y:S02]  /*1910*/  ULOP3.LUT UR59, UR8, 0x40, URZ, 0xc0, !UPT ;  /* 0x00000040083b7892 */ /* 0x000fe4000f8ec0ff */
[----:B------:R-:W-:Y:S02]  /*1920*/  USHF.R.S32.HI UR53, URZ, 0x7, UR4 ;  /* 0x00000007ff357899 */ /* 0x000fe40008011404 */
[----:B------:R-:W-:Y:S02]  /*1930*/  UIADD3 UR58, UPT, UPT, UR57, -UR56, URZ ;  /* 0x80000038393a7290 */ /* 0x000fe4000fffe0ff */
[----:B------:R-:W-:Y:S01]  /*1940*/  UIADD3 UR38, UPT, UPT, UR38, 0x1, URZ ;  /* 0x0000000126267890 */ /* 0x000fe2000fffe0ff */
[----:B------:R-:W-:Y:S01]  /*1950*/  UMOV UR26, 0x1 ;  /* 0x00000001001a7882 */ /* 0x000fe20000000000 */
[----:B--2-4-:R-:W-:-:S10]  /*1960*/  UMOV UR30, URZ ;  /* 0x000000ff001e7c82 */ /* 0x014fd40008000000 */
.L_x_40:
[----:B------:R-:W-:Y:S01]  /*1970*/  IMAD.U32 R4, RZ, RZ, UR53 ;  /* 0x00000035ff047e24 */ /* 0x000fe2000f8e00ff */
[----:B------:R-:W2:Y:S04]  /*1980*/  LDCU UR52, c[0x0][0x5c4] ;  /* 0x0000b880ff3477ac */ /* 0x000ea80008000800 */
[-C--:B------:R-:W-:Y:S01]  /*1990*/  IABS R0, R4.reuse ;  /* 0x0000000400007213 */ /* 0x080fe20000000000 */
[----:B------:R-:W-:Y:S01]  /*19a0*/  UMOV UR27, 0x400 ;  /* 0x00000400001b7882 */ /* 0x000fe20000000000 */
[----:B------:R-:W-:Y:S01]  /*19b0*/  IABS R4, R4 ;  /* 0x0000000400047213 */ /* 0x000fe20000000000 */
[----:B------:R-:W-:Y:S01]  /*19c0*/  UMOV UR15, URZ ;  /* 0x000000ff000f7c82 */ /* 0x000fe20008000000 */
[----:B------:R-:W-:Y:S01]  /*19d0*/  R2UR UR6, R0 ;  /* 0x00000000000672ca */ /* 0x000fe200000e0000 */
[----:B--2---:R-:W-:-:S12]  /*19e0*/  IMAD.U32 R3, RZ, RZ, UR52 ;  /* 0x00000034ff037e24 */ /* 0x004fd8000f8e00ff */
[----:B------:R-:W2:Y:S08]  /*19f0*/  I2F.RP R6, UR6 ;  /* 0x0000000600067d06 */ /* 0x000eb00008209400 */
[----:B--2---:R-:W2:Y:S02]  /*1a00*/  MUFU.RCP R5, R6 ;  /* 0x0000000600057308 */ /* 0x004ea40000001000 */
[----:B--2---:R-:W-:-:S06]  /*1a10*/  VIADD R5, R5, 0xffffffe ;  /* 0x0ffffffe05057836 */ /* 0x004fcc0000000000 */
[----:B------:R-:W2:Y:S02]  /*1a20*/  F2I.FTZ.U32.TRUNC.NTZ R0, R5 ;  /* 0x0000000500007305 */ /* 0x000ea4000021f000 */
[----:B--2---:R-:W-:Y:S02]  /*1a30*/  R2UR UR5, R0 ;  /* 0x00000000000572ca */ /* 0x004fe400000e0000 */
[----:B------:R-:W-:Y:S01]  /*1a40*/  IABS R0, R3 ;  /* 0x0000000300007213 */ /* 0x000fe20000000000 */
[----:B------:R-:W-:-:S03]  /*1a50*/  IMAD.U32 R3, RZ, RZ, UR20 ;  /* 0x00000014ff037e24 */ /* 0x000fc6000f8e00ff */
[----:B------:R-:W-:Y:S01]  /*1a60*/  R2UR UR8, R0 ;  /* 0x00000000000872ca */ /* 0x000fe200000e0000 */
[----:B------:R-:W-:Y:S01]  /*1a70*/  IMAD.MOV R0, RZ, RZ, -R4 ;  /* 0x000000ffff007224 */ /* 0x000fe200078e0a04 */
[----:B------:R-:W-:-:S04]  /*1a80*/  IABS R3, R3 ;  /* 0x0000000300037213 */ /* 0x000fc80000000000 */
[----:B------:R-:W-:Y:S01]  /*1a90*/  R2UR UR9, R3 ;  /* 0x00000000030972ca */ /* 0x000fe200000e0000 */
[----:B------:R-:W-:-:S04]  /*1aa0*/  UIADD3 UR4, UPT, UPT, URZ, -UR5, URZ ;  /* 0x80000005ff047290 */ /* 0x000fc8000fffe0ff */
[----:B------:R-:W-:Y:S02]  /*1ab0*/  UIMAD UR7, UR4, UR6, URZ ;  /* 0x00000006040772a4 */ /* 0x000fe4000f8e02ff */
[----:B------:R-:W2:Y:S01]  /*1ac0*/  I2F.RP R3, UR8 ;  /* 0x0000000800037d06 */ /* 0x000ea20008209400 */
[----:B------:R-:W-:Y:S02]  /*1ad0*/  UMOV UR4, URZ ;  /* 0x000000ff00047c82 */ /* 0x000fe40008000000 */
[----:B------:R-:W-:Y:S02]  /*1ae0*/  UIMAD.WIDE.U32 UR4, UR5, UR7, UR4 ;  /* 0x00000007050472a5 */ /* 0x000fe4000f8e0004 */
[----:B------:R-:W-:-:S05]  /*1af0*/  R2UR UR7, R0 ;  /* 0x00000000000772ca */ /* 0x000fca00000e0000 */
[----:B------:R-:W-:Y:S02]  /*1b00*/  UMOV UR4, UR5 ;  /* 0x0000000500047c82 */ /* 0x000fe40008000000 */
[----:B------:R-:W-:Y:S01]  /*1b10*/  UIMAD.WIDE.U32 UR4, UR4, UR9, URZ ;  /* 0x00000009040472a5 */ /* 0x000fe2000f8e00ff */
[----:B--2---:R-:W2:Y:S06]  /*1b20*/  MUFU.RCP R0, R3 ;  /* 0x0000000300007308 */ /* 0x004eac0000001000 */
[----:B------:R-:W-:Y:S02]  /*1b30*/  UMOV UR4, UR5 ;  /* 0x0000000500047c82 */ /* 0x000fe40008000000 */
[----:B------:R-:W-:-:S04]  /*1b40*/  UIMAD UR5, UR4, UR7, UR9 ;  /* 0x00000007040572a4 */ /* 0x000fc8000f8e0209 */
[----:B------:R-:W-:Y:S01]  /*1b50*/  UISETP.GT.U32.AND UP0, UPT, UR6, UR5, UPT ;  /* 0x000000050600728c */ /* 0x000fe2000bf04070 */
[----:B--2---:R-:W-:Y:S02]  /*1b60*/  VIADD R0, R0, 0xffffffe ;  /* 0x0ffffffe00007836 */ /* 0x004fe40000000000 */
[----:B------:R-:W-:-:S08]  /*1b70*/  IMAD.U32 R3, RZ, RZ, UR26 ;  /* 0x0000001aff037e24 */ /* 0x000fd0000f8e00ff */
[----:B------:R-:W-:Y:S01]  /*1b80*/  @!UP0 UIADD3 UR5, UPT, UPT, UR5, -UR6, URZ ;  /* 0x8000000605058290 */ /* 0x000fe2000fffe0ff */
[----:B------:R-:W2:Y:S01]  /*1b90*/  F2I.FTZ.U32.TRUNC.NTZ R0, R0 ;  /* 0x0000000000007305 */ /* 0x000ea2000021f000 */
[----:B------:R-:W-:Y:S01]  /*1ba0*/  @!UP0 UIADD3 UR4, UPT, UPT, UR4, 0x1, URZ ;  /* 0x0000000104048890 */ /* 0x000fe2000fffe0ff */
[----:B------:R-:W-:Y:S01]  /*1bb0*/  SHF.L.U32 R3, R3, 0x1f, RZ ;  /* 0x0000001f03037819 */ /* 0x000fe200000006ff */
[----:B------:R-:W-:Y:S01]  /*1bc0*/  UISETP.GE.U32.AND UP1, UPT, UR5, UR6, UPT ;  /* 0x000000060500728c */ /* 0x000fe2000bf26070 */
[----:B------:R-:W4:Y:S01]  /*1bd0*/  S2UR UR6, SR_CgaCtaId ;  /* 0x00000000000679c3 */ /* 0x000f220000008800 */
[----:B------:R-:W-:-:S04]  /*1be0*/  ULOP3.LUT UR5, UR20, UR53, URZ, 0x3c, !UPT ;  /* 0x0000003514057292 */ /* 0x000fc8000f8e3cff */
[----:B------:R-:W-:-:S05]  /*1bf0*/  UISETP.GE.AND UP0, UPT, UR5, URZ, UPT ;  /* 0x000000ff0500728c */ /* 0x000fca000bf06270 */
[----:B------:R-:W-:Y:S01]  /*1c00*/  @UP1 UIADD3 UR4, UPT, UPT, UR4, 0x1, URZ ;  /* 0x0000000104041890 */ /* 0x000fe2000fffe0ff */
[----:B--2---:R-:W-:Y:S01]  /*1c10*/  R2UR UR7, R0 ;  /* 0x00000000000772ca */ /* 0x004fe200000e0000 */
[----:B------:R-:W-:-:S05]  /*1c20*/  UISETP.NE.AND UP1, UPT, UR53, URZ, UPT ;  /* 0x000000ff3500728c */ /* 0x000fca000bf25270 */
[----:B------:R-:W-:Y:S02]  /*1c30*/  UMOV UR5, UR4 ;  /* 0x0000000400057c82 */ /* 0x000fe40008000000 */
[----:B------:R-:W-:-:S04]  /*1c40*/  @!UP0 UIADD3 UR5, UPT, UPT, -UR5, URZ, URZ ;  /* 0x000000ff05058290 */ /* 0x000fc8000fffe1ff */
[----:B------:R-:W-:Y:S02]  /*1c50*/  @!UP1 ULOP3.LUT UR5, URZ, UR53, URZ, 0x33, !UPT ;  /* 0x00000035ff059292 */ /* 0x000fe4000f8e33ff */
[----:B----4-:R-:W-:Y:S02]  /*1c60*/  ULEA UR27, UR6, UR27, 0x18 ;  /* 0x0000001b061b7291 */ /* 0x010fe4000f8ec0ff */
[----:B------:R-:W-:Y:S02]  /*1c70*/  UIADD3 UR4, UPT, UPT, URZ, -UR7, URZ ;  /* 0x80000007ff047290 */ /* 0x000fe4000fffe0ff */
[----:B------:R-:W-:Y:S01]  /*1c80*/  IMAD.U32 R0, RZ, RZ, UR5 ;  /* 0x00000005ff007e24 */ /* 0x000fe2000f8e00ff */
[----:B------:R-:W-:Y:S02]  /*1c90*/  ULEA UR6, UR30, UR27, 0x3 ;  /* 0x0000001b1e067291 */ /* 0x000fe4000f8e18ff */
[----:B------:R-:W-:Y:S02]  /*1ca0*/  UIMAD UR4, UR4, UR8, URZ ;  /* 0x00000008040472a4 */ /* 0x000fe4000f8e02ff */
[----:B------:R-:W-:-:S04]  /*1cb0*/  IABS R0, R0 ;  /* 0x0000000000007213 */ /* 0x000fc80000000000 */
[----:B------:R-:W-:Y:S01]  /*1cc0*/  R2UR UR9, R0 ;  /* 0x00000000000972ca */ /* 0x000fe200000e0000 */
[----:B------:R2:W4:Y:S01]  /*1cd0*/  SYNCS.PHASECHK.TRANS64.TRYWAIT P0, [UR6+0x80], R3 ;  /* 0x00008003ff0075a7 */ /* 0x0005220008001106 */
[----:B------:R-:W-:Y:S02]  /*1ce0*/  UMOV UR6, URZ ;  /* 0x000000ff00067c82 */ /* 0x000fe40008000000 */
[----:B------:R-:W-:-:S07]  /*1cf0*/  UIMAD.WIDE.U32 UR6, UR7, UR4, UR6 ;  /* 0x00000004070672a5 */ /* 0x000fce000f8e0006 */
[----:B------:R-:W-:Y:S02]  /*1d00*/  UMOV UR6, UR7 ;  /* 0x0000000700067c82 */ /* 0x000fe40008000000 */
[----:B------:R-:W-:-:S07]  /*1d10*/  UIMAD.WIDE.U32 UR6, UR6, UR9, URZ ;  /* 0x00000009060672a5 */ /* 0x000fce000f8e00ff */
[----:B------:R-:W-:Y:S02]  /*1d20*/  UMOV UR4, UR7 ;  /* 0x0000000700047c82 */ /* 0x000fe40008000000 */
[----:B------:R-:W-:-:S04]  /*1d30*/  UIADD3 UR6, UPT, UPT, -UR4, URZ, URZ ;  /* 0x000000ff04067290 */ /* 0x000fc8000fffe1ff */
[----:B------:R-:W-:-:S04]  /*1d40*/  UIMAD UR6, UR8, UR6, UR9 ;  /* 0x00000006080672a4 */ /* 0x000fc8000f8e0209 */
[----:B------:R-:W-:-:S11]  /*1d50*/  UISETP.GT.U32.AND UP0, UPT, UR8, UR6, UPT ;  /* 0x000000060800728c */ /* 0x000fd6000bf04070 */
[----:B------:R-:W-:Y:S02]  /*1d60*/  @!UP0 UIADD3 UR6, UPT, UPT, UR6, -UR8, URZ ;  /* 0x8000000806068290 */ /* 0x000fe4000fffe0ff */
[----:B------:R-:W-:Y:S02]  /*1d70*/  @!UP0 UIADD3 UR4, UPT, UPT, UR4, 0x1, URZ ;  /* 0x0000000104048890 */ /* 0x000fe4000fffe0ff */
[----:B------:R-:W-:Y:S02]  /*1d80*/  UISETP.GE.U32.AND UP1, UPT, UR6, UR8, UPT ;  /* 0x000000080600728c */ /* 0x000fe4000bf26070 */
[----:B------:R-:W-:-:S04]  /*1d90*/  ULOP3.LUT UR6, UR5, UR52, URZ, 0x3c, !UPT ;  /* 0x0000003405067292 */ /* 0x000fc8000f8e3cff */
[----:B------:R-:W-:Y:S02]  /*1da0*/  UISETP.GE.AND UP0, UPT, UR6, URZ, UPT ;  /* 0x000000ff0600728c */ /* 0x000fe4000bf06270 */
[----:B------:R-:W-:-:S03]  /*1db0*/  ULEA.HI UR6, UR24, UR24, URZ, 0x1 ;  /* 0x0000001818067291 */ /* 0x000fc6000f8f08ff */
[----:B------:R-:W-:Y:S02]  /*1dc0*/  @UP1 UIADD3 UR4, UPT, UPT, UR4, 0x1, URZ ;  /* 0x0000000104041890 */ /* 0x000fe4000fffe0ff */
[----:B------:R-:W-:Y:S02]  /*1dd0*/  UISETP.NE.AND UP1, UPT, UR52, URZ, UPT ;  /* 0x000000ff3400728c */ /* 0x000fe4000bf25270 */
[----:B------:R-:W-:-:S03]  /*1de0*/  USHF.L.U32 UR6, UR6, 0x7, URZ ;  /* 0x0000000706067899 */ /* 0x000fc600080006ff */
[----:B------:R-:W-:Y:S01]  /*1df0*/  UMOV UR47, UR4 ;  /* 0x00000004002f7c82 */ /* 0x000fe20008000000 */
[----:B------:R-:W-:Y:S02]  /*1e00*/  UIADD3 UR4, UPT, UPT, -UR5, URZ, URZ ;  /* 0x000000ff05047290 */ /* 0x000fe4000fffe1ff */
[----:B------:R-:W-:Y:S02]  /*1e10*/  @!UP0 UIADD3 UR47, UPT, UPT, -UR47, URZ, URZ ;  /* 0x000000ff2f2f8290 */ /* 0x000fe4000fffe1ff */
[----:B------:R-:W-:Y:S02]  /*1e20*/  UISETP.GE.U32.AND UP0, UPT, UR60, 0x3f, UPT ;  /* 0x0000003f3c00788c */ /* 0x000fe4000bf06070 */
[----:B------:R-:W-:Y:S02]  /*1e30*/  @!UP1 ULOP3.LUT UR47, URZ, UR52, URZ, 0x33, !UPT ;  /* 0x00000034ff2f9292 */ /* 0x000fe4000f8e33ff */
[----:B------:R-:W-:Y:S02]  /*1e40*/  ULOP3.LUT UR34, UR6, 0xffffff00, URZ, 0xc0, !UPT ;  /* 0xffffff0006227892 */ /* 0x000fe4000f8ec0ff */
[----:B------:R-:W-:-:S02]  /*1e50*/  UIMAD UR4, UR53, UR4, UR20 ;  /* 0x00000004350472a4 */ /* 0x000fc4000f8e0214 */
[----:B------:R-:W-:Y:S02]  /*1e60*/  UIADD3 UR6, UPT, UPT, -UR47, URZ, URZ ;  /* 0x000000ff2f067290 */ /* 0x000fe4000fffe1ff */
[----:B------:R-:W-:Y:S02]  /*1e70*/  ULOP3.LUT UR34, UR34, 0x80, UR62, 0xf8, !UPT ;  /* 0x0000008022227892 */ /* 0x000fe4000f8ef83e */
[----:B------:R-:W-:Y:S02]  /*1e80*/  ULEA UR10, UR4, UR59, 0x7 ;  /* 0x0000003b040a7291 */ /* 0x000fe4000f8e38ff */
[----:B------:R-:W-:Y:S01]  /*1e90*/  UIMAD UR52, UR52, UR6, UR5 ;  /* 0x00000006343472a4 */ /* 0x000fe2000f8e0205 */
[----:B--2---:R-:W-:Y:S11]  /*1ea0*/  BRA.U !UP0, `(.L_x_23) ;  /* 0x00000005083c7547 */ /* 0x004ff6000b800000 */
[----:B------:R-:W2:Y:S01]  /*1eb0*/  LDCU.64 UR8, c[0x0][0x5b0] ;  /* 0x0000b600ff0877ac */ /* 0x000ea20008000a00 */
[----:B------:R-:W2:Y:S01]  /*1ec0*/  LDCU.64 UR36, c[0x0][0x5d8] ;  /* 0x0000bb00ff2477ac */ /* 0x000ea20008000a00 */
[----:B------:R-:W1:Y:S01]  /*1ed0*/  LDCU UR19, c[0x0][0x598] ;  /* 0x0000b300ff1377ac */ /* 0x000e620008000800 */
[----:B------:R-:W1:Y:S01]  /*1ee0*/  LDCU UR18, c[0x0][0x58c] ;  /* 0x0000b180ff1277ac */ /* 0x000e620008000800 */
[----:B------:R-:W1:Y:S01]  /*1ef0*/  LDCU UR21, c[0x0][0x59c] ;  /* 0x0000b380ff1577ac */ /* 0x000e620008000800 */
[----:B------:R-:W1:Y:S01]  /*1f00*/  LDCU UR20, c[0x0][0x5a0] ;  /* 0x0000b400ff1477ac */ /* 0x000e620008000800 */
[----:B------:R-:W1:Y:S01]  /*1f10*/  LDCU.64 UR16, c[0x0][0x590] ;  /* 0x0000b200ff1077ac */ /* 0x000e620008000a00 */
[----:B------:R-:W1:Y:S01]  /*1f20*/  LDCU.64 UR6, c[0x0][0x5b8] ;  /* 0x0000b700ff0677ac */ /* 0x000e620008000a00 */
[----:B------:R-:W1:Y:S01]  /*1f30*/  LDCU.64 UR4, c[0x0][0x5d0] ;  /* 0x0000ba00ff0477ac */ /* 0x000e620008000a00 */
[----:B--2---:R-:W-:Y:S02]  /*1f40*/  UIMAD UR36, UR52, UR8, UR36 ;  /* 0x00000008342472a4 */ /* 0x004fe4000f8e0224 */
[----:B------:R-:W-:-:S02]  /*1f50*/  UIMAD UR31, UR47, UR9, UR37 ;  /* 0x000000092f1f72a4 */ /* 0x000fc4000f8e0225 */
[----:B------:R-:W-:Y:S01]  /*1f60*/  UIADD3 UR42, UPT, UPT, UR34, 0x40, URZ ;  /* 0x00000040222a7890 */ /* 0x000fe2000fffe0ff */
[----:B------:R-:W-:Y:S01]  /*1f70*/  UMOV UR14, URZ ;  /* 0x000000ff000e7c82 */ /* 0x000fe20008000000 */
[----:B------:R-:W-:-:S10]  /*1f80*/  UMOV UR22, UR30 ;  /* 0x0000001e00167c82 */ /* 0x000fd40008000000 */
.L_x_29:
[----:B------:R-:W-:Y:S01]  /*1f90*/  @!P3 MOV R3, 0x6000 ;  /* 0x000060000003b802 */ /* 0x000fe20000000f00 */
[----:B------:R-:W-:Y:S01]  /*1fa0*/  ULEA UR11, UR22, UR27, 0x3 ;  /* 0x0000001b160b7291 */ /* 0x000fe2000f8e18ff */
[----:B-1--4-:R-:W-:Y:S11]  /*1fb0*/  @P0 BRA `(.L_x_24) ;  /* 0x0000000000100947 */ /* 0x012ff60003800000 */
[----:B------:R-:W-:Y:S04]  /*1fc0*/  MOV R0, UR26 ;  /* 0x0000001a00007c02 */ /* 0x000fe80008000f00 */
[----:B------:R-:W-:Y:S04]  /*1fd0*/  SHF.L.U32 R5, R0, 0x1f, RZ ;  /* 0x0000001f00057819 */ /* 0x000fe800000006ff */
[----:B------:R-:W2:Y:S02]  /*1fe0*/  SYNCS.PHASECHK.TRANS64.TRYWAIT P0, [UR11+0x80], R5 ;  /* 0x00008005ff0075a7 */ /* 0x000ea4000800110b */
[----:B--2---:R-:W-:Y:S05]  /*1ff0*/  @!P0 BRA `(.L_x_25) ;  /* 0x0000008c00448947 */ /* 0x004fea0003800000 */
.L_x_24:
[----:B------:R4:W-:Y:S01]  /*2000*/  @!P3 SYNCS.ARRIVE.TRANS64 RZ, [UR11], R3 ;  /* 0x00000003ffffb9a7 */ /* 0x0009e2000800000b */
[----:B------:R-:W-:Y:S04]  /*2010*/  ULOP3.LUT UR8, UR46, 0x2, URZ, 0xfc, !UPT ;  /* 0x000000022e087892 */ /* 0x000fe8000f8efcff */
[----:B------:R-:W-:Y:S09]  /*2020*/  UISETP.NE.AND UP0, UPT, UR8, 0x2, UPT ;  /* 0x000000020800788c */ /* 0x000ff2000bf05270 */
[----:B------:R-:W-:Y:S05]  /*2030*/  BRA.U UP0, `(.L_x_26) ;  /* 0x0000000100047547 */ /* 0x000fea000b800000 */
[----:B-1-3--:R-:W-:Y:S05]  /*2040*/  BPT.TRAP 0x1 ;  /* 0x000000040000795c */ /* 0x00afea0000300000 */
.L_x_26:
[----:B------:R-:W-:Y:S04]  /*2050*/  BSSY.RECONVERGENT B0, `(.L_x_27) ;  /* 0x0000003000007945 */ /* 0x000fe80003800200 */
[----:B------:R-:W-:Y:S05]  /*2060*/  @P2 BRA `(.L_x_28) ;  /* 0x0000000000042947 */ /* 0x000fea0003800000 */
[----:B-1-3--:R-:W-:Y:S05]  /*2070*/  BPT.TRAP 0x1 ;  /* 0x000000040000795c */ /* 0x00afea0000300000 */
.L_x_28:
[----:B-1-3--:R-:W-:Y:S05]  /*2080*/  BSYNC.RECONVERGENT B0 ;  /* 0x0000000000007941 */ /* 0x00afea0003800200 */
.L_x_27:
[----:B------:R-:W-:Y:S02]  /*2090*/  UIADD3 UR8, UPT, UPT, UR22, 0x1, URZ ;  /* 0x0000000116087890 */ /* 0x000fe4000fffe0ff */
[----:B------:R-:W-:Y:S02]  /*20a0*/  USHF.L.U32 UR35, UR14, 0x5, URZ ;  /* 0x000000050e237899 */ /* 0x000fe400080006ff */
[----:B------:R-:W-:Y:S02]  /*20b0*/  UISETP.NE.AND UP0, UPT, UR8, 0x10, UPT ;  /* 0x000000100800788c */ /* 0x000fe4000bf05270 */
[----:B------:R-:W-:Y:S02]  /*20c0*/  UISETP.NE.AND UP2, UPT, UR18, 0x1, UPT ;  /* 0x000000011200788c */ /* 0x000fe4000bf45270 */
[----:B------:R-:W-:Y:S02]  /*20d0*/  USEL UR9, URZ, 0x1, UP0 ;  /* 0x00000001ff097887 */ /* 0x000fe40008000000 */
[----:B------:R-:W-:Y:S02]  /*20e0*/  USEL UR30, UR8, URZ, UP0 ;  /* 0x000000ff081e7287 */ /* 0x000fe40008000000 */
[----:B------:R-:W-:Y:S02]  /*20f0*/  ULOP3.LUT UR26, UR26, UR9, URZ, 0x3c, !UPT ;  /* 0x000000091a1a7292 */ /* 0x000fe4000f8e3cff */
[----:B------:R-:W-:Y:S02]  /*2100*/  ULEA UR8, UR30, UR27, 0x3 ;  /* 0x0000001b1e087291 */ /* 0x000fe4000f8e18ff */
[----:B------:R-:W-:Y:S02]  /*2110*/  UIADD3 UR24, UP1, UPT, UR48, 0x80, URZ ;  /* 0x0000008030187890 */ /* 0x000fe4000ff3e0ff */
[----:B------:R-:W-:Y:S01]  /*2120*/  ULEA UR15, UR22, UR27, 0xd ;  /* 0x0000001b160f7291 */ /* 0x000fe2000f8e68ff */
[----:B--2---:R-:W-:Y:S01]  /*2130*/  MOV R0, UR26 ;  /* 0x0000001a00007c02 */ /* 0x004fe20008000f00 */
[----:B------:R-:W-:Y:S02]  /*2140*/  ULOP3.LUT UR33, UR11, 0xfefffff8, URZ, 0xc0, !UPT ;  /* 0xfefffff80b217892 */ /* 0x000fe4000f8ec0ff */
[----:B------:R-:W-:Y:S01]  /*2150*/  UIADD3.X UR25, UPT, UPT, URZ, UR49, URZ, UP1, !UPT ;  /* 0x00000031ff197290 */ /* 0x000fe20008ffe4ff */
[----:B----4-:R-:W-:Y:S01]  /*2160*/  SHF.L.U32 R3, R0, 0x1f, RZ ;  /* 0x0000001f00037819 */ /* 0x010fe200000006ff */
[----:B------:R-:W-:Y:S02]  /*2170*/  UIADD3 UR32, UPT, UPT, UR15, 0x8400, URZ ;  /* 0x000084000f207890 */ /* 0x000fe4000fffe0ff */
[----:B------:R-:W-:Y:S01]  /*2180*/  UIADD3 UR40, UPT, UPT, UR15, 0x9400, URZ ;  /* 0x000094000f287890 */ /* 0x000fe2000fffe0ff */
[----:B------:R2:W1:Y:S01]  /*2190*/  SYNCS.PHASECHK.TRANS64.TRYWAIT P0, [UR8+0x80], R3 ;  /* 0x00008003ff0075a7 */ /* 0x0004620008001108 */
[----:B------:R-:W-:Y:S02]  /*21a0*/  UIMAD.WIDE.U32 UR8, UR35, UR16, URZ ;  /* 0x00000010230872a5 */ /* 0x000fe4000f8e00ff */
[----:B------:R-:W-:Y:S02]  /*21b0*/  UIADD3 UR28, UP0, UPT, UR48, 0x180, URZ ;  /* 0x00000180301c7890 */ /* 0x000fe4000ff1e0ff */
[----:B------:R-:W-:Y:S02]  /*21c0*/  USHF.R.U32.HI UR9, URZ, UR17, UR9 ;  /* 0x00000011ff097299 */ /* 0x000fe40008011609 */
[----:B------:R-:W-:Y:S02]  /*21d0*/  ULEA UR22, UR22, UR27, 0xc ;  /* 0x0000001b16167291 */ /* 0x000fe4000f8e60ff */
[----:B------:R-:W-:Y:S02]  /*21e0*/  USEL UR9, UR35, UR9, !UP2 ;  /* 0x0000000923097287 */ /* 0x000fe4000d000000 */
[----:B------:R-:W-:Y:S02]  /*21f0*/  UISETP.NE.AND UP2, UPT, UR19, 0x1, UPT ;  /* 0x000000011300788c */ /* 0x000fe4000bf45270 */
[----:B------:R-:W-:Y:S02]  /*2200*/  UIMAD.WIDE.U32 UR12, UR9, UR21, URZ ;  /* 0x00000015090c72a5 */ /* 0x000fe4000f8e00ff */
[----:B------:R-:W-:Y:S02]  /*2210*/  UIADD3 UR11, UPT, UPT, -UR9, URZ, URZ ;  /* 0x000000ff090b7290 */ /* 0x000fe4000fffe1ff */
[----:B------:R-:W-:Y:S02]  /*2220*/  USHF.R.U32.HI UR13, URZ, UR20, UR13 ;  /* 0x00000014ff0d7299 */ /* 0x000fe4000801160d */
[----:B------:R-:W-:Y:S02]  /*2230*/  UIMAD UR11, UR18, UR11, UR35 ;  /* 0x0000000b120b72a4 */ /* 0x000fe4000f8e0223 */
[----:B------:R-:W-:Y:S02]  /*2240*/  USEL UR13, UR9, UR13, !UP2 ;  /* 0x0000000d090d7287 */ /* 0x000fe4000d000000 */
[----:B------:R-:W-:Y:S02]  /*2250*/  UPRMT UR23, UR36, 0x40, UR31 ;  /* 0x0000004024177896 */ /* 0x000fe4000800001f */
[----:B------:R-:W-:Y:S01]  /*2260*/  UIADD3 UR8, UPT, UPT, -UR13, URZ, URZ ;  /* 0x000000ff0d087290 */ /* 0x000fe2000fffe1ff */
[----:B------:R-:W-:Y:S01]  /*2270*/  UMOV UR44, 0x0 ;  /* 0x00000000002c7882 */ /* 0x000fe20000000000 */
[----:B------:R-:W-:Y:S01]  /*2280*/  UMOV UR45, 0x10000000 ;  /* 0x10000000002d7882 */ /* 0x000fe20000000000 */
[----:B------:R-:W-:Y:S01]  /*2290*/  UIMAD UR11, UR11, UR6, UR4 ;  /* 0x000000060b0b72a4 */ /* 0x000fe2000f8e0204 */
[----:B------:R-:W-:Y:S01]  /*22a0*/  UTMALDG.2D.2CTA [UR32], [UR24], desc[UR44] ;  /* 0x00002c20180075b4 */ /* 0x000fe20008209000 */
[----:B------:R-:W-:Y:S02]  /*22b0*/  UIMAD UR9, UR19, UR8, UR9 ;  /* 0x00000008130972a4 */ /* 0x000fe4000f8e0209 */
[----:B------:R-:W-:Y:S01]  /*22c0*/  UIADD3.X UR29, UPT, UPT, URZ, UR49, URZ, UP0, !UPT ;  /* 0x00000031ff1d7290 */ /* 0x000fe200087fe4ff */
[----:B------:R-:W-:Y:S01]  /*22d0*/  UMOV UR41, UR33 ;  /* 0x0000002100297c82 */ /* 0x000fe20008000000 */
[----:B------:R-:W-:Y:S01]  /*22e0*/  UMOV UR43, UR35 ;  /* 0x00000023002b7c82 */ /* 0x000fe20008000000 */
[----:B------:R-:W-:Y:S01]  /*22f0*/  UIADD3 UR8, UPT, UPT, UR22, 0x28400, URZ ;  /* 0x0002840016087890 */ /* 0x000fe2000fffe0ff */
[----:B------:R-:W-:Y:S01]  /*2300*/  UTMALDG.2D.2CTA [UR40], [UR24], desc[UR44] ;  /* 0x00002c28180075b4 */ /* 0x000fe20008209000 */
[----:B------:R-:W-:Y:S02]  /*2310*/  UIMAD UR12, UR9, UR7, UR5 ;  /* 0x00000007090c72a4 */ /* 0x000fe4000f8e0205 */
[----:B------:R-:W-:Y:S01]  /*2320*/  UPRMT UR15, UR23, 0x5410, URZ ;  /* 0x00005410170f7896 */ /* 0x000fe200080000ff */
[----:B------:R-:W-:Y:S01]  /*2330*/  UMOV UR9, UR33 ;  /* 0x0000002100097c82 */ /* 0x000fe20008000000 */
[----:B------:R-:W-:Y:S01]  /*2340*/  UIADD3 UR14, UPT, UPT, UR14, 0x1, URZ ;  /* 0x000000010e0e7890 */ /* 0x000fe2000fffe0ff */
[----:B------:R-:W-:Y:S03]  /*2350*/  UMOV UR22, UR30 ;  /* 0x0000001e00167c82 */ /* 0x000fe60008000000 */
[----:B------:R-:W-:Y:S03]  /*2360*/  UISETP.NE.AND UP0, UPT, UR14, UR38, UPT ;  /* 0x000000260e00728c */ /* 0x000fe6000bf05270 */
[----:B------:R3:W-:Y:S02]  /*2370*/  UTMALDG.4D.IM2COL.2CTA [UR8], [UR28], UR15, desc[UR44] ;  /* 0x00002c081c0073b4 */ /* 0x0007e4000825900f */
[----:B---3--:R-:W-:Y:S04]  /*2380*/  UMOV UR15, UR38 ;  /* 0x00000026000f7c82 */ /* 0x008fe80008000000 */
[----:B--2---:R-:W-:Y:S05]  /*2390*/  BRA.U UP0, `(.L_x_29) ;  /* 0xfffffff900fc7547 */ /* 0x004fea000b83ffff */
.L_x_23:
[----:B------:R-:W-:Y:S01]  /*23a0*/  ULEA UR4, UR30, UR27, 0x3 ;  /* 0x0000001b1e047291 */ /* 0x000fe2000f8e18ff */
[----:B------:R-:W-:Y:S01]  /*23b0*/  MOV R0, UR26 ;  /* 0x0000001a00007c02 */ /* 0x000fe20008000f00 */
[----:B------:R-:W-:Y:S01]  /*23c0*/  @!P1 SYNCS.ARRIVE.TRANS64.A1T0 RZ, [UR27+0x148], RZ ;  /* 0x000148ffffff99a7 */ /* 0x000fe2000810001b */
[----:B------:R-:W-:Y:S02]  /*23d0*/  UISETP.GT.AND UP0, UPT, UR57, UR56, UPT ;  /* 0x000000383900728c */ /* 0x000fe4000bf04270 */
[----:B------:R-:W-:-:S04]  /*23e0*/  SHF.L.U32 R0, R0, 0x1f, RZ ;  /* 0x0000001f00007819 */ /* 0x000fc800000006ff */
[----:B-1--4-:R1:W2:Y:S03]  /*23f0*/  SYNCS.PHASECHK.TRANS64.TRYWAIT P0, [UR4+0x80], R0 ;  /* 0x00008000ff0075a7 */ /* 0x0122a60008001104 */
[----:B------:R-:W-:Y:S05]  /*2400*/  BRA.U !UP0, `(.L_x_30) ;  /* 0x00000005083c7547 */ /* 0x000fea000b800000 */
[----:B------:R-:W4:Y:S01]  /*2410*/  LDCU.64 UR8, c[0x0][0x5b0] ;  /* 0x0000b600ff0877ac */ /* 0x000f220008000a00 */
[----:B------:R-:W4:Y:S01]  /*2420*/  LDCU.64 UR36, c[0x0][0x5d8] ;  /* 0x0000bb00ff2477ac */ /* 0x000f220008000a00 */
[----:B------:R-:W1:Y:S01]  /*2430*/  LDCU UR18, c[0x0][0x598] ;  /* 0x0000b300ff1277ac */ /* 0x000e620008000800 */
[----:B------:R-:W1:Y:S01]  /*2440*/  LDCU UR14, c[0x0][0x58c] ;  /* 0x0000b180ff0e77ac */ /* 0x000e620008000800 */
[----:B------:R-:W1:Y:S01]  /*2450*/  LDCU UR20, c[0x0][0x59c] ;  /* 0x0000b380ff1477ac */ /* 0x000e620008000800 */
[----:B------:R-:W1:Y:S01]  /*2460*/  LDCU UR19, c[0x0][0x5a0] ;  /* 0x0000b400ff1377ac */ /* 0x000e620008000800 */
[----:B----4-:R-:W-:Y:S01]  /*2470*/  UIMAD UR31, UR47, UR9, UR37 ;  /* 0x000000092f1f72a4 */ /* 0x010fe2000f8e0225 */
[----:B------:R-:W4:Y:S01]  /*2480*/  LDCU.64 UR16, c[0x0][0x590] ;  /* 0x0000b200ff1077ac */ /* 0x000f220008000a00 */
[----:B------:R-:W1:Y:S01]  /*2490*/  LDCU.64 UR6, c[0x0][0x5b8] ;  /* 0x0000b700ff0677ac */ /* 0x000e620008000a00 */
[----:B------:R-:W1:Y:S01]  /*24a0*/  LDCU.64 UR4, c[0x0][0x5d0] ;  /* 0x0000ba00ff0477ac */ /* 0x000e620008000a00 */
[----:B------:R-:W-:-:S02]  /*24b0*/  UIMAD UR36, UR52, UR8, UR36 ;  /* 0x00000008342472a4 */ /* 0x000fc4000f8e0224 */
[----:B------:R-:W-:Y:S02]  /*24c0*/  UIADD3 UR37, UPT, UPT, UR58, UR15, URZ ;  /* 0x0000000f3a257290 */ /* 0x000fe4000fffe0ff */
[----:B------:R-:W-:Y:S01]  /*24d0*/  UIADD3 UR42, UPT, UPT, UR34, 0x40, URZ ;  /* 0x00000040222a7890 */ /* 0x000fe2000fffe0ff */
[----:B------:R-:W-:-:S11]  /*24e0*/  UMOV UR11, UR30 ;  /* 0x0000001e000b7c82 */ /* 0x000fd60008000000 */
.L_x_36:
[----:B------:R-:W-:Y:S01]  /*24f0*/  @!P3 MOV R3, 0x6000 ;  /* 0x000060000003b802 */ /* 0x000fe20000000f00 */
[----:B------:R-:W-:Y:S01]  /*2500*/  ULEA UR21, UR11, UR27, 0x3 ;  /* 0x0000001b0b157291 */ /* 0x000fe2000f8e18ff */
[----:B--2---:R-:W-:Y:S11]  /*2510*/  @P0 BRA `(.L_x_31) ;  /* 0x0000000000100947 */ /* 0x004ff60003800000 */
[----:B-1----:R-:W-:Y:S04]  /*2520*/  MOV R0, UR26 ;  /* 0x0000001a00007c02 */ /* 0x002fe80008000f00 */
[----:B------:R-:W-:Y:S04]  /*2530*/  SHF.L.U32 R5, R0, 0x1f, RZ ;  /* 0x0000001f00057819 */ /* 0x000fe800000006ff */
[----:B------:R-:W1:Y:S02]  /*2540*/  SYNCS.PHASECHK.TRANS64.TRYWAIT P0, [UR21+0x80], R5 ;  /* 0x00008005ff0075a7 */ /* 0x000e640008001115 */
[----:B-1----:R-:W-:Y:S05]  /*2550*/  @!P0 BRA `(.L_x_32) ;  /* 0x0000008800048947 */ /* 0x002fea0003800000 */
.L_x_31:
[----:B------:R2:W-:Y:S01]  /*2560*/  @!P3 SYNCS.ARRIVE.TRANS64 RZ, [UR21], R3 ;  /* 0x00000003ffffb9a7 */ /* 0x0005e20008000015 */
[----:B------:R-:W-:Y:S04]  /*2570*/  ULOP3.LUT UR8, UR46, 0x2, URZ, 0xfc, !UPT ;  /* 0x000000022e087892 */ /* 0x000fe8000f8efcff */
[----:B------:R-:W-:Y:S09]  /*2580*/  UISETP.NE.AND UP0, UPT, UR8, 0x2, UPT ;  /* 0x000000020800788c */ /* 0x000ff2000bf05270 */
[----:B------:R-:W-:Y:S05]  /*2590*/  BRA.U UP0, `(.L_x_33) ;  /* 0x0000000100047547 */ /* 0x000fea000b800000 */
[----:B-1-34-:R-:W-:Y:S05]  /*25a0*/  BPT.TRAP 0x1 ;  /* 0x000000040000795c */ /* 0x01afea0000300000 */
.L_x_33:
[----:B------:R-:W-:Y:S04]  /*25b0*/  BSSY.RECONVERGENT B0, `(.L_x_34) ;  /* 0x0000003000007945 */ /* 0x000fe80003800200 */
[----:B------:R-:W-:Y:S05]  /*25c0*/  @P2 BRA `(.L_x_35) ;  /* 0x0000000000042947 */ /* 0x000fea0003800000 */
[----:B-1-34-:R-:W-:Y:S05]  /*25d0*/  BPT.TRAP 0x1 ;  /* 0x000000040000795c */ /* 0x01afea0000300000 */
.L_x_35:
[----:B-1-34-:R-:W-:Y:S05]  /*25e0*/  BSYNC.RECONVERGENT B0 ;  /* 0x0000000000007941 */ /* 0x01afea0003800200 */
.L_x_34:
[----:B------:R-:W-:Y:S02]  /*25f0*/  UIADD3 UR8, UPT, UPT, UR11, 0x1, URZ ;  /* 0x000000010b087890 */ /* 0x000fe4000fffe0ff */
[----:B------:R-:W-:Y:S02]  /*2600*/  USHF.L.U32 UR35, UR15, 0x5, URZ ;  /* 0x000000050f237899 */ /* 0x000fe400080006ff */
[----:B------:R-:W-:Y:S02]  /*2610*/  UISETP.NE.AND UP0, UPT, UR8, 0x10, UPT ;  /* 0x000000100800788c */ /* 0x000fe4000bf05270 */
[----:B------:R-:W-:Y:S02]  /*2620*/  UIADD3 UR22, UP1, UPT, UR48, 0x80, URZ ;  /* 0x0000008030167890 */ /* 0x000fe4000ff3e0ff */
[----:B------:R-:W-:Y:S02]  /*2630*/  USEL UR9, URZ, 0x1, UP0 ;  /* 0x00000001ff097887 */ /* 0x000fe40008000000 */
[----:B------:R-:W-:Y:S02]  /*2640*/  USEL UR30, UR8, URZ, UP0 ;  /* 0x000000ff081e7287 */ /* 0x000fe40008000000 */
[----:B------:R-:W-:Y:S02]  /*2650*/  ULOP3.LUT UR26, UR26, UR9, URZ, 0x3c, !UPT ;  /* 0x000000091a1a7292 */ /* 0x000fe4000f8e3cff */
[----:B------:R-:W-:Y:S02]  /*2660*/  ULEA UR8, UR30, UR27, 0x3 ;  /* 0x0000001b1e087291 */ /* 0x000fe4000f8e18ff */
[----:B------:R-:W-:Y:S02]  /*2670*/  UISETP.NE.AND UP0, UPT, UR14, 0x1, UPT ;  /* 0x000000010e00788c */ /* 0x000fe4000bf05270 */
[----:B------:R-:W-:Y:S01]  /*2680*/  ULEA UR24, UR11, UR27, 0xd ;  /* 0x0000001b0b187291 */ /* 0x000fe2000f8e68ff */
[----:B------:R-:W-:Y:S01]  /*2690*/  MOV R0, UR26 ;  /* 0x0000001a00007c02 */ /* 0x000fe20008000f00 */
[----:B------:R-:W-:Y:S02]  /*26a0*/  UISETP.NE.AND UP2, UPT, UR18, 0x1, UPT ;  /* 0x000000011200788c */ /* 0x000fe4000bf45270 */
[----:B------:R-:W-:Y:S01]  /*26b0*/  ULOP3.LUT UR33, UR21, 0xfefffff8, URZ, 0xc0, !UPT ;  /* 0xfefffff815217892 */ /* 0x000fe2000f8ec0ff */
[----:B--2---:R-:W-:Y:S01]  /*26c0*/  SHF.L.U32 R3, R0, 0x1f, RZ ;  /* 0x0000001f00037819 */ /* 0x004fe200000006ff */
[----:B------:R-:W-:Y:S02]  /*26d0*/  UIADD3.X UR23, UPT, UPT, URZ, UR49, URZ, UP1, !UPT ;  /* 0x00000031ff177290 */ /* 0x000fe40008ffe4ff */
[----:B------:R-:W-:Y:S01]  /*26e0*/  UIADD3 UR32, UPT, UPT, UR24, 0x8400, URZ ;  /* 0x0000840018207890 */ /* 0x000fe2000fffe0ff */
[----:B------:R1:W2:Y:S01]  /*26f0*/  SYNCS.PHASECHK.TRANS64.TRYWAIT P0, [UR8+0x80], R3 ;  /* 0x00008003ff0075a7 */ /* 0x0002a20008001108 */
[----:B------:R-:W-:Y:S02]  /*2700*/  UIMAD.WIDE.U32 UR8, UR35, UR16, URZ ;  /* 0x00000010230872a5 */ /* 0x000fe4000f8e00ff */
[----:B------:R-:W-:Y:S02]  /*2710*/  ULEA UR25, UR11, UR27, 0xc ;  /* 0x0000001b0b197291 */ /* 0x000fe4000f8e60ff */
[----:B------:R-:W-:Y:S02]  /*2720*/  USHF.R.U32.HI UR9, URZ, UR17, UR9 ;  /* 0x00000011ff097299 */ /* 0x000fe40008011609 */
[----:B------:R-:W-:Y:S02]  /*2730*/  UIADD3 UR40, UPT, UPT, UR24, 0x9400, URZ ;  /* 0x0000940018287890 */ /* 0x000fe4000fffe0ff */
[----:B------:R-:W-:Y:S02]  /*2740*/  USEL UR9, UR35, UR9, !UP0 ;  /* 0x0000000923097287 */ /* 0x000fe4000c000000 */
[----:B------:R-:W-:Y:S02]  /*2750*/  UIADD3 UR28, UP0, UPT, UR48, 0x180, URZ ;  /* 0x00000180301c7890 */ /* 0x000fe4000ff1e0ff */
[----:B------:R-:W-:Y:S02]  /*2760*/  UIMAD.WIDE.U32 UR12, UR9, UR20, URZ ;  /* 0x00000014090c72a5 */ /* 0x000fe4000f8e00ff */
[----:B------:R-:W-:Y:S02]  /*2770*/  UIADD3 UR11, UPT, UPT, -UR9, URZ, URZ ;  /* 0x000000ff090b7290 */ /* 0x000fe4000fffe1ff */
[----:B------:R-:W-:Y:S02]  /*2780*/  UPRMT UR21, UR36, 0x40, UR31 ;  /* 0x0000004024157896 */ /* 0x000fe4000800001f */
[----:B------:R-:W-:Y:S02]  /*2790*/  UIMAD UR11, UR14, UR11, UR35 ;  /* 0x0000000b0e0b72a4 */ /* 0x000fe4000f8e0223 */
[----:B------:R-:W-:Y:S02]  /*27a0*/  UIADD3.X UR29, UPT, UPT, URZ, UR49, URZ, UP0, !UPT ;  /* 0x00000031ff1d7290 */ /* 0x000fe400087fe4ff */
[----:B------:R-:W-:Y:S02]  /*27b0*/  UIMAD UR11, UR11, UR6, UR4 ;  /* 0x000000060b0b72a4 */ /* 0x000fe4000f8e0204 */
[----:B------:R-:W-:Y:S01]  /*27c0*/  UPRMT UR21, UR21, 0x5410, URZ ;  /* 0x0000541015157896 */ /* 0x000fe200080000ff */
[----:B------:R-:W-:Y:S01]  /*27d0*/  UMOV UR8, UR13 ;  /* 0x0000000d00087c82 */ /* 0x000fe20008000000 */
[----:B------:R-:W-:Y:S01]  /*27e0*/  UMOV UR44, 0x0 ;  /* 0x00000000002c7882 */ /* 0x000fe20000000000 */
[----:B------:R-:W-:Y:S01]  /*27f0*/  USHF.R.U32.HI UR8, URZ, UR19, UR8 ;  /* 0x00000013ff087299 */ /* 0x000fe20008011608 */
[----:B------:R-:W-:Y:S01]  /*2800*/  UMOV UR45, 0x10000000 ;  /* 0x10000000002d7882 */ /* 0x000fe20000000000 */
[----:B------:R-:W-:Y:S01]  /*2810*/  UMOV UR41, UR33 ;  /* 0x0000002100297c82 */ /* 0x000fe20008000000 */
[----:B------:R-:W-:Y:S01]  /*2820*/  UTMALDG.2D.2CTA [UR32], [UR22], desc[UR44] ;  /* 0x00002c20160075b4 */ /* 0x000fe20008209000 */
[----:B------:R-:W-:Y:S01]  /*2830*/  USEL UR13, UR9, UR8, !UP2 ;  /* 0x00000008090d7287 */ /* 0x000fe2000d000000 */
[----:B------:R-:W-:Y:S01]  /*2840*/  UMOV UR43, UR35 ;  /* 0x00000023002b7c82 */ /* 0x000fe20008000000 */
[----:B------:R-:W-:Y:S02]  /*2850*/  UIADD3 UR15, UPT, UPT, UR15, 0x1, URZ ;  /* 0x000000010f0f7890 */ /* 0x000fe4000fffe0ff */
[----:B------:R-:W-:Y:S01]  /*2860*/  UIADD3 UR8, UPT, UPT, -UR13, URZ, URZ ;  /* 0x000000ff0d087290 */ /* 0x000fe2000fffe1ff */
[----:B------:R-:W-:Y:S01]  /*2870*/  UTMALDG.2D.2CTA [UR40], [UR22], desc[UR44] ;  /* 0x00002c28160075b4 */ /* 0x000fe20008209000 */
[----:B------:R-:W-:Y:S02]  /*2880*/  UISETP.NE.AND UP0, UPT, UR15, UR37, UPT ;  /* 0x000000250f00728c */ /* 0x000fe4000bf05270 */
[----:B------:R-:W-:Y:S02]  /*2890*/  UIMAD UR9, UR18, UR8, UR9 ;  /* 0x00000008120972a4 */ /* 0x000fe4000f8e0209 */
[----:B------:R-:W-:Y:S02]  /*28a0*/  UIADD3 UR8, UPT, UPT, UR25, 0x28400, URZ ;  /* 0x0002840019087890 */ /* 0x000fe4000fffe0ff */
[----:B------:R-:W-:Y:S03]  /*28b0*/  UIMAD UR12, UR9, UR7, UR5 ;  /* 0x00000007090c72a4 */ /* 0x000fe6000f8e0205 */
[----:B------:R-:W-:Y:S06]  /*28c0*/  UMOV UR9, UR33 ;  /* 0x0000002100097c82 */ /* 0x000fec0008000000 */
[----:B------:R3:W-:Y:S02]  /*28d0*/  UTMALDG.4D.IM2COL.2CTA [UR8], [UR28], UR21, desc[UR44] ;  /* 0x00002c081c0073b4 */ /* 0x0007e40008259015 */
[----:B---3--:R-:W-:Y:S01]  /*28e0*/  UMOV UR11, UR30 ;  /* 0x0000001e000b7c82 */ /* 0x008fe20008000000 */
[----:B-1----:R-:W-:Y:S05]  /*28f0*/  BRA.U UP0, `(.L_x_36) ;  /* 0xfffffff900fc7547 */ /* 0x002fea000b83ffff */
.L_x_30:
[----:B------:R-:W-:Y:S01]  /*2900*/  SHF.L.U32 R3, R2, 0x1f, RZ ;  /* 0x0000001f02037819 */ /* 0x000fe200000006ff */
[----:B------:R-:W-:-:S03]  /*2910*/  NOP ;  /* 0x0000000000007918 */ /* 0x000fc60000000000 */
[----:B--2---:R-:W2:Y:S02]  /*2920*/  SYNCS.PHASECHK.TRANS64.TRYWAIT P0, [UR27+0x150], R3 ;  /* 0x00015003ff0075a7 */ /* 0x004ea4000800111b */
[----:B--2---:R-:W-:Y:S05]  /*2930*/  @!P0 BRA `(.L_x_37) ;  /* 0x0000008400248947 */ /* 0x004fea0003800000 */
.L_x_158:
[----:B------:R-:W2:Y:S01]  /*2940*/  LDS.128 R4, [UR27+0x190] ;  /* 0x0001901bff047984 */ /* 0x000ea20008000c00 */
[----:B------:R-:W-:Y:S02]  /*2950*/  UIADD3 UR4, UPT, UPT, UR27, 0x158, URZ ;  /* 0x000001581b047890 */ /* 0x000fe4000fffe0ff */
[----:B------:R-:W-:Y:S01]  /*2960*/  UISETP.GE.AND UP0, UPT, UR39, 0x1, UPT ;  /* 0x000000012700788c */ /* 0x000fe2000bf06270 */
[----:B------:R-:W-:Y:S01]  /*2970*/  @!PT LDS RZ, [RZ] ;  /* 0x00000000fffff984 */ /* 0x000fe20000000800 */
[----:B------:R-:W-:Y:S01]  /*2980*/  @!PT LDS RZ, [RZ] ;  /* 0x00000000fffff984 */ /* 0x000fe20000000800 */
[----:B------:R-:W-:Y:S01]  /*2990*/  @!PT LDS RZ, [RZ] ;  /* 0x00000000fffff984 */ /* 0x000fe20000000800 */
[----:B------:R-:W-:Y:S01]  /*29a0*/  @!PT LDS RZ, [RZ] ;  /* 0x00000000fffff984 */ /* 0x000fe20000000800 */
[----:B------:R4:W-:Y:S06]  /*29b0*/  MEMBAR.ALL.CTA ;  /* 0x0000000000007992 */ /* 0x0009ec0000008000 */
[----:B----4-:R-:W4:Y:S01]  /*29c0*/  FENCE.VIEW.ASYNC.S ;  /* 0x00000000000073c6 */ /* 0x010f220000000000 */
[----:B------:R-:W-:-:S09]  /*29d0*/  UPRMT UR4, URZ, 0x654, UR4 ;  /* 0x00000654ff047896 */ /* 0x000fd20008000004 */
[----:B----4-:R-:W-:Y:S01]  /*29e0*/  SYNCS.ARRIVE.TRANS64.RED.A1T0 RZ, [UR4], RZ ;  /* 0x000000ffffff79a7 */ /* 0x010fe20008100404 */
[----:B--2---:R-:W-:-:S13]  /*29f0*/  LOP3.LUT P0, RZ, R6, 0x1, RZ, 0xc0, !PT ;  /* 0x0000000106ff7812 */ /* 0x004fda000780c0ff */
[----:B------:R-:W-:Y:S01]  /*2a00*/  VOTEU.ANY UP1, P0 ;  /* 0x0000000000ff7886 */ /* 0x000fe20000020100 */
[----:B------:R-:W-:-:S13]  /*2a10*/  PLOP3.LUT P0, PT, PT, PT, UP1, 0x80, 0x8 ;  /* 0x000000000008781c */ /* 0x000fda0003f0f018 */
[----:B-1----:R-:W-:Y:S02]  /*2a20*/  @P0 MOV R0, R4 ;  /* 0x0000000400000202 */ /* 0x002fe40000000f00 */
[----:B------:R-:W-:Y:S02]  /*2a30*/  @P0 LOP3.LUT R4, R5, 0xffff, RZ, 0xc0, !PT ;  /* 0x0000ffff05040812 */ /* 0x000fe400078ec0ff */
[----:B------:R-:W-:Y:S02]  /*2a40*/  @P0 R2UR UR6, R0 ;  /* 0x00000000000602ca */ /* 0x000fe400000e0000 */
[----:B------:R-:W-:-:S11]  /*2a50*/  @P0 R2UR UR5, R4 ;  /* 0x00000000040502ca */ /* 0x000fd600000e0000 */
[----:B------:R-:W-:Y:S02]  /*2a60*/  @UP1 UMOV UR51, UR6 ;  /* 0x0000000600331c82 */ /* 0x000fe40008000000 */
[----:B------:R-:W-:Y:S01]  /*2a70*/  @UP1 UMOV UR50, UR5 ;  /* 0x0000000500321c82 */ /* 0x000fe20008000000 */
[----:B------:R-:W-:Y:S05]  /*2a80*/  BRA.U !UP0, `(.L_x_38) ;  /* 0x0000000108d47547 */ /* 0x000fea000b800000 */
[----:B------:R-:W3:Y:S01]  /*2a90*/  LDCU.128 UR16, c[0x0][0xb10] ;  /* 0x00016200ff1077ac */ /* 0x000ee20008000c00 */
[----:B------:R-:W1:Y:S01]  /*2aa0*/  LDCU UR21, c[0x0][0xb20] ;  /* 0x00016400ff1577ac */ /* 0x000e620008000800 */
[----:B------:R-:W2:Y:S01]  /*2ab0*/  LDCU UR20, c[0x0][0xb0c] ;  /* 0x00016180ff1477ac */ /* 0x000ea20008000800 */
[----:B------:R-:W4:Y:S01]  /*2ac0*/  LDCU.64 UR12, c[0x0][0xb28] ;  /* 0x00016500ff0c77ac */ /* 0x000f220008000a00 */
[----:B------:R-:W-:Y:S02]  /*2ad0*/  UISETP.NE.AND UP3, UPT, UR39, 0x1, UPT ;  /* 0x000000012700788c */ /* 0x000fe4000bf65270 */
[----:B---3--:R-:W-:Y:S02]  /*2ae0*/  UIMAD.WIDE.U32 UR4, UR54, UR19, URZ ;  /* 0x00000013360472a5 */ /* 0x008fe4000f8e00ff */
[----:B------:R-:W-:Y:S02]  /*2af0*/  UIMAD.WIDE.U32 UR6, UR55, UR16, URZ ;  /* 0x00000010370672a5 */ /* 0x000fe4000f8e00ff */
[----:B------:R-:W-:-:S02]  /*2b00*/  UISETP.NE.AND UP0, UPT, UR18, 0x1, UPT ;  /* 0x000000011200788c */ /* 0x000fc4000bf05270 */
[----:B------:R-:W-:Y:S01]  /*2b10*/  UIMAD.WIDE.U32 UR14, UR50, UR19, URZ ;  /* 0x00000013320e72a5 */ /* 0x000fe2000f8e00ff */
[----:B------:R-:W-:Y:S01]  /*2b20*/  UMOV UR4, UR5 ;  /* 0x0000000500047c82 */ /* 0x000fe20008000000 */
[----:B--2---:R-:W-:Y:S02]  /*2b30*/  UISETP.NE.AND UP2, UPT, UR20, 0x1, UPT ;  /* 0x000000011400788c */ /* 0x004fe4000bf45270 */
[----:B-1----:R-:W-:Y:S02]  /*2b40*/  USHF.R.U32.HI UR5, URZ, UR21, UR4 ;  /* 0x00000015ff057299 */ /* 0x002fe40008011604 */
[----:B------:R-:W-:Y:S01]  /*2b50*/  UIMAD.WIDE.U32 UR10, UR51, UR16, URZ ;  /* 0x00000010330a72a5 */ /* 0x000fe2000f8e00ff */
[----:B------:R-:W-:Y:S01]  /*2b60*/  UMOV UR4, UR7 ;  /* 0x0000000700047c82 */ /* 0x000fe20008000000 */
[----:B------:R-:W-:Y:S02]  /*2b70*/  USEL UR5, UR54, UR5, !UP0 ;  /* 0x0000000536057287 */ /* 0x000fe4000c000000 */
[----:B------:R-:W-:-:S02]  /*2b80*/  USHF.R.U32.HI UR4, URZ, UR17, UR4 ;  /* 0x00000011ff047299 */ /* 0x000fc40008011604 */
[----:B----4-:R-:W-:Y:S02]  /*2b90*/  UIMAD.WIDE.U32 UR8, UR5, UR12, URZ ;  /* 0x0000000c050872a5 */ /* 0x010fe4000f8e00ff */
[----:B------:R-:W-:Y:S01]  /*2ba0*/  USEL UR6, UR55, UR4, !UP2 ;  /* 0x0000000437067287 */ /* 0x000fe2000d000000 */
[----:B------:R-:W-:Y:S02]  /*2bb0*/  UMOV UR10, UR11 ;  /* 0x0000000b000a7c82 */ /* 0x000fe40008000000 */
[----:B------:R-:W-:Y:S01]  /*2bc0*/  UMOV UR4, UR15 ;  /* 0x0000000f00047c82 */ /* 0x000fe20008000000 */
[----:B------:R-:W-:Y:S01]  /*2bd0*/  UIMAD.WIDE.U32 UR14, UR6, UR12, URZ ;  /* 0x0000000c060e72a5 */ /* 0x000fe2000f8e00ff */
[----:B------:R-:W-:Y:S01]  /*2be0*/  UMOV UR8, UR9 ;  /* 0x0000000900087c82 */ /* 0x000fe20008000000 */
[----:B------:R-:W-:Y:S02]  /*2bf0*/  USHF.R.U32.HI UR4, URZ, UR21, UR4 ;  /* 0x00000015ff047299 */ /* 0x000fe40008011604 */
[----:B------:R-:W-:-:S03]  /*2c00*/  @UP3 USHF.R.U32.HI UR5, URZ, UR13, UR8 ;  /* 0x0000000dff053299 */ /* 0x000fc60008011608 */
[----:B------:R-:W-:Y:S01]  /*2c10*/  UMOV UR7, UR15 ;  /* 0x0000000f00077c82 */ /* 0x000fe20008000000 */
[----:B------:R-:W-:Y:S02]  /*2c20*/  USHF.R.U32.HI UR17, URZ, UR17, UR10 ;  /* 0x00000011ff117299 */ /* 0x000fe4000801160a */
[----:B------:R-:W-:Y:S02]  /*2c30*/  @UP3 USHF.R.U32.HI UR6, URZ, UR13, UR7 ;  /* 0x0000000dff063299 */ /* 0x000fe40008011607 */
[----:B------:R-:W-:Y:S02]  /*2c40*/  USEL UR4, UR50, UR4, !UP0 ;  /* 0x0000000432047287 */ /* 0x000fe4000c000000 */
[----:B------:R-:W-:Y:S02]  /*2c50*/  UIMAD UR7, UR39, UR5, URZ ;  /* 0x00000005270772a4 */ /* 0x000fe4000f8e02ff */
[----:B------:R-:W-:Y:S02]  /*2c60*/  USEL UR5, UR51, UR17, !UP2 ;  /* 0x0000001133057287 */ /* 0x000fe4000d000000 */
[----:B------:R-:W-:-:S02]  /*2c70*/  UIMAD UR10, UR39, UR6, URZ ;  /* 0x00000006270a72a4 */ /* 0x000fc4000f8e02ff */
[----:B------:R-:W-:Y:S02]  /*2c80*/  UISETP.GE.AND UP0, UPT, UR4, UR7, UPT ;  /* 0x000000070400728c */ /* 0x000fe4000bf06270 */
[----:B------:R-:W-:Y:S02]  /*2c90*/  UIMAD.WIDE.U32 UR8, UR4, UR12, URZ ;  /* 0x0000000c040872a5 */ /* 0x000fe4000f8e00ff */
[----:B------:R-:W-:Y:S02]  /*2ca0*/  UISETP.GE.OR UP0, UPT, UR5, UR10, UP0 ;  /* 0x0000000a0500728c */ /* 0x000fe40008706670 */
[----:B------:R-:W-:-:S03]  /*2cb0*/  UIMAD.WIDE.U32 UR10, UR5, UR12, URZ ;  /* 0x0000000c050a72a5 */ /* 0x000fc6000f8e00ff */
[----:B------:R-:W-:Y:S01]  /*2cc0*/  UMOV UR7, UR9 ;  /* 0x0000000900077c82 */ /* 0x000fe20008000000 */
[----:B------:R-:W-:Y:S02]  /*2cd0*/  UIADD3 UR9, UPT, UPT, -UR4, URZ, URZ ;  /* 0x000000ff04097290 */ /* 0x000fe4000fffe1ff */
[----:B------:R-:W-:Y:S02]  /*2ce0*/  USHF.R.U32.HI UR7, URZ, UR13, UR7 ;  /* 0x0000000dff077299 */ /* 0x000fe40008011607 */
[----:B------:R-:W-:Y:S02]  /*2cf0*/  UIMAD UR10, UR18, UR9, UR50 ;  /* 0x00000009120a72a4 */ /* 0x000fe4000f8e0232 */
[----:B------:R-:W-:Y:S01]  /*2d00*/  USEL UR7, UR4, UR7, !UP3 ;  /* 0x0000000704077287 */ /* 0x000fe2000d800000 */
[----:B------:R-:W-:Y:S01]  /*2d10*/  @!UP0 UMOV UR8, UR11 ;  /* 0x0000000b00088c82 */ /* 0x000fe20008000000 */
[----:B------:R-:W-:Y:S02]  /*2d20*/  UIADD3 UR11, UPT, UPT, -UR5, URZ, URZ ;  /* 0x000000ff050b7290 */ /* 0x000fe4000fffe1ff */
[----:B------:R-:W-:-:S02]  /*2d30*/  @!UP0 USHF.R.U32.HI UR8, URZ, UR13, UR8 ;  /* 0x0000000dff088299 */ /* 0x000fc40008011608 */
[----:B------:R-:W-:Y:S02]  /*2d40*/  UIADD3 UR9, UPT, UPT, -UR7, URZ, URZ ;  /* 0x000000ff07097290 */ /* 0x000fe4000fffe1ff */
[----:B------:R-:W-:Y:S02]  /*2d50*/  @!UP0 USEL UR8, UR5, UR8, !UP3 ;  /* 0x0000000805088287 */ /* 0x000fe4000d800000 */
[----:B------:R-:W-:Y:S02]  /*2d60*/  UIMAD UR9, UR39, UR9, UR4 ;  /* 0x00000009270972a4 */ /* 0x000fe4000f8e0204 */
[----:B------:R-:W-:Y:S02]  /*2d70*/  @!UP0 UIADD3 UR7, UPT, UPT, UR7, -UR8, URZ ;  /* 0x8000000807078290 */ /* 0x000fe4000fffe0ff */
[----:B------:R-:W-:Y:S02]  /*2d80*/  @!UP0 UIMAD UR8, UR9, UR6, UR8 ;  /* 0x00000006090882a4 */ /* 0x000fe4000f8e0208 */
[----:B------:R-:W-:-:S02]  /*2d90*/  @!UP0 UIMAD UR4, UR39, UR7, UR5 ;  /* 0x00000007270482a4 */ /* 0x000fc4000f8e0205 */
[----:B------:R-:W-:Y:S02]  /*2da0*/  UIMAD UR6, UR20, UR11, UR51 ;  /* 0x0000000b140672a4 */ /* 0x000fe4000f8e0233 */
[----:B------:R-:W-:Y:S01]  /*2db0*/  UIMAD UR50, UR4, UR18, UR10 ;  /* 0x00000012043272a4 */ /* 0x000fe2000f8e020a */
[----:B------:R-:W-:Y:S02]  /*2dc0*/  @!UP0 UMOV UR5, UR8 ;  /* 0x0000000800058c82 */ /* 0x000fe40008000000 */
[----:B------:R-:W-:-:S12]  /*2dd0*/  UIMAD UR51, UR5, UR20, UR6 ;  /* 0x00000014053372a4 */ /* 0x000fd8000f8e0206 */
.L_x_38:
[----:B------:R-:W1:Y:S02]  /*2de0*/  LDCU UR4, c[0x0][0xb30] ;  /* 0x00016600ff0477ac */ /* 0x000e640008000800 */
[----:B-1----:R-:W-:-:S09]  /*2df0*/  UISETP.NE.AND UP0, UPT, UR4, 0x1, UPT ;  /* 0x000000010400788c */ /* 0x002fd2000bf05270 */
[----:B------:R-:W-:Y:S05]  /*2e00*/  BRA.U UP0, `(.L_x_39) ;  /* 0x0000000100447547 */ /* 0x000fea000b800000 */
[----:B------:R-:W1:Y:S01]  /*2e10*/  LDCU.128 UR8, c[0x0][0xb10] ;  /* 0x00016200ff0877ac */ /* 0x000e620008000c00 */
[----:B------:R-:W2:Y:S01]  /*2e20*/  LDCU UR12, c[0x0][0xb0c] ;  /* 0x00016180ff0c77ac */ /* 0x000ea20008000800 */
[----:B------:R-:W4:Y:S01]  /*2e30*/  LDCU UR13, c[0x0][0xb20] ;  /* 0x00016400ff0d77ac */ /* 0x000f220008000800 */
[----:B-1----:R-:W-:Y:S02]  /*2e40*/  UIMAD.WIDE.U32 UR6, UR51, UR8, URZ ;  /* 0x00000008330672a5 */ /* 0x002fe4000f8e00ff */
[----:B------:R-:W-:Y:S02]  /*2e50*/  UIMAD.WIDE.U32 UR4, UR50, UR11, URZ ;  /* 0x0000000b320472a5 */ /* 0x000fe4000f8e00ff */
[----:B--2---:R-:W-:Y:S02]  /*2e60*/  UISETP.NE.AND UP2, UPT, UR12, 0x1, UPT ;  /* 0x000000010c00788c */ /* 0x004fe4000bf45270 */
[----:B------:R-:W-:Y:S01]  /*2e70*/  UISETP.NE.AND UP0, UPT, UR10, 0x1, UPT ;  /* 0x000000010a00788c */ /* 0x000fe2000bf05270 */
[----:B------:R-:W-:-:S02]  /*2e80*/  UMOV UR6, UR7 ;  /* 0x0000000700067c82 */ /* 0x000fc40008000000 */
[----:B------:R-:W-:Y:S01]  /*2e90*/  UMOV UR4, UR5 ;  /* 0x0000000500047c82 */ /* 0x000fe20008000000 */
[----:B------:R-:W-:Y:S02]  /*2ea0*/  USHF.R.U32.HI UR6, URZ, UR9, UR6 ;  /* 0x00000009ff067299 */ /* 0x000fe40008011606 */
[----:B----4-:R-:W-:Y:S02]  /*2eb0*/  USHF.R.U32.HI UR4, URZ, UR13, UR4 ;  /* 0x0000000dff047299 */ /* 0x010fe40008011604 */
[----:B------:R-:W-:Y:S02]  /*2ec0*/  USEL UR5, UR51, UR6, !UP2 ;  /* 0x0000000633057287 */ /* 0x000fe4000d000000 */
[----:B------:R-:W-:-:S04]  /*2ed0*/  USEL UR4, UR50, UR4, !UP0 ;  /* 0x0000000432047287 */ /* 0x000fc8000c000000 */
[----:B------:R-:W-:Y:S02]  /*2ee0*/  UIADD3 UR6, UPT, UPT, UR5, -UR4, URZ ;  /* 0x8000000405067290 */ /* 0x000fe4000fffe0ff */
[----:B------:R-:W-:Y:S02]  /*2ef0*/  UIADD3 UR4, UPT, UPT, -UR5, UR4, URZ ;  /* 0x0000000405047290 */ /* 0x000fe4000fffe1ff */
[----:B------:R-:W-:Y:S02]  /*2f00*/  UIMAD UR50, UR6, UR10, UR50 ;  /* 0x0000000a063272a4 */ /* 0x000fe4000f8e0232 */
[----:B------:R-:W-:-:S12]  /*2f10*/  UIMAD UR51, UR4, UR12, UR51 ;  /* 0x0000000c043372a4 */ /* 0x000fd8000f8e0233 */
.L_x_39:
[----:B------:R-:W-:Y:S02]  /*2f20*/  R2UR UR5, R92 ;  /* 0x000000005c0572ca */ /* 0x000fe400000e0000 */
[----:B------:R-:W-:Y:S02]  /*2f30*/  R2UR UR4, R91 ;  /* 0x000000005b0472ca */ /* 0x000fe400000e0000 */
[----:B------:R-:W-:Y:S02]  /*2f40*/  PLOP3.LUT P1, PT, PT, PT, PT, 0x80, 0x8 ;  /* 0x000000000008781c */ /* 0x000fe40003f2f070 */
[----:B------:R-:W-:-:S07]  /*2f50*/  LOP3.LUT R2, R2, 0x1, RZ, 0x3c, !PT ;  /* 0x0000000102027812 */ /* 0x000fce00078e3cff */
[----:B------:R-:W-:Y:S02]  /*2f60*/  UIADD3 UR24, UPT, UPT, UR51, UR5, URZ ;  /* 0x0000000533187290 */ /* 0x000fe4000fffe0ff */
[----:B------:R-:W-:Y:S01]  /*2f70*/  UIADD3 UR20, UPT, UPT, UR50, UR4, URZ ;  /* 0x0000000432147290 */ /* 0x000fe2000fffe0ff */
[----:B------:R-:W-:Y:S11]  /*2f80*/  BRA.U UP1, `(.L_x_40) ;  /* 0xffffffe901787547 */ /* 0x000ff6000b83ffff */
[----:B------:R-:W-:Y:S01]  /*2f90*/  UIADD3 UR27, UPT, UPT, UR27, 0x80, URZ ;  /* 0x000000801b1b7890 */ /* 0x000fe2000fffe0ff */
[----:B------:R-:W-:-:S03]  /*2fa0*/  MOV R3, UR26 ;  /* 0x0000001a00037c02 */ /* 0x000fc60008000f00 */
[----:B------:R-:W-:Y:S01]  /*2fb0*/  ULEA UR4, UR30, UR27, 0x3 ;  /* 0x0000001b1e047291 */ /* 0x000fe2000f8e18ff */
[----:B------:R-:W-:-:S08]  /*2fc0*/  SHF.L.U32 R3, R3, 0x1f, RZ ;  /* 0x0000001f03037819 */ /* 0x000fd000000006ff */
[----:B------:R-:W1:Y:S02]  /*2fd0*/  SYNCS.PHASECHK.TRANS64.TRYWAIT P0, [UR4], R3 ;  /* 0x00000003ff0075a7 */ /* 0x000e640008001104 */
[----:B-1----:R-:W-:Y:S05]  /*2fe0*/  @!P0 BRA `(.L_x_41) ;  /* 0x0000007c00908947 */ /* 0x002fea0003800000 */
.L_x_160:
[----:B------:R-:W-:-:S04]  /*2ff0*/  UIADD3 UR4, UPT, UPT, UR30, 0x1, URZ ;  /* 0x000000011e047890 */ /* 0x000fc8000fffe0ff */
[----:B------:R-:W-:-:S04]  /*3000*/  UISETP.NE.AND UP0, UPT, UR4, 0x10, UPT ;  /* 0x000000100400788c */ /* 0x000fc8000bf05270 */
[----:B------:R-:W-:Y:S02]  /*3010*/  USEL UR5, URZ, 0x1, UP0 ;  /* 0x00000001ff057887 */ /* 0x000fe40008000000 */
[----:B------:R-:W-:Y:S02]  /*3020*/  USEL UR4, UR4, URZ, UP0 ;  /* 0x000000ff04047287 */ /* 0x000fe40008000000 */
[----:B------:R-:W-:Y:S02]  /*3030*/  ULOP3.LUT UR6, UR26, UR5, URZ, 0x3c, !UPT ;  /* 0x000000051a067292 */ /* 0x000fe4000f8e3cff */
[----:B------:R-:W-:-:S04]  /*3040*/  ULEA UR5, UR4, UR27, 0x3 ;  /* 0x0000001b04057291 */ /* 0x000fc8000f8e18ff */
[----:B-1----:R-:W-:-:S04]  /*3050*/  MOV R3, UR6 ;  /* 0x0000000600037c02 */ /* 0x002fc80008000f00 */
[----:B------:R-:W-:-:S04]  /*3060*/  SHF.L.U32 R3, R3, 0x1f, RZ ;  /* 0x0000001f03037819 */ /* 0x000fc800000006ff */
[----:B------:R-:W1:Y:S02]  /*3070*/  SYNCS.PHASECHK.TRANS64.TRYWAIT P0, [UR5], R3 ;  /* 0x00000003ff0075a7 */ /* 0x000e640008001105 */
[----:B-1----:R-:W-:Y:S05]  /*3080*/  @!P0 BRA `(.L_x_42) ;  /* 0x0000007c00808947 */ /* 0x002fea0003800000 */
.L_x_162:
        /* <DEDUP_REMOVED lines=10> */
.L_x_164:
        /* <DEDUP_REMOVED lines=10> */
.L_x_166:
        /* <DEDUP_REMOVED lines=10> */
.L_x_168:
        /* <DEDUP_REMOVED lines=10> */
.L_x_170:
        /* <DEDUP_REMOVED lines=10> */
.L_x_172:
        /* <DEDUP_REMOVED lines=10> */
.L_x_174:
        /* <DEDUP_REMOVED lines=10> */
.L_x_176:
        /* <DEDUP_REMOVED lines=10> */
.L_x_178:
        /* <DEDUP_REMOVED lines=10> */
.L_x_180:
        /* <DEDUP_REMOVED lines=10> */
.L_x_182:
        /* <DEDUP_REMOVED lines=10> */
.L_x_184:
        /* <DEDUP_REMOVED lines=10> */
.L_x_186:
        /* <DEDUP_REMOVED lines=10> */
.L_x_188:
[----:B------:R-:W-:-:S04]  /*38b0*/  UIADD3 UR4, UPT, UPT, UR4, 0x1, URZ ;  /* 0x0000000104047890 */ /* 0x000fc8000fffe0ff */
[----:B------:R-:W-:-:S04]  /*38c0*/  UISETP.NE.AND UP0, UPT, UR4, 0x10, UPT ;  /* 0x000000100400788c */ /* 0x000fc8000bf05270 */
[----:B------:R-:W-:Y:S02]  /*38d0*/  USEL UR5, URZ, 0x1, UP0 ;  /* 0x00000001ff057887 */ /* 0x000fe40008000000 */
[----:B------:R-:W-:Y:S02]  /*38e0*/  USEL UR4, UR4, URZ, UP0 ;  /* 0x000000ff04047287 */ /* 0x000fe40008000000 */
[----:B------:R-:W-:Y:S02]  /*38f0*/  ULOP3.LUT UR5, UR6, UR5, URZ, 0x3c, !UPT ;  /* 0x0000000506057292 */ /* 0x000fe4000f8e3cff */
[----:B------:R-:W-:-:S04]  /*3900*/  ULEA UR4, UR4, UR27, 0x3 ;  /* 0x0000001b04047291 */ /* 0x000fc8000f8e18ff */
[----:B------:R-:W-:Y:S02]  /*3910*/  IMAD.U32 R2, RZ, RZ, UR5 ;  /* 0x00000005ff027e24 */ /* 0x000fe4000f8e00ff */
[----:B-1----:R-:W-:-:S03]  /*3920*/  MOV R0, UR4 ;  /* 0x0000000400007c02 */ /* 0x002fc60008000f00 */
[----:B------:R-:W-:-:S07]  /*3930*/  SHF.L.U32 R3, R2, 0x1f, RZ ;  /* 0x0000001f02037819 */ /* 0x000fce00000006ff */
.L_x_56:
[----:B-1----:R1:W2:Y:S02]  /*3940*/  SYNCS.PHASECHK.TRANS64.TRYWAIT P0, [R0+URZ], R3 ;  /* 0x00000003000075a7 */ /* 0x0022a400080011ff */
[----:B--2---:R-:W-:Y:S05]  /*3950*/  @!P0 NANOSLEEP.SYNCS 0x989680 ;  /* 0x009896800000895d */ /* 0x004fea0003900000 */
[----:B------:R-:W2:Y:S02]  /*3960*/  @!P0 SYNCS.PHASECHK.TRANS64 P0, [R0+URZ], R3 ;  /* 0x00000003000085a7 */ /* 0x000ea400080010ff */
[----:B--23--:R-:W-:Y:S05]  /*3970*/  @P0 EXIT ;  /* 0x000000000000094d */ /* 0x00cfea0003800000 */
[----:B------:R-:W-:Y:S05]  /*3980*/  BRA `(.L_x_56) ;  /* 0xfffffffc00ec7947 */ /* 0x000fea000383ffff */
.L_x_22:
[----:B------:R-:W2:Y:S02]  /*3990*/  S2UR UR4, SR_CgaCtaId ;  /* 0x00000000000479c3 */ /* 0x000ea40000008800 */
[----:B--2---:R-:W-:-:S04]  /*39a0*/  UISETP.NE.AND UP0, UPT, UR4, URZ, UPT ;  /* 0x000000ff0400728c */ /* 0x004fc8000bf05270 */
[----:B------:R-:W-:-:S09]  /*39b0*/  UISETP.NE.OR UP0, UPT, UR18, 0x1, UP0 ;  /* 0x000000011200788c */ /* 0x000fd20008705670 */
[----:B------:R-:W-:Y:S05]  /*39c0*/  BRA.U UP0, `(.L_x_57) ;  /* 0x0000000100b47547 */ /* 0x000fea000b800000 */
[----:B------:R-:W2:Y:S01]  /*39d0*/  S2UR UR5, SR_CgaCtaId ;  /* 0x00000000000579c3 */ /* 0x000ea20000008800 */
[----:B------:R-:W-:Y:S01]  /*39e0*/  UMOV UR4, 0x400 ;  /* 0x0000040000047882 */ /* 0x000fe20000000000 */
[----:B------:R-:W-:Y:S01]  /*39f0*/  HFMA2 R2, -RZ, RZ, 0, 5.9604644775390625e-08 ;  /* 0x00000001ff027431 */ /* 0x000fe200000001ff */
[----:B------:R-:W-:Y:S01]  /*3a00*/  ISETP.GE.U32.AND P0, PT, R3, 0x2, PT ;  /* 0x000000020300780c */ /* 0x000fe20003f06070 */
[----:B------:R-:W-:Y:S01]  /*3a10*/  IMAD.MOV.U32 R8, RZ, RZ, RZ ;  /* 0x000000ffff087224 */ /* 0x000fe200078e00ff */
[----:B--2---:R-:W-:-:S04]  /*3a20*/  ULEA UR4, UR5, UR4, 0x18 ;  /* 0x0000000405047291 */ /* 0x004fc8000f8ec0ff */
[----:B------:R-:W-:Y:S02]  /*3a30*/  UIADD3 UR5, UPT, UPT, UR4, 0x158, URZ ;  /* 0x0000015804057890 */ /* 0x000fe4000fffe0ff */
[----:B------:R-:W-:Y:S02]  /*3a40*/  UIADD3 UR8, UPT, UPT, UR4, 0x150, URZ ;  /* 0x0000015004087890 */ /* 0x000fe4000fffe0ff */
[----:B------:R-:W-:-:S12]  /*3a50*/  UPRMT UR5, URZ, 0x654, UR5 ;  /* 0x00000654ff057896 */ /* 0x000fd80008000005 */
.L_x_60:
[----:B------:R-:W-:Y:S01]  /*3a60*/  SHF.L.U32 R7, R2, 0x1f, RZ ;  /* 0x0000001f02077819 */ /* 0x000fe200000006ff */
[----:B------:R-:W-:Y:S02]  /*3a70*/  IMAD.U32 R4, RZ, RZ, UR8 ;  /* 0x00000008ff047e24 */ /* 0x000fe4000f8e00ff */
[----:B------:R-:W-:Y:S01]  /*3a80*/  @!P0 IMAD.MOV.U32 R5, RZ, RZ, 0x10 ;  /* 0x00000010ff058424 */ /* 0x000fe200078e00ff */
[----:B------:R-:W2:Y:S02]  /*3a90*/  SYNCS.PHASECHK.TRANS64.TRYWAIT P1, [UR4+0x158], R7 ;  /* 0x00015807ff0075a7 */ /* 0x000ea40008021104 */
[----:B------:R-:W-:-:S04]  /*3aa0*/  PRMT R9, R3, 0x654, R4 ;  /* 0x0000065403097816 */ /* 0x000fc80000000004 */
[----:B------:R-:W-:Y:S01]  /*3ab0*/  SEL R0, R9, R0, !P0 ;  /* 0x0000000009007207 */ /* 0x000fe20004000000 */
[----:B--2---:R-:W-:Y:S06]  /*3ac0*/  @!P1 BRA `(.L_x_58) ;  /* 0x0000007800409947 */ /* 0x004fec0003800000 */
.L_x_190:
[----:B------:R-:W-:Y:S01]  /*3ad0*/  UIADD3 UR6, UPT, UPT, UR4, 0x190, URZ ;  /* 0x0000019004067890 */ /* 0x000fe2000fffe0ff */
[----:B------:R3:W-:Y:S01]  /*3ae0*/  @!P0 SYNCS.ARRIVE.TRANS64.RED RZ, [R0+URZ], R5 ;  /* 0x0000000500ff89a7 */ /* 0x0007e200080004ff */
[----:B------:R-:W-:Y:S01]  /*3af0*/  UIADD3 UR7, UPT, UPT, UR4, 0x150, URZ ;  /* 0x0000015004077890 */ /* 0x000fe2000fffe0ff */
[----:B------:R-:W-:-:S08]  /*3b00*/  LOP3.LUT R2, R2, 0x1, RZ, 0x3c, !PT ;  /* 0x0000000102027812 */ /* 0x000fd000078e3cff */
[----:B------:R-:W-:Y:S06]  /*3b10*/  UGETNEXTWORKID.BROADCAST [UR6], [UR7] ;  /* 0x00000000060073ca */ /* 0x000fec0008000100 */
[----:B---3--:R-:W-:-:S04]  /*3b20*/  SHF.L.U32 R5, R8, 0x1f, RZ ;  /* 0x0000001f08057819 */ /* 0x008fc800000006ff */
[----:B------:R-:W3:Y:S02]  /*3b30*/  SYNCS.PHASECHK.TRANS64.TRYWAIT P1, [UR4+0x150], R5 ;  /* 0x00015005ff0075a7 */ /* 0x000ee40008021104 */
[----:B---3--:R-:W-:Y:S05]  /*3b40*/  @!P1 BRA `(.L_x_59) ;  /* 0x0000007800389947 */ /* 0x008fea0003800000 */
.L_x_192:
[----:B--2---:R-:W2:Y:S01]  /*3b50*/  LDS.128 R4, [UR4+0x190] ;  /* 0x00019004ff047984 */ /* 0x004ea20008000c00 */
[----:B------:R-:W-:Y:S01]  /*3b60*/  LOP3.LUT R8, R8, 0x1, RZ, 0x3c, !PT ;  /* 0x0000000108087812 */ /* 0x000fe200078e3cff */
[----:B------:R-:W-:Y:S01]  /*3b70*/  @!PT LDS RZ, [RZ] ;  /* 0x00000000fffff984 */ /* 0x000fe20000000800 */
[----:B------:R-:W-:Y:S01]  /*3b80*/  @!PT LDS RZ, [RZ] ;  /* 0x00000000fffff984 */ /* 0x000fe20000000800 */
[----:B------:R-:W-:Y:S01]  /*3b90*/  @!PT LDS RZ, [RZ] ;  /* 0x00000000fffff984 */ /* 0x000fe20000000800 */
[----:B------:R-:W-:Y:S01]  /*3ba0*/  @!PT LDS RZ, [RZ] ;  /* 0x00000000fffff984 */ /* 0x000fe20000000800 */
[----:B------:R3:W-:Y:S06]  /*3bb0*/  MEMBAR.ALL.CTA ;  /* 0x0000000000007992 */ /* 0x0007ec0000008000 */
[----:B---3--:R-:W3:Y:S02]  /*3bc0*/  FENCE.VIEW.ASYNC.S ;  /* 0x00000000000073c6 */ /* 0x008ee40000000000 */
[----:B---3--:R-:W-:Y:S01]  /*3bd0*/  SYNCS.ARRIVE.TRANS64.RED.A1T0 RZ, [UR5], RZ ;  /* 0x000000ffffff79a7 */ /* 0x008fe20008100405 */
[----:B--2---:R-:W-:-:S13]  /*3be0*/  LOP3.LUT P1, RZ, R6, 0x1, RZ, 0xc0, !PT ;  /* 0x0000000106ff7812 */ /* 0x004fda000782c0ff */
[----:B------:R-:W-:Y:S05]  /*3bf0*/  @P1 BRA `(.L_x_60) ;  /* 0xfffffffc00981947 */ /* 0x000fea000383ffff */
[----:B------:R-:W-:-:S04]  /*3c00*/  SHF.L.U32 R0, R2, 0x1f, RZ ;  /* 0x0000001f02007819 */ /* 0x000fc800000006ff */
[----:B------:R-:W2:Y:S02]  /*3c10*/  SYNCS.PHASECHK.TRANS64 P0, [UR4+0x158], R0 ;  /* 0x00015800ff0075a7 */ /* 0x000ea40008001004 */
[----:B-12---:R-:W-:Y:S05]  /*3c20*/  @P0 EXIT ;  /* 0x000000000000094d */ /* 0x006fea0003800000 */
[----:B------:R-:W-:-:S07]  /*3c30*/  MOV R0, UR4 ;  /* 0x0000000400007c02 */ /* 0x000fce0008000f00 */
.L_x_61:
[----:B-1----:R-:W-:-:S04]  /*3c40*/  SHF.L.U32 R3, R2, 0x1f, RZ ;  /* 0x0000001f02037819 */ /* 0x002fc800000006ff */
[----:B------:R1:W2:Y:S03]  /*3c50*/  SYNCS.PHASECHK.TRANS64.TRYWAIT P0, [R0+URZ+0x158], R3 ;  /* 0x00015803000075a7 */ /* 0x0002a600080011ff */
[----:B--2---:R-:W-:Y:S05]  /*3c60*/  @!P0 NANOSLEEP.SYNCS 0x989680 ;  /* 0x009896800000895d */ /* 0x004fea0003900000 */
[----:B------:R-:W2:Y:S02]  /*3c70*/  @!P0 SYNCS.PHASECHK.TRANS64 P0, [R0+URZ+0x158], R3 ;  /* 0x00015803000085a7 */ /* 0x000ea400080010ff */
[----:B--2---:R-:W-:Y:S05]  /*3c80*/  @P0 EXIT ;  /* 0x000000000000094d */ /* 0x004fea0003800000 */
[----:B------:R-:W-:Y:S05]  /*3c90*/  BRA `(.L_x_61) ;  /* 0xfffffffc00e87947 */ /* 0x000fea000383ffff */
.L_x_57:
[----:B------:R-:W-:Y:S05]  /*3ca0*/  BRA.U UP4, `(.L_x_62) ;  /* 0x0000001104607547 */ /* 0x000fea000b800000 */
[----:B------:R-:W2:Y:S01]  /*3cb0*/  S2UR UR4, SR_CgaCtaId ;  /* 0x00000000000479c3 */ /* 0x000ea20000008800 */
[----:B------:R-:W-:Y:S01]  /*3cc0*/  UMOV UR5, 0x40 ;  /* 0x0000004000057882 */ /* 0x000fe20000000000 */
[----:B------:R-:W-:Y:S01]  /*3cd0*/  NOP ;  /* 0x0000000000007918 */ /* 0x000fe20000000000 */
[----:B------:R-:W-:Y:S01]  /*3ce0*/  UMOV UR6, 0x400 ;  /* 0x0000040000067882 */ /* 0x000fe20000000000 */
[----:B--2---:R-:W-:Y:S02]  /*3cf0*/  ULEA UR5, UR4, UR5, 0x18 ;  /* 0x0000000504057291 */ /* 0x004fe4000f8ec0ff */
[----:B------:R-:W-:-:S07]  /*3d00*/  ULEA UR6, UR4, UR6, 0x18 ;  /* 0x0000000604067291 */ /* 0x000fce000f8ec0ff */
[----:B------:R-:W2:Y:S02]  /*3d10*/  LDS.U8 R3, [UR5+0x1c] ;  /* 0x00001c05ff037984 */ /* 0x000ea40008000000 */
[----:B--2---:R-:W-:-:S13]  /*3d20*/  ISETP.NE.AND P0, PT, R3, RZ, PT ;  /* 0x000000ff0300720c */ /* 0x004fda0003f05270 */
[----:B------:R-:W-:Y:S05]  /*3d30*/  @P0 BRA `(.L_x_63) ;  /* 0x0000000400080947 */ /* 0x000fea0003800000 */
[----:B------:R-:W-:Y:S02]  /*3d40*/  UISETP.NE.U32.AND UP1, UPT, UR33, 0x1, UPT ;  /* 0x000000012100788c */ /* 0x000fe4000bf25070 */
[----:B------:R-:W-:-:S07]  /*3d50*/  UIADD3 UR7, UPT, UPT, UR5, 0x8, URZ ;  /* 0x0000000805077890 */ /* 0x000fce000fffe0ff */
[----:B------:R-:W-:Y:S05]  /*3d60*/  BRA.U !UP1, `(.L_x_64) ;  /* 0x00000001099c7547 */ /* 0x000fea000b800000 */
[----:B------:R-:W-:Y:S01]  /*3d70*/  ELECT P0, URZ, PT ;  /* 0x0000000000ff782f */ /* 0x000fe20003800000 */
[----:B------:R-:W-:-:S12]  /*3d80*/  BSSY B0, `(.L_x_64) ;  /* 0x0000025000007945 */ /* 0x000fd80003800000 */
[----:B------:R-:W-:Y:S05]  /*3d90*/  @!P0 BRA `(.L_x_65) ;  /* 0x00000000008c8947 */ /* 0x000fea0003800000 */
[----:B------:R-:W-:-:S05]  /*3da0*/  UMOV UR4, 0x10 ;  /* 0x0000001000047882 */ /* 0x000fca0000000000 */
[----:B------:R-:W-:Y:S04]  /*3db0*/  DEPBAR.LE SB2, 0x36 ;  /* 0x0000ad800000791a */ /* 0x000fe80000000000 */
[----:B------:R-:W2:Y:S02]  /*3dc0*/  UTCATOMSWS.2CTA.FIND_AND_SET.ALIGN UP0, UR4, UR4 ;  /* 0x00000004000475e3 */ /* 0x000ea40008200800 */
[----:B--2---:R-:W-:Y:S01]  /*3dd0*/  MOV R10, UR4 ;  /* 0x00000004000a7c02 */ /* 0x004fe20008000f00 */
[----:B------:R-:W-:Y:S06]  /*3de0*/  BRA.U UP0, `(.L_x_66) ;  /* 0x0000000100187547 */ /* 0x000fec000b800000 */
.L_x_67:
[----:B------:R-:W-:Y:S05]  /*3df0*/  NANOSLEEP 0x64 ;  /* 0x000000640000795d */ /* 0x000fea0003800000 */
[----:B------:R-:W-:-:S05]  /*3e00*/  UMOV UR4, 0x10 ;  /* 0x0000001000047882 */ /* 0x000fca0000000000 */
[----:B------:R-:W-:Y:S04]  /*3e10*/  DEPBAR.LE SB2, 0x36 ;  /* 0x0000ad800000791a */ /* 0x000fe80000000000 */
[----:B------:R-:W2:Y:S02]  /*3e20*/  UTCATOMSWS.2CTA.FIND_AND_SET.ALIGN UP0, UR4, UR4 ;  /* 0x00000004000475e3 */ /* 0x000ea40008200800 */
[----:B--2---:R-:W-:Y:S01]  /*3e30*/  MOV R10, UR4 ;  /* 0x00000004000a7c02 */ /* 0x004fe20008000f00 */
[----:B------:R-:W-:Y:S05]  /*3e40*/  BRA.U !UP0, `(.L_x_67) ;  /* 0xfffffffd08e87547 */ /* 0x000fea000b83ffff */
.L_x_66:
[----:B------:R-:W2:Y:S01]  /*3e50*/  LDS R6, [UR5+0x10] ;  /* 0x00001005ff067984 */ /* 0x000ea20008000800 */
[----:B------:R-:W-:Y:S01]  /*3e60*/  IMAD.U32 R3, RZ, RZ, UR6 ;  /* 0x00000006ff037e24 */ /* 0x000fe2000f8e00ff */
[----:B------:R-:W-:-:S03]  /*3e70*/  MOV R4, UR32 ;  /* 0x0000002000047c02 */ /* 0x000fc60008000f00 */
[----:B------:R-:W-:Y:S01]  /*3e80*/  VIADD R3, R3, 0x1a0 ;  /* 0x000001a003037836 */ /* 0x000fe20000000000 */
[----:B--2---:R-:W-:-:S04]  /*3e90*/  SHF.L.U32 R6, R6, 0x1f, RZ ;  /* 0x0000001f06067819 */ /* 0x004fc800000006ff */
[----:B------:R-:W2:Y:S02]  /*3ea0*/  SYNCS.PHASECHK.TRANS64.TRYWAIT P0, [UR5+0x8], R6 ;  /* 0x00000806ff0075a7 */ /* 0x000ea40008001105 */
[----:B--2---:R-:W-:Y:S05]  /*3eb0*/  @P0 BRA `(.L_x_68) ;  /* 0x0000000000080947 */ /* 0x004fea0003800000 */
[----:B------:R-:W2:Y:S02]  /*3ec0*/  SYNCS.PHASECHK.TRANS64.TRYWAIT P0, [UR5+0x8], R6 ;  /* 0x00000806ff0075a7 */ /* 0x000ea40008001105 */
[----:B--2---:R-:W-:Y:S05]  /*3ed0*/  @!P0 BRA `(.L_x_69) ;  /* 0x00000074006c8947 */ /* 0x004fea0003800000 */
.L_x_68:
[----:B------:R-:W-:Y:S01]  /*3ee0*/  PRMT R4, R4, 0x654, R3 ;  /* 0x0000065404047816 */ /* 0x000fe20000000003 */
[----:B------:R-:W-:Y:S01]  /*3ef0*/  HFMA2 R3, -RZ, RZ, 0, 5.9604644775390625e-08 ;  /* 0x00000001ff037431 */ /* 0x000fe200000001ff */
[----:B------:R-:W-:Y:S01]  /*3f00*/  UPRMT UR4, UR32, 0x654, UR7 ;  /* 0x0000065420047896 */ /* 0x000fe20008000007 */
[----:B------:R-:W-:Y:S02]  /*3f10*/  IMAD.MOV.U32 R7, RZ, RZ, 0xffff ;  /* 0x0000ffffff077424 */ /* 0x000fe400078e00ff */
[----:B--2---:R-:W-:Y:S02]  /*3f20*/  IMAD.MOV.U32 R6, RZ, RZ, 0x4 ;  /* 0x00000004ff067424 */ /* 0x004fe400078e00ff */
[----:B------:R-:W-:Y:S01]  /*3f30*/  IMAD.SHL.U32 R9, R10, 0x20, RZ ;  /* 0x000000200a097824 */ /* 0x000fe200078e00ff */
[----:B------:R-:W-:Y:S02]  /*3f40*/  MOV R5, UR4 ;  /* 0x0000000400057c02 */ /* 0x000fe40008000f00 */
[-C--:B------:R-:W-:Y:S01]  /*3f50*/  SHF.L.U32 R8, R7, R10.reuse, RZ ;  /* 0x0000000a07087219 */ /* 0x080fe200000006ff */
[----:B------:R2:W-:Y:S01]  /*3f60*/  SYNCS.ARRIVE.TRANS64.RED RZ, [UR4], R6 ;  /* 0x00000006ffff79a7 */ /* 0x0005e20008000404 */
[----:B------:R-:W-:Y:S01]  /*3f70*/  SHF.L.U32 R7, R3, R10, RZ ;  /* 0x0000000a03077219 */ /* 0x000fe200000006ff */
[----:B------:R2:W-:Y:S04]  /*3f80*/  STS [UR6+0x1a0], R9 ;  /* 0x0001a009ff007988 */ /* 0x0005e80008000806 */
[----:B------:R2:W-:Y:S04]  /*3f90*/  STAS [R4.64], R10 ;  /* 0x0000000a04007dbd */ /* 0x0005e8000c0008ff */
[----:B------:R2:W-:Y:S04]  /*3fa0*/  ATOMS.OR RZ, [UR5+0x14], R8 ;  /* 0x00001408ffff798c */ /* 0x0005e8000b000005 */
[----:B------:R2:W-:Y:S04]  /*3fb0*/  ATOMS.OR RZ, [UR5+0x18], R7 ;  /* 0x00001807ffff798c */ /* 0x0005e8000b000005 */
[----:B------:R2:W-:Y:S02]  /*3fc0*/  ATOMS.XOR RZ, [UR5+0x10], R3 ;  /* 0x00001003ffff798c */ /* 0x0005e4000b800005 */
.L_x_65:
[----:B-1----:R-:W-:Y:S05]  /*3fd0*/  BSYNC B0 ;  /* 0x0000000000007941 */ /* 0x002fea0003800000 */
.L_x_64:
[----:B------:R-:W-:Y:S05]  /*3fe0*/  BRA.U UP1, `(.L_x_70) ;  /* 0x00000001016c7547 */ /* 0x000fea000b800000 */
[----:B------:R-:W-:-:S03]  /*3ff0*/  UMOV UR4, 0xffffffff ;  /* 0xffffffff00047882 */ /* 0x000fc60000000000 */
[----:B------:R-:W-:Y:S05]  /*4000*/  BRA.DIV UR4, `(.L_x_71) ;  /* 0x0000007604387947 */ /* 0x000fea000b800000 */
[----:B------:R-:W-:-:S13]  /*4010*/  ELECT P0, URZ, PT ;  /* 0x0000000000ff782f */ /* 0x000fda0003800000 */
.L_x_195:
[----:B------:R-:W-:Y:S05]  /*4020*/  @!P0 BRA `(.L_x_70) ;  /* 0x00000000005c8947 */ /* 0x000fea0003800000 */
[----:B--2---:R-:W2:Y:S02]  /*4030*/  LDS R4, [UR5+0x10] ;  /* 0x00001005ff047984 */ /* 0x004ea40008000800 */
[----:B--2---:R-:W-:-:S04]  /*4040*/  SHF.L.U32 R4, R4, 0x1f, RZ ;  /* 0x0000001f04047819 */ /* 0x004fc800000006ff */
[----:B------:R-:W2:Y:S02]  /*4050*/  SYNCS.PHASECHK.TRANS64.TRYWAIT P0, [UR5+0x8], R4 ;  /* 0x00000804ff0075a7 */ /* 0x000ea40008001105 */
[----:B--2---:R-:W-:Y:S05]  /*4060*/  @P0 BRA `(.L_x_72) ;  /* 0x0000000000080947 */ /* 0x004fea0003800000 */
[----:B------:R-:W2:Y:S02]  /*4070*/  SYNCS.PHASECHK.TRANS64.TRYWAIT P0, [UR5+0x8], R4 ;  /* 0x00000804ff0075a7 */ /* 0x000ea40008001105 */
[----:B--2---:R-:W-:Y:S05]  /*4080*/  @!P0 BRA `(.L_x_73) ;  /* 0x00000074003c8947 */ /* 0x004fea0003800000 */
.L_x_72:
[----:B------:R-:W3:Y:S01]  /*4090*/  LDS R6, [UR6+0x1a0] ;  /* 0x0001a006ff067984 */ /* 0x000ee20008000800 */
[----:B--2---:R-:W-:Y:S02]  /*40a0*/  HFMA2 R3, -RZ, RZ, 0, 5.9604644775390625e-08 ;  /* 0x00000001ff037431 */ /* 0x004fe400000001ff */
[----:B------:R-:W-:Y:S01]  /*40b0*/  IMAD.MOV.U32 R4, RZ, RZ, 0xffff ;  /* 0x0000ffffff047424 */ /* 0x000fe200078e00ff */
[----:B------:R-:W-:Y:S01]  /*40c0*/  UPRMT UR4, UR32, 0x654, UR7 ;  /* 0x0000065420047896 */ /* 0x000fe20008000007 */
[----:B---3--:R-:W-:-:S03]  /*40d0*/  IMAD.SHL.U32 R5, R6, 0x20, RZ ;  /* 0x0000002006057824 */ /* 0x008fc600078e00ff */
[-C--:B------:R-:W-:Y:S02]  /*40e0*/  SHF.L.U32 R4, R4, R6.reuse, RZ ;  /* 0x0000000604047219 */ /* 0x080fe400000006ff */
[----:B------:R-:W-:Y:S01]  /*40f0*/  SHF.L.U32 R6, R3, R6, RZ ;  /* 0x0000000603067219 */ /* 0x000fe200000006ff */
[----:B------:R3:W-:Y:S04]  /*4100*/  STS [UR6+0x1a0], R5 ;  /* 0x0001a005ff007988 */ /* 0x0007e80008000806 */
[----:B------:R3:W-:Y:S04]  /*4110*/  ATOMS.OR RZ, [UR5+0x14], R4 ;  /* 0x00001404ffff798c */ /* 0x0007e8000b000005 */
[----:B------:R3:W-:Y:S01]  /*4120*/  ATOMS.OR RZ, [UR5+0x18], R6 ;  /* 0x00001806ffff798c */ /* 0x0007e2000b000005 */
[----:B------:R-:W-:Y:S03]  /*4130*/  SYNCS.ARRIVE.TRANS64.RED.A1T0 RZ, [UR4], RZ ;  /* 0x000000ffffff79a7 */ /* 0x000fe60008100404 */
[----:B------:R3:W-:Y:S01]  /*4140*/  ATOMS.XOR RZ, [UR5+0x10], R3 ;  /* 0x00001003ffff798c */ /* 0x0007e2000b800005 */
[----:B------:R-:W-:Y:S05]  /*4150*/  BRA `(.L_x_70) ;  /* 0x0000000000107947 */ /* 0x000fea0003800000 */
.L_x_63:
[----:B------:R-:W-:Y:S02]  /*4160*/  MOV R3, 0xffffffff ;  /* 0xffffffff00037802 */ /* 0x000fe40000000f00 */
[----:B------:R-:W-:-:S03]  /*4170*/  MOV R4, 0x41a0 ;  /* 0x000041a000047802 */ /* 0x000fc60000000f00 */
[----:B------:R2:W-:Y:S04]  /*4180*/  STS [UR6+0x1a0], R3 ;  /* 0x0001a003ff007988 */ /* 0x0005e80008000806 */
[----:B-12--5:R-:W-:Y:S05]  /*4190*/  CALL.REL.NOINC `($__internal_1_$__cuda_sm10x_tcgen05_guardrail_trap_phase_invalid_during_alloc) ;  /* 0x0000007800ec7944 */ /* 0x026fea0003c00000 */
.L_x_70:
[----:B------:R-:W-:Y:S05]  /*41a0*/  WARPSYNC.ALL ;  /* 0x0000000000007948 */ /* 0x000fea0003800000 */
[----:B------:R-:W4:Y:S01]  /*41b0*/  S2UR UR18, SR_CgaCtaId ;  /* 0x00000000001279c3 */ /* 0x000f220000008800 */
[----:B------:R-:W-:Y:S01]  /*41c0*/  UMOV UR4, 0x400 ;  /* 0x0000040000047882 */ /* 0x000fe20000000000 */
[----:B------:R-:W-:-:S06]  /*41d0*/  NOP ;  /* 0x0000000000007918 */ /* 0x000fcc0000000000 */
[----:B------:R-:W-:Y:S06]  /*41e0*/  BAR.ARV 0x6, 0xa0 ;  /* 0x0182800000007b1d */ /* 0x000fec0000002000 */
[----:B------:R-:W1:Y:S01]  /*41f0*/  LDCU UR7, c[0x0][0x390] ;  /* 0x00007200ff0777ac */ /* 0x000e620008000800 */
[----:B------:R-:W-:Y:S01]  /*4200*/  LOP3.LUT R2, R2, 0xffff, RZ, 0xc0, !PT ;  /* 0x0000ffff02027812 */ /* 0x000fe200078ec0ff */
[----:B--2---:R-:W-:Y:S01]  /*4210*/  IMAD.MOV.U32 R8, RZ, RZ, 0x1 ;  /* 0x00000001ff087424 */ /* 0x004fe200078e00ff */
[----:B------:R-:W-:Y:S01]  /*4220*/  LOP3.LUT R0, R0, 0xffff, RZ, 0xc0, !PT ;  /* 0x0000ffff00007812 */ /* 0x000fe200078ec0ff */
[----:B------:R-:W-:Y:S01]  /*4230*/  UMOV UR22, URZ ;  /* 0x000000ff00167c82 */ /* 0x000fe20008000000 */
[----:B------:R-:W-:Y:S01]  /*4240*/  R2UR UR19, R2 ;  /* 0x00000000021372ca */ /* 0x000fe200000e0000 */
[----:B------:R-:W-:Y:S01]  /*4250*/  IMAD.MOV.U32 R2, RZ, RZ, RZ ;  /* 0x000000ffff027224 */ /* 0x000fe200078e00ff */
[----:B------:R-:W-:Y:S01]  /*4260*/  R2UR UR30, R0 ;  /* 0x00000000001e72ca */ /* 0x000fe200000e0000 */
[----:B------:R-:W-:Y:S01]  /*4270*/  IMAD.MOV.U32 R0, RZ, RZ, RZ ;  /* 0x000000ffff007224 */ /* 0x000fe200078e00ff */
[----:B------:R-:W-:-:S02]  /*4280*/  UISETP.NE.AND UP4, UPT, UR33, URZ, UPT ;  /* 0x000000ff2100728c */ /* 0x000fc4000bf85270 */
[----:B----4-:R-:W-:Y:S01]  /*4290*/  ULEA UR18, UR18, UR4, 0x18 ;  /* 0x0000000412127291 */ /* 0x010fe2000f8ec0ff */
[----:B------:R-:W-:Y:S01]  /*42a0*/  UMOV UR15, URZ ;  /* 0x000000ff000f7c82 */ /* 0x000fe20008000000 */
[----:B------:R-:W-:Y:S02]  /*42b0*/  UMOV UR26, 0x0 ;  /* 0x00000000001a7882 */ /* 0x000fe40000000000 */
[----:B------:R-:W-:Y:S02]  /*42c0*/  UIADD3 UR5, UPT, UPT, UR18, 0x8400, URZ ;  /* 0x0000840012057890 */ /* 0x000fe4000fffe0ff */
[----:B------:R-:W-:Y:S02]  /*42d0*/  UIADD3 UR6, UPT, UPT, UR18, 0x28400, URZ ;  /* 0x0002840012067890 */ /* 0x000fe4000fffe0ff */
[----:B-1----:R-:W-:Y:S01]  /*42e0*/  UIADD3 UR7, UPT, UPT, UR7, 0x1f, URZ ;  /* 0x0000001f07077890 */ /* 0x002fe2000fffe0ff */
[----:B---3--:R-:W1:Y:S01]  /*42f0*/  LDS R3, [UR18+0x1a0] ;  /* 0x0001a012ff037984 */ /* 0x008e620008000800 */
[----:B------:R-:W-:-:S02]  /*4300*/  USHF.R.U32.HI UR5, URZ, 0x4, UR5 ;  /* 0x00000004ff057899 */ /* 0x000fc40008011605 */
[----:B------:R-:W-:Y:S02]  /*4310*/  USHF.R.S32.HI UR4, URZ, 0x1f, UR7 ;  /* 0x0000001fff047899 */ /* 0x000fe40008011407 */
[----:B------:R-:W-:Y:S02]  /*4320*/  UIADD3 UR29, UPT, UPT, UR18, 0x158, URZ ;  /* 0x00000158121d7890 */ /* 0x000fe4000fffe0ff */
[----:B------:R-:W-:Y:S02]  /*4330*/  ULEA.HI UR4, UR4, UR7, URZ, 0x5 ;  /* 0x0000000704047291 */ /* 0x000fe4000f8f28ff */
[----:B------:R-:W-:Y:S02]  /*4340*/  USHF.R.U32.HI UR6, URZ, 0x4, UR6 ;  /* 0x00000004ff067899 */ /* 0x000fe40008011606 */
[----:B------:R-:W-:Y:S02]  /*4350*/  USHF.R.S32.HI UR28, URZ, 0x5, UR4 ;  /* 0x00000005ff1c7899 */ /* 0x000fe40008011404 */
[----:B------:R-:W-:-:S02]  /*4360*/  ULOP3.LUT UR20, UR5, 0x3fff, URZ, 0xc0, !UPT ;  /* 0x00003fff05147892 */ /* 0x000fc4000f8ec0ff */
[----:B------:R-:W-:Y:S02]  /*4370*/  UISETP.LT.AND UP0, UPT, UR28, 0x1, UPT ;  /* 0x000000011c00788c */ /* 0x000fe4000bf01270 */
[----:B------:R-:W-:Y:S02]  /*4380*/  UPRMT UR29, URZ, 0x654, UR29 ;  /* 0x00000654ff1d7896 */ /* 0x000fe4000800001d */
[----:B------:R-:W-:Y:S02]  /*4390*/  USEL UR31, UR28, 0x1, !UP0 ;  /* 0x000000011c1f7887 */ /* 0x000fe4000c000000 */
[----:B------:R-:W-:Y:S02]  /*43a0*/  ULOP3.LUT UR21, UR6, 0x3fff, URZ, 0xc0, !UPT ;  /* 0x00003fff06157892 */ /* 0x000fe4000f8ec0ff */
[----:B------:R-:W-:Y:S02]  /*43b0*/  ULOP3.LUT UR20, UR20, 0x1000000, URZ, 0xfc, !UPT ;  /* 0x0100000014147892 */ /* 0x000fe4000f8efcff */
[----:B------:R-:W-:Y:S01]  /*43c0*/  UIADD3 UR31, UPT, UPT, -UR31, URZ, URZ ;  /* 0x000000ff1f1f7290 */ /* 0x000fe2000fffe1ff */
[----:B------:R-:W-:Y:S01]  /*43d0*/  UMOV UR27, 0x10218490 ;  /* 0x10218490001b7882 */ /* 0x000fe20000000000 */
[----:B------:R-:W-:Y:S01]  /*43e0*/  UMOV UR24, 0x0 ;  /* 0x0000000000187882 */ /* 0x000fe20000000000 */
[----:B------:R-:W-:Y:S01]  /*43f0*/  UMOV UR25, 0x10218490 ;  /* 0x1021849000197882 */ /* 0x000fe20000000000 */
[C---:B-1----:R-:W-:Y:S01]  /*4400*/  VIADD R5, R3.reuse, 0x80 ;  /* 0x0000008003057836 */ /* 0x042fe20000000000 */
[----:B------:R-:W-:-:S04]  /*4410*/  LOP3.LUT R4, R3, 0xffff, RZ, 0xc0, !PT ;  /* 0x0000ffff03047812 */ /* 0x000fc800078ec0ff */
[----:B------:R-:W-:-:S05]  /*4420*/  LOP3.LUT R5, R5, 0xffff, RZ, 0xc0, !PT ;  /* 0x0000ffff05057812 */ /* 0x000fca00078ec0ff */
[----:B------:R1:W-:Y:S02]  /*4430*/  STL.64 [R1], R4 ;  /* 0x0000000401007387 */ /* 0x0003e40000100a00 */
.L_x_82:
[----:B-1----:R-:W-:-:S04]  /*4440*/  SHF.L.U32 R5, R2, 0x1f, RZ ;  /* 0x0000001f02057819 */ /* 0x002fc800000006ff */
[----:B------:R-:W1:Y:S02]  /*4450*/  SYNCS.PHASECHK.TRANS64.TRYWAIT P0, [UR18+0x150], R5 ;  /* 0x00015005ff0075a7 */ /* 0x000e640008001112 */
[----:B-1-34-:R-:W-:Y:S05]  /*4460*/  @!P0 BRA `(.L_x_74) ;  /* 0x00000070005c8947 */ /* 0x01afea0003800000 */
.L_x_197:
[----:B-1----:R-:W1:Y:S01]  /*4470*/  LDS.128 R4, [UR18+0x190] ;  /* 0x00019012ff047984 */ /* 0x002e620008000c00 */
[----:B------:R-:W-:Y:S01]  /*4480*/  ULEA UR23, UR22, UR18, 0x3 ;  /* 0x0000001216177291 */ /* 0x000fe2000f8e18ff */
[----:B------:R-:W-:Y:S01]  /*4490*/  @!PT LDS RZ, [RZ] ;  /* 0x00000000fffff984 */ /* 0x000fe20000000800 */
[----:B------:R-:W-:Y:S01]  /*44a0*/  @!PT LDS RZ, [RZ] ;  /* 0x00000000fffff984 */ /* 0x000fe20000000800 */
[----:B------:R-:W-:Y:S01]  /*44b0*/  @!PT LDS RZ, [RZ] ;  /* 0x00000000fffff984 */ /* 0x000fe20000000800 */
[----:B------:R-:W-:Y:S01]  /*44c0*/  @!PT LDS RZ, [RZ] ;  /* 0x00000000fffff984 */ /* 0x000fe20000000800 */
[----:B------:R2:W-:Y:S06]  /*44d0*/  MEMBAR.ALL.CTA ;  /* 0x0000000000007992 */ /* 0x0005ec0000008000 */
[----:B--2---:R-:W2:Y:S02]  /*44e0*/  FENCE.VIEW.ASYNC.S ;  /* 0x00000000000073c6 */ /* 0x004ea40000000000 */
[----:B--2---:R-:W-:Y:S01]  /*44f0*/  SYNCS.ARRIVE.TRANS64.RED.A1T0 RZ, [UR29], RZ ;  /* 0x000000ffffff79a7 */ /* 0x004fe2000810041d */
[----:B-1----:R-:W-:Y:S01]  /*4500*/  LOP3.LUT P2, RZ, R6, 0x1, RZ, 0xc0, !PT ;  /* 0x0000000106ff7812 */ /* 0x002fe2000784c0ff */
[----:B------:R-:W-:-:S12]  /*4510*/  BRA.U UP4, `(.L_x_75) ;  /* 0x00000001040c7547 */ /* 0x000fd8000b800000 */
[----:B------:R-:W-:-:S04]  /*4520*/  SHF.L.U32 R5, R8, 0x1f, RZ ;  /* 0x0000001f08057819 */ /* 0x000fc800000006ff */
[----:B------:R-:W1:Y:S02]  /*4530*/  SYNCS.PHASECHK.TRANS64.TRYWAIT P0, [UR23+0x170], R5 ;  /* 0x00017005ff0075a7 */ /* 0x000e640008001117 */
[----:B-1----:R-:W-:Y:S05]  /*4540*/  @!P0 BRA `(.L_x_76) ;  /* 0x00000070003c8947 */ /* 0x002fea0003800000 */
.L_x_75:
[----:B------:R-:W-:Y:S05]  /*4550*/  BRA.U UP4, `(.L_x_77) ;  /* 0x0000000104dc7547 */ /* 0x000fea000b800000 */
[----:B------:R-:W2:Y:S02]  /*4560*/  LDCU UR4, c[0x0][0x390] ;  /* 0x00007200ff0477ac */ /* 0x000ea40008000800 */
[----:B--2---:R-:W-:-:S09]  /*4570*/  UISETP.GE.AND UP0, UPT, UR4, 0x1, UPT ;  /* 0x000000010400788c */ /* 0x004fd2000bf06270 */
[----:B------:R-:W-:Y:S05]  /*4580*/  BRA.U !UP0, `(.L_x_78) ;  /* 0x0000000108c47547 */ /* 0x000fea000b800000 */
[----:B------:R-:W-:Y:S01]  /*4590*/  ULEA UR4, UR22, UR48, 0x2 ;  /* 0x0000003016047291 */ /* 0x000fe2000f8e10ff */
[----:B-1----:R-:W-:-:S08]  /*45a0*/  SHF.L.U32 R4, R0, 0x1f, RZ ;  /* 0x0000001f00047819 */ /* 0x002fd000000006ff */
[----:B------:R-:W5:Y:S01]  /*45b0*/  LDL R5, [UR4] ;  /* 0x00000004ff057983 */ /* 0x000f620008100800 */
[----:B------:R-:W-:Y:S02]  /*45c0*/  ULEA UR4, UR15, UR18, 0x3 ;  /* 0x000000120f047291 */ /* 0x000fe4000f8e18ff */
[----:B------:R-:W-:Y:S01]  /*45d0*/  UPLOP3.LUT UP2, UPT, UPT, UPT, UPT, 0x40, 0x4 ;  /* 0x000000000004789c */ /* 0x000fe20003f4e870 */
[----:B------:R-:W-:Y:S01]  /*45e0*/  UMOV UR17, UR31 ;  /* 0x0000001f00117c82 */ /* 0x000fe20008000000 */
[----:B------:R-:W-:Y:S01]  /*45f0*/  UMOV UR16, UR28 ;  /* 0x0000001c00107c82 */ /* 0x000fe20008000000 */
[----:B------:R-:W-:-:S04]  /*4600*/  UMOV UR5, UR15 ;  /* 0x0000000f00057c82 */ /* 0x000fc80008000000 */
[----:B------:R1:W2:Y:S04]  /*4610*/  SYNCS.PHASECHK.TRANS64.TRYWAIT P1, [UR4], R4 ;  /* 0x00000004ff0075a7 */ /* 0x0002a80008021104 */
.L_x_81:
[----:B------:R-:W-:Y:S02]  /*4620*/  UIADD3 UR17, UPT, UPT, UR17, 0x1, URZ ;  /* 0x0000000111117890 */ /* 0x000fe4000fffe0ff */
[----:B---3--:R-:W-:Y:S02]  /*4630*/  ULEA UR10, UR5, UR18, 0x3 ;  /* 0x00000012050a7291 */ /* 0x008fe4000f8e18ff */
[----:B------:R-:W-:Y:S01]  /*4640*/  UISETP.NE.AND UP3, UPT, UR17, URZ, UPT ;  /* 0x000000ff1100728c */ /* 0x000fe2000bf65270 */
[----:B--2-4-:R-:W-:Y:S10]  /*4650*/  @P1 BRA `(.L_x_79) ;  /* 0x00000000000c1947 */ /* 0x014ff40003800000 */
[----:B------:R-:W-:Y:S04]  /*4660*/  SHF.L.U32 R7, R0, 0x1f, RZ ;  /* 0x0000001f00077819 */ /* 0x000fe800000006ff */
[----:B------:R-:W2:Y:S02]  /*4670*/  SYNCS.PHASECHK.TRANS64.TRYWAIT P0, [UR10], R7 ;  /* 0x00000007ff0075a7 */ /* 0x000ea4000800110a */
[----:B--2---:R-:W-:Y:S05]  /*4680*/  @!P0 BRA `(.L_x_80) ;  /* 0x0000007000048947 */ /* 0x004fea0003800000 */
.L_x_79:
[----:B------:R-:W-:Y:S01]  /*4690*/  UISETP.NE.AND UP0, UPT, UR16, 0x1, UPT ;  /* 0x000000011000788c */ /* 0x000fe2000bf05270 */
[----:B------:R-:W-:Y:S01]  /*46a0*/  PLOP3.LUT P1, PT, PT, PT, PT, 0x80, 0x8 ;  /* 0x000000000008781c */ /* 0x000fe20003f2f070 */
[----:B------:R-:W-:Y:S02]  /*46b0*/  UIADD3 UR4, UPT, UPT, UR5, 0x1, URZ ;  /* 0x0000000105047890 */ /* 0x000fe4000fffe0ff */
[----:B------:R-:W-:Y:S02]  /*46c0*/  ULEA UR8, UR5, UR21, 0x8 ;  /* 0x0000001505087291 */ /* 0x000fe4000f8e40ff */
[----:B------:R-:W-:Y:S01]  /*46d0*/  UISETP.NE.AND UP1, UPT, UR4, 0x10, UPT ;  /* 0x000000100400788c */ /* 0x000fe2000bf25270 */
[----:B------:R-:W-:Y:S01]  /*46e0*/  PLOP3.LUT P0, PT, PT, PT, UP0, 0x80, 0x8 ;  /* 0x000000000008781c */ /* 0x000fe20003f0f008 */
[----:B------:R-:W-:Y:S02]  /*46f0*/  UIADD3 UR12, UPT, UPT, UR8, 0x80, URZ ;  /* 0x00000080080c7890 */ /* 0x000fe4000fffe0ff */
[----:B------:R-:W-:Y:S02]  /*4700*/  USEL UR6, URZ, 0x1, UP1 ;  /* 0x00000001ff067887 */ /* 0x000fe40008800000 */
[----:B------:R-:W-:Y:S02]  /*4710*/  USEL UR15, UR4, URZ, UP1 ;  /* 0x000000ff040f7287 */ /* 0x000fe40008800000 */
[----:B------:R-:W-:Y:S02]  /*4720*/  UIADD3 UR10, UPT, UPT, UR10, 0x80, URZ ;  /* 0x000000800a0a7890 */ /* 0x000fe4000fffe0ff */
[----:B------:R-:W-:Y:S01]  /*4730*/  @UP0 ULEA UR4, UR15, UR18, 0x3 ;  /* 0x000000120f040291 */ /* 0x000fe2000f8e18ff */
[----:B------:R-:W-:Y:S01]  /*4740*/  LOP3.LUT R0, R0, UR6, RZ, 0x3c, !PT ;  /* 0x0000000600007c12 */ /* 0x000fe2000f8e3cff */
[----:B------:R-:W-:Y:S01]  /*4750*/  UIADD3 UR16, UPT, UPT, UR16, -0x1, URZ ;  /* 0xffffffff10107890 */ /* 0x000fe2000fffe0ff */
[----:B------:R-:W-:Y:S02]  /*4760*/  UMOV UR9, 0x40004040 ;  /* 0x4000404000097882 */ /* 0x000fe40000000000 */
[----:B-1----:R-:W-:Y:S01]  /*4770*/  @P0 SHF.L.U32 R4, R0, 0x1f, RZ ;  /* 0x0000001f00040819 */ /* 0x002fe200000006ff */
[----:B------:R-:W-:Y:S01]  /*4780*/  UMOV UR13, 0x40004040 ;  /* 0x40004040000d7882 */ /* 0x000fe20000000000 */
[----:B------:R-:W-:Y:S02]  /*4790*/  UMOV UR7, 0x40004040 ;  /* 0x4000404000077882 */ /* 0x000fe40000000000 */
[----:B------:R3:W4:Y:S01]  /*47a0*/  @P0 SYNCS.PHASECHK.TRANS64.TRYWAIT P1, [UR4], R4 ;  /* 0x00000004ff0005a7 */ /* 0x0007220008021104 */
[----:B------:R-:W-:Y:S11]  /*47b0*/  ELECT P0, URZ, PT ;  /* 0x0000000000ff782f */ /* 0x000ff60003800000 */
[----:B------:R-:W-:Y:S02]  /*47c0*/  @!UPT UIADD3 URZ, UPT, UPT, URZ, URZ, URZ ;  /* 0x000000fffffff290 */ /* 0x000fe4000fffe0ff */
[C---:B-----5:R-:W-:Y:S01]  /*47d0*/  @P0 R2UR.BROADCAST UR14, R5.reuse ;  /* 0x00000000050e02ca */ /* 0x060fe200008e0000 */
[----:B------:R-:W-:Y:S01]  /*47e0*/  ULEA UR4, UR5, UR20, 0x9 ;  /* 0x0000001405047291 */ /* 0x000fe2000f8e48ff */
[----:B------:R-:W-:Y:S11]  /*47f0*/  ELECT P0, URZ, PT ;  /* 0x0000000000ff782f */ /* 0x000ff60003800000 */
[----:B------:R-:W-:Y:S02]  /*4800*/  @!UPT UIADD3 URZ, UPT, UPT, URZ, URZ, URZ ;  /* 0x000000fffffff290 */ /* 0x000fe4000fffe0ff */
[----:B------:R-:W-:Y:S01]  /*4810*/  @P0 R2UR.BROADCAST UR11, R5 ;  /* 0x00000000050b02ca */ /* 0x000fe200008e0000 */
[----:B------:R-:W-:Y:S01]  /*4820*/  UIADD3 UR6, UPT, UPT, UR4, 0x80, URZ ;  /* 0x0000008004067890 */ /* 0x000fe2000fffe0ff */
[----:B------:R-:W-:Y:S02]  /*4830*/  UMOV UR5, 0x40004040 ;  /* 0x4000404000057882 */ /* 0x000fe40000000000 */
[----:B------:R1:W-:Y:S01]  /*4840*/  UTCHMMA.2CTA gdesc[UR4], gdesc[UR8], tmem[UR14], tmem[UR26], idesc[UR27], UP2 ;  /* 0x00ff1a08040075ea */ /* 0x0003e2000920000e */
[----:B------:R-:W-:Y:S08]  /*4850*/  UPLOP3.LUT UP2, UPT, UPT, UPT, UPT, 0x80, 0x8 ;  /* 0x000000000008789c */ /* 0x000ff00003f4f070 */
[----:B------:R3:W-:Y:S01]  /*4860*/  UTCHMMA.2CTA gdesc[UR6], gdesc[UR12], tmem[UR11], tmem[UR24], idesc[UR25], UPT ;  /* 0x00ff180c060075ea */ /* 0x0007e2000ba0000b */
[----:B------:R3:W-:Y:S01]  /*4870*/  UTCBAR.2CTA.MULTICAST [UR10], URZ, UR19 ;  /* 0x000000ff0a0073e9 */ /* 0x0007e20008200813 */
[----:B-1----:R-:W-:Y:S01]  /*4880*/  UMOV UR5, UR15 ;  /* 0x0000000f00057c82 */ /* 0x002fe20008000000 */
[----:B------:R-:W-:Y:S05]  /*4890*/  BRA.U UP3, `(.L_x_81) ;  /* 0xfffffffd03607547 */ /* 0x000fea000b83ffff */
.L_x_78:
[----:B------:R-:W-:-:S09]  /*48a0*/  UIADD3 UR4, UPT, UPT, UR23, 0x160, URZ ;  /* 0x0000016017047890 */ /* 0x000fd2000fffe0ff */
[----:B------:R2:W-:Y:S01]  /*48b0*/  UTCBAR.2CTA.MULTICAST [UR4], URZ, UR30 ;  /* 0x000000ff040073e9 */ /* 0x0005e2000820081e */
[----:B------:R-:W-:Y:S02]  /*48c0*/  NOP ;  /* 0x0000000000007918 */ /* 0x000fe40000000000 */
.L_x_77:
[----:B--2---:R-:W-:Y:S01]  /*48d0*/  UIADD3 UR4, UPT, UPT, UR22, 0x1, URZ ;  /* 0x0000000116047890 */ /* 0x004fe2000fffe0ff */
[----:B------:R-:W-:-:S03]  /*48e0*/  LOP3.LUT R2, R2, 0x1, RZ, 0x3c, !PT ;  /* 0x0000000102027812 */ /* 0x000fc600078e3cff */
[----:B------:R-:W-:-:S04]  /*48f0*/  UISETP.NE.AND UP0, UPT, UR4, 0x2, UPT ;  /* 0x000000020400788c */ /* 0x000fc8000bf05270 */
[----:B------:R-:W-:Y:S02]  /*4900*/  USEL UR5, URZ, 0x1, UP0 ;  /* 0x00000001ff057887 */ /* 0x000fe40008000000 */
[----:B------:R-:W-:-:S04]  /*4910*/  USEL UR22, UR4, URZ, UP0 ;  /* 0x000000ff04167287 */ /* 0x000fc80008000000 */
[----:B------:R-:W-:Y:S01]  /*4920*/  LOP3.LUT R8, R8, UR5, RZ, 0x3c, !PT ;  /* 0x0000000508087c12 */ /* 0x000fe2000f8e3cff */
[----:B------:R-:W-:Y:S07]  /*4930*/  @P2 BRA `(.L_x_82) ;  /* 0xfffffff800c02947 */ /* 0x000fee000383ffff */
[----:B------:R-:W2:Y:S01]  /*4940*/  S2UR UR8, SR_CgaCtaId ;  /* 0x00000000000879c3 */ /* 0x000ea20000008800 */
[----:B------:R-:W-:Y:S01]  /*4950*/  ELECT P0, URZ, PT ;  /* 0x0000000000ff782f */ /* 0x000fe20003800000 */
[----:B------:R-:W-:Y:S01]  /*4960*/  HFMA2 R0, -RZ, RZ, 0, 5.9604644775390625e-08 ;  /* 0x00000001ff007431 */ /* 0x000fe200000001ff */
[----:B------:R-:W-:-:S05]  /*4970*/  UMOV UR4, 0x40 ;  /* 0x0000004000047882 */ /* 0x000fca0000000000 */
[----:B------:R-:W-:Y:S01]  /*4980*/  UVIRTCOUNT.DEALLOC.SMPOOL 0x80 ;  /* 0x000000800000784c */ /* 0x000fe20000000000 */
[----:B------:R-:W-:Y:S02]  /*4990*/  UISETP.NE.AND UP0, UPT, UR33, URZ, UPT ;  /* 0x000000ff2100728c */ /* 0x000fe4000bf05270 */
[----:B--2---:R-:W-:-:S09]  /*49a0*/  ULEA UR8, UR8, UR4, 0x18 ;  /* 0x0000000408087291 */ /* 0x004fd2000f8ec0ff */
[----:B------:R2:W-:Y:S01]  /*49b0*/  @P0 STS.U8 [UR8+0x1c], R0 ;  /* 0x00001c00ff000988 */ /* 0x0005e20008000008 */
[----:B------:R-:W-:Y:S05]  /*49c0*/  BRA.U UP0, `(.L_x_83) ;  /* 0x0000000100587547 */ /* 0x000fea000b800000 */
[----:B------:R-:W-:Y:S01]  /*49d0*/  UIADD3 UR5, UPT, UPT, UR18, 0x170, URZ ;  /* 0x0000017012057890 */ /* 0x000fe2000fffe0ff */
[----:B-1----:R-:W-:-:S03]  /*49e0*/  SHF.L.U32 R5, R8, 0x1f, RZ ;  /* 0x0000001f08057819 */ /* 0x002fc600000006ff */
[----:B------:R-:W-:-:S09]  /*49f0*/  ULEA UR4, UR22, UR5, 0x3 ;  /* 0x0000000516047291 */ /* 0x000fd2000f8e18ff */
[----:B------:R-:W1:Y:S02]  /*4a00*/  SYNCS.PHASECHK.TRANS64.TRYWAIT P0, [UR4], R5 ;  /* 0x00000005ff0075a7 */ /* 0x000e640008001104 */
[----:B-1----:R-:W-:Y:S05]  /*4a10*/  @!P0 BRA `(.L_x_84) ;  /* 0x0000006c00388947 */ /* 0x002fea0003800000 */
.L_x_201:
[----:B------:R-:W-:-:S04]  /*4a20*/  UIADD3 UR4, UPT, UPT, UR22, 0x1, URZ ;  /* 0x0000000116047890 */ /* 0x000fc8000fffe0ff */
[----:B------:R-:W-:-:S04]  /*4a30*/  UISETP.NE.AND UP1, UPT, UR4, 0x2, UPT ;  /* 0x000000020400788c */ /* 0x000fc8000bf25270 */
[----:B---3--:R-:W-:Y:S02]  /*4a40*/  USEL UR6, URZ, 0x1, UP1 ;  /* 0x00000001ff067887 */ /* 0x008fe40008800000 */
[----:B------:R-:W-:-:S04]  /*4a50*/  USEL UR4, UR4, URZ, UP1 ;  /* 0x000000ff04047287 */ /* 0x000fc80008800000 */
[----:B------:R-:W-:Y:S01]  /*4a60*/  ULEA UR4, UR4, UR5, 0x3 ;  /* 0x0000000504047291 */ /* 0x000fe2000f8e18ff */
[----:B-1----:R-:W-:-:S04]  /*4a70*/  LOP3.LUT R5, R8, UR6, RZ, 0x3c, !PT ;  /* 0x0000000608057c12 */ /* 0x002fc8000f8e3cff */
[----:B------:R-:W-:Y:S01]  /*4a80*/  SHF.L.U32 R5, R5, 0x1f, RZ ;  /* 0x0000001f05057819 */ /* 0x000fe200000006ff */
[----:B--2---:R-:W-:-:S04]  /*4a90*/  IMAD.U32 R0, RZ, RZ, UR4 ;  /* 0x00000004ff007e24 */ /* 0x004fc8000f8e00ff */
[----:B------:R1:W2:Y:S03]  /*4aa0*/  SYNCS.PHASECHK.TRANS64.TRYWAIT P0, [R0+URZ], R5 ;  /* 0x00000005000075a7 */ /* 0x0002a600080011ff */
[----:B--2---:R-:W-:Y:S05]  /*4ab0*/  @!P0 NANOSLEEP.SYNCS 0x989680 ;  /* 0x009896800000895d */ /* 0x004fea0003900000 */
[----:B------:R-:W2:Y:S02]  /*4ac0*/  @!P0 SYNCS.PHASECHK.TRANS64 P0, [R0+URZ], R5 ;  /* 0x00000005000085a7 */ /* 0x000ea400080010ff */
[----:B--2---:R-:W-:Y:S05]  /*4ad0*/  @P0 BRA `(.L_x_85) ;  /* 0x0000000000200947 */ /* 0x004fea0003800000 */
.L_x_86:
[----:B--2---:R2:W3:Y:S02]  /*4ae0*/  SYNCS.PHASECHK.TRANS64.TRYWAIT P0, [R0+URZ], R5 ;  /* 0x00000005000075a7 */ /* 0x0044e400080011ff */
[----:B---3--:R-:W-:Y:S05]  /*4af0*/  @!P0 NANOSLEEP.SYNCS 0x989680 ;  /* 0x009896800000895d */ /* 0x008fea0003900000 */
[----:B------:R-:W3:Y:S02]  /*4b00*/  @!P0 SYNCS.PHASECHK.TRANS64 P0, [R0+URZ], R5 ;  /* 0x00000005000085a7 */ /* 0x000ee400080010ff */
[----:B---3--:R-:W-:Y:S05]  /*4b10*/  @!P0 BRA `(.L_x_86) ;  /* 0xfffffffc00f08947 */ /* 0x008fea000383ffff */
[----:B------:R-:W-:Y:S05]  /*4b20*/  BRA `(.L_x_85) ;  /* 0x00000000000c7947 */ /* 0x000fea0003800000 */
.L_x_83:
[----:B------:R-:W-:-:S04]  /*4b30*/  UIADD3 UR4, UPT, UPT, UR18, 0x180, URZ ;  /* 0x0000018012047890 */ /* 0x000fc8000fffe0ff */
[----:B------:R-:W-:-:S09]  /*4b40*/  UPRMT UR4, UR32, 0x654, UR4 ;  /* 0x0000065420047896 */ /* 0x000fd20008000004 */
[----:B------:R-:W-:Y:S03]  /*4b50*/  SYNCS.ARRIVE.TRANS64.RED.A1T0 RZ, [UR4], RZ ;  /* 0x000000ffffff79a7 */ /* 0x000fe60008100404 */
.L_x_85:
[----:B-12---:R-:W-:Y:S01]  /*4b60*/  SHF.L.U32 R5, RZ, 0x1f, RZ ;  /* 0x0000001fff057819 */ /* 0x006fe200000006ff */
[----:B------:R-:W-:Y:S01]  /*4b70*/  UIADD3 UR4, UPT, UPT, UR18, 0x180, URZ ;  /* 0x0000018012047890 */ /* 0x000fe2000fffe0ff */
[----:B------:R-:W-:Y:S02]  /*4b80*/  PLOP3.LUT P0, PT, PT, PT, UP0, 0x80, 0x8 ;  /* 0x000000000008781c */ /* 0x000fe40003f0f008 */
[----:B----4-:R-:W1:Y:S02]  /*4b90*/  SYNCS.PHASECHK.TRANS64.TRYWAIT P1, [UR18+0x180], R5 ;  /* 0x00018005ff0075a7 */ /* 0x010e640008021112 */
[----:B-1----:R-:W-:Y:S09]  /*4ba0*/  @!P1 BRA `(.L_x_87) ;  /* 0x0000006800ec9947 */ /* 0x002ff20003800000 */
.L_x_203:
[----:B------:R-:W-:Y:S01]  /*4bb0*/  @!UP0 UPRMT UR4, UR32, 0x654, UR4 ;  /* 0x0000065420048896 */ /* 0x000fe20008000004 */
[----:B------:R-:W-:Y:S01]  /*4bc0*/  LOP3.LUT R2, R3, 0xffff, RZ, 0xc0, !PT ;  /* 0x0000ffff03027812 */ /* 0x000fe200078ec0ff */
[----:B------:R-:W-:Y:S02]  /*4bd0*/  IMAD.MOV.U32 R3, RZ, RZ, 0xffff ;  /* 0x0000ffffff037424 */ /* 0x000fe400078e00ff */
[----:B-1----:R-:W-:Y:S01]  /*4be0*/  IMAD.MOV.U32 R5, RZ, RZ, 0x1 ;  /* 0x00000001ff057424 */ /* 0x002fe200078e00ff */
[----:B------:R-:W-:-:S04]  /*4bf0*/  SHF.R.U32.HI R2, RZ, 0x5, R2 ;  /* 0x00000005ff027819 */ /* 0x000fc80000011602 */
[----:B------:R-:W-:Y:S01]  /*4c00*/  @!P0 SYNCS.ARRIVE.TRANS64.RED.A1T0 RZ, [UR4], RZ ;  /* 0x000000ffffff89a7 */ /* 0x000fe20008100404 */
[----:B------:R-:W-:Y:S01]  /*4c10*/  NOP ;  /* 0x0000000000007918 */ /* 0x000fe20000000000 */
[----:B------:R-:W1:Y:S01]  /*4c20*/  LDS R0, [UR8+0x14] ;  /* 0x00001408ff007984 */ /* 0x000e620008000800 */
[-C--:B------:R-:W-:Y:S02]  /*4c30*/  SHF.L.U32 R3, R3, R2.reuse, RZ ;  /* 0x0000000203037219 */ /* 0x080fe400000006ff */
[----:B------:R-:W-:Y:S02]  /*4c40*/  SHF.L.U32 R5, R5, R2, RZ ;  /* 0x0000000205057219 */ /* 0x000fe400000006ff */
[----:B-1----:R-:W-:-:S04]  /*4c50*/  LOP3.LUT R0, R0, R3, RZ, 0xc0, !PT ;  /* 0x0000000300007212 */ /* 0x002fc800078ec0ff */
[----:B------:R-:W-:-:S13]  /*4c60*/  ISETP.NE.AND P0, PT, R0, R3, PT ;  /* 0x000000030000720c */ /* 0x000fda0003f05270 */
[----:B------:R-:W-:Y:S05]  /*4c70*/  @P0 BRA `(.L_x_88) ;  /* 0x00000000005c0947 */ /* 0x000fea0003800000 */
[----:B------:R-:W1:Y:S02]  /*4c80*/  LDS R0, [UR8+0x18] ;  /* 0x00001808ff007984 */ /* 0x000e640008000800 */
[----:B-1----:R-:W-:-:S04]  /*4c90*/  LOP3.LUT R0, R0, R5, RZ, 0xc0, !PT ;  /* 0x0000000500007212 */ /* 0x002fc800078ec0ff */
[----:B------:R-:W-:-:S13]  /*4ca0*/  ISETP.NE.AND P0, PT, R0, R5, PT ;  /* 0x000000050000720c */ /* 0x000fda0003f05270 */
[----:B------:R-:W-:Y:S05]  /*4cb0*/  @P0 BRA `(.L_x_89) ;  /* 0x0000000000400947 */ /* 0x000fea0003800000 */
[----:B------:R-:W-:Y:S01]  /*4cc0*/  R2UR UR4, R3 ;  /* 0x00000000030472ca */ /* 0x000fe200000e0000 */
[----:B------:R-:W1:Y:S01]  /*4cd0*/  S2R R2, SR_LANEID ;  /* 0x0000000000027919 */ /* 0x000e620000000000 */
[----:B------:R-:W-:-:S04]  /*4ce0*/  LOP3.LUT R5, RZ, R5, RZ, 0x33, !PT ;  /* 0x00000005ff057212 */ /* 0x000fc800078e33ff */
[----:B---3--:R-:W2:Y:S07]  /*4cf0*/  REDUX UR6, R5 ;  /* 0x00000000050673c4 */ /* 0x008eae0000000000 */
[----:B------:R-:W-:-:S03]  /*4d00*/  ULOP3.LUT UR5, URZ, UR4, URZ, 0x33, !UPT ;  /* 0x00000004ff057292 */ /* 0x000fc6000f8e33ff */
[----:B------:R-:W-:Y:S02]  /*4d10*/  VOTEU.ANY UR4, UPT, PT ;  /* 0x0000000000047886 */ /* 0x000fe400038e0100 */
[----:B------:R-:W-:Y:S01]  /*4d20*/  UFLO.U32 UR4, UR4 ;  /* 0x00000004000472bd */ /* 0x000fe200080e0000 */
[----:B------:R-:W-:-:S04]  /*4d30*/  IMAD.U32 R0, RZ, RZ, UR5 ;  /* 0x00000005ff007e24 */ /* 0x000fc8000f8e00ff */
[----:B------:R-:W3:Y:S02]  /*4d40*/  REDUX UR7, R0 ;  /* 0x00000000000773c4 */ /* 0x000ee40000000000 */
[----:B------:R4:W-:Y:S01]  /*4d50*/  UTCATOMSWS.AND URZ, UR5 ;  /* 0x0000000500ff79e3 */ /* 0x0009e20008000000 */
[----:B-1----:R-:W-:Y:S01]  /*4d60*/  ISETP.EQ.U32.AND P0, PT, R2, UR4, PT ;  /* 0x0000000402007c0c */ /* 0x002fe2000bf02070 */
[----:B--2---:R-:W-:Y:S02]  /*4d70*/  IMAD.U32 R2, RZ, RZ, UR6 ;  /* 0x00000006ff027e24 */ /* 0x004fe4000f8e00ff */
[----:B---3--:R-:W-:-:S10]  /*4d80*/  IMAD.U32 R3, RZ, RZ, UR7 ;  /* 0x00000007ff037e24 */ /* 0x008fd4000f8e00ff */
[----:B------:R4:W-:Y:S04]  /*4d90*/  @P0 ATOMS.AND RZ, [UR8+0x14], R3 ;  /* 0x00001403ffff098c */ /* 0x0009e8000a800008 */
[----:B------:R4:W-:Y:S01]  /*4da0*/  @P0 ATOMS.AND RZ, [UR8+0x18], R2 ;  /* 0x00001802ffff098c */ /* 0x0009e2000a800008 */
[----:B------:R-:W-:Y:S05]  /*4db0*/  BRA `(.L_x_90) ;  /* 0x0000000000147947 */ /* 0x000fea0003800000 */
.L_x_89:
[----:B------:R-:W-:Y:S02]  /*4dc0*/  MOV R2, 0x4de0 ;  /* 0x00004de000027802 */ /* 0x000fe40000000f00 */
[----:B---3-5:R-:W-:Y:S05]  /*4dd0*/  CALL.REL.NOINC `($__internal_0_$__cuda_sm10x_tcgen05_guardrail_trap_col_being_dealloced_not_returned_by_alloc) ;  /* 0x0000006c00d07944 */ /* 0x028fea0003c00000 */
[----:B------:R-:W-:Y:S05]  /*4de0*/  BRA `(.L_x_90) ;  /* 0x0000000000087947 */ /* 0x000fea0003800000 */
.L_x_88:
[----:B------:R-:W-:Y:S02]  /*4df0*/  MOV R2, 0x4e10 ;  /* 0x00004e1000027802 */ /* 0x000fe40000000f00 */
[----:B---3-5:R-:W-:Y:S05]  /*4e00*/  CALL.REL.NOINC `($__internal_2_$__cuda_sm10x_tcgen05_guardrail_trap_unallocated_columns_being_dealloced) ;  /* 0x0000006c00dc7944 */ /* 0x028fea0003c00000 */
.L_x_90:
[----:B------:R-:W-:Y:S01]  /*4e10*/  NOP ;  /* 0x0000000000007918 */ /* 0x000fe20000000000 */
[----:B----4-:R-:W-:Y:S05]  /*4e20*/  EXIT ;  /* 0x000000000000794d */ /* 0x010fea0003800000 */
.L_x_62:
[----:B------:R-:W2:Y:S01]  /*4e30*/  LDCU UR5, c[0x0][0x384] ;  /* 0x00007080ff0577ac */ /* 0x000ea20008000800 */
[----:B------:R-:W-:Y:S02]  /*4e40*/  UISETP.NE.OR UP0, UPT, UR18, 0x3, !UP3 ;  /* 0x000000031200788c */ /* 0x000fe4000df05670 */
[----:B--2---:R-:W-:-:S07]  /*4e50*/  UIADD3 UR5, UPT, UPT, UR5, 0x7f, URZ ;  /* 0x0000007f05057890 */ /* 0x004fce000fffe0ff */
[----:B------:R-:W-:Y:S05]  /*4e60*/  BRA.U UP0, `(.L_x_91) ;  /* 0x0000001500807547 */ /* 0x000fea000b800000 */
[----:B------:R-:W-:Y:S01]  /*4e70*/  USHF.R.S32.HI UR4, URZ, 0x1f, UR5 ;  /* 0x0000001fff047899 */ /* 0x000fe20008011405 */
[----:B------:R-:W2:Y:S01]  /*4e80*/  S2UR UR12, SR_CgaCtaId ;  /* 0x00000000000c79c3 */ /* 0x000ea20000008800 */
[----:B------:R-:W3:Y:S01]  /*4e90*/  LDCU UR49, c[0x0][0x370] ;  /* 0x00006e00ff3177ac */ /* 0x000ee20008000800 */
[----:B------:R-:W-:Y:S02]  /*4ea0*/  HFMA2 R10, -RZ, RZ, 0, 5.9604644775390625e-08 ;  /* 0x00000001ff0a7431 */ /* 0x000fe400000001ff */
[----:B------:R-:W-:Y:S01]  /*4eb0*/  IMAD.MOV.U32 R8, RZ, RZ, RZ ;  /* 0x000000ffff087224 */ /* 0x000fe200078e00ff */
[----:B------:R-:W-:Y:S01]  /*4ec0*/  ULEA.HI UR4, UR4, UR5, URZ, 0x7 ;  /* 0x0000000504047291 */ /* 0x000fe2000f8f38ff */
[----:B------:R-:W3:Y:S02]  /*4ed0*/  LDCU.128 UR44, c[0x0][0xb10] ;  /* 0x00016200ff2c77ac */ /* 0x000ee40008000c00 */
[----:B------:R-:W4:Y:S01]  /*4ee0*/  LDC.64 R14, c[0x0][0x348] ;  /* 0x0000d200ff0e7b82 */ /* 0x000f220000000a00 */
[----:B------:R-:W-:Y:S01]  /*4ef0*/  USHF.R.S32.HI UR40, URZ, 0x7, UR4 ;  /* 0x00000007ff287899 */ /* 0x000fe20008011404 */
[----:B------:R-:W1:Y:S05]  /*4f00*/  LDCU UR48, c[0x0][0x374] ;  /* 0x00006e80ff3077ac */ /* 0x000e6a0008000800 */
[----:B------:R-:W-:Y:S01]  /*4f10*/  IMAD.U32 R2, RZ, RZ, UR40 ;  /* 0x00000028ff027e24 */ /* 0x000fe2000f8e00ff */
[----:B------:R-:W2:Y:S04]  /*4f20*/  LDCU.64 UR4, c[0x0][0x888] ;  /* 0x00011100ff0477ac */ /* 0x000ea80008000a00 */
[----:B------:R-:W-:Y:S01]  /*4f30*/  IABS R0, R2 ;  /* 0x0000000200007213 */ /* 0x000fe20000000000 */
[----:B------:R-:W1:Y:S03]  /*4f40*/  LDCU.64 UR42, c[0x0][0x890] ;  /* 0x00011200ff2a77ac */ /* 0x000e660008000a00 */
[----:B------:R-:W-:Y:S01]  /*4f50*/  R2UR UR38, R0 ;  /* 0x00000000002672ca */ /* 0x000fe200000e0000 */
[----:B------:R-:W4:Y:S01]  /*4f60*/  LDCU UR30, c[0x0][0xb0c] ;  /* 0x00016180ff1e77ac */ /* 0x000f220008000800 */
[----:B------:R-:W4:Y:S01]  /*4f70*/  LDCU UR62, c[0x0][0xb20] ;  /* 0x00016400ff3e77ac */ /* 0x000f220008000800 */
[----:B------:R-:W4:Y:S10]  /*4f80*/  LDCU UR41, c[0x0][0x388] ;  /* 0x00007100ff2977ac */ /* 0x000f340008000800 */
[----:B------:R-:W4:Y:S01]  /*4f90*/  I2F.RP R3, UR38 ;  /* 0x0000002600037d06 */ /* 0x000f220008209400 */
[----:B--2---:R-:W-:Y:S01]  /*4fa0*/  UISETP.NE.U32.AND UP0, UPT, UR4, URZ, UPT ;  /* 0x000000ff0400728c */ /* 0x004fe2000bf05070 */
[----:B------:R-:W2:Y:S03]  /*4fb0*/  LDCU UR4, c[0x0][0xb30] ;  /* 0x00016600ff0477ac */ /* 0x000ea60008000800 */
[----:B------:R-:W-:Y:S01]  /*4fc0*/  UISETP.NE.AND.EX UP0, UPT, UR5, URZ, UPT, UP0 ;  /* 0x000000ff0500728c */ /* 0x000fe2000bf05300 */
[----:B------:R-:W-:Y:S01]  /*4fd0*/  UMOV UR31, 0x400 ;  /* 0x00000400001f7882 */ /* 0x000fe20000000000 */
[----:B---3--:R-:W-:-:S02]  /*4fe0*/  UIMAD.WIDE.U32 UR8, UR49, UR44, URZ ;  /* 0x0000002c310872a5 */ /* 0x008fc4000f8e00ff */
[----:B-1----:R-:W-:Y:S01]  /*4ff0*/  UIMAD.WIDE.U32 UR10, UR48, UR47, URZ ;  /* 0x0000002f300a72a5 */ /* 0x002fe2000f8e00ff */
[----:B------:R-:W-:Y:S01]  /*5000*/  UMOV UR6, URZ ;  /* 0x000000ff00067c82 */ /* 0x000fe20008000000 */
[----:B----4-:R-:W1:Y:S01]  /*5010*/  MUFU.RCP R0, R3 ;  /* 0x0000000300007308 */ /* 0x010e620000001000 */
[----:B------:R-:W-:Y:S02]  /*5020*/  ULEA UR31, UR12, UR31, 0x18 ;  /* 0x0000001f0c1f7291 */ /* 0x000fe4000f8ec0ff */
[----:B------:R-:W-:Y:S02]  /*5030*/  UP2UR UR60, UPR, URZ, 0x1 ;  /* 0x00000001ff3c7883 */ /* 0x000fe40008000000 */
[----:B------:R-:W-:Y:S02]  /*5040*/  UISETP.NE.AND UP0, UPT, UR39, 0x1, UPT ;  /* 0x000000012700788c */ /* 0x000fe4000bf05270 */
[----:B------:R-:W-:Y:S02]  /*5050*/  UISETP.NE.U32.AND UP0, UPT, UR42, URZ, UPT ;  /* 0x000000ff2a00728c */ /* 0x000fe4000bf05070 */
[----:B------:R-:W-:-:S02]  /*5060*/  UIADD3 UR56, UPT, UPT, UR31, 0x118, URZ ;  /* 0x000001181f387890 */ /* 0x000fc4000fffe0ff */
[----:B------:R-:W-:Y:S02]  /*5070*/  UIADD3 UR54, UPT, UPT, UR31, 0x158, URZ ;  /* 0x000001581f367890 */ /* 0x000fe4000fffe0ff */
[----:B------:R-:W-:Y:S02]  /*5080*/  UIADD3 UR33, UPT, UPT, UR31, 0x100, URZ ;  /* 0x000001001f217890 */ /* 0x000fe4000fffe0ff */
[----:B------:R-:W-:Y:S01]  /*5090*/  UIADD3 UR25, UPT, UPT, UR31, 0x108, URZ ;  /* 0x000001081f197890 */ /* 0x000fe2000fffe0ff */
[----:B-1----:R-:W-:Y:S01]  /*50a0*/  VIADD R0, R0, 0xffffffe ;  /* 0x0ffffffe00007836 */ /* 0x002fe20000000000 */
[----:B------:R-:W-:Y:S02]  /*50b0*/  UIADD3 UR17, UPT, UPT, UR31, 0x110, URZ ;  /* 0x000001101f117890 */ /* 0x000fe4000fffe0ff */
[----:B------:R-:W-:Y:S01]  /*50c0*/  UISETP.GE.AND UP3, UPT, UR39, 0x1, UPT ;  /* 0x000000012700788c */ /* 0x000fe2000bf66270 */
[----:B------:R-:W-:Y:S02]  /*50d0*/  UMOV UR53, UR9 ;  /* 0x0000000900357c82 */ /* 0x000fe40008000000 */
[----:B------:R-:W1:Y:S01]  /*50e0*/  F2I.FTZ.U32.TRUNC.NTZ R0, R0 ;  /* 0x0000000000007305 */ /* 0x000e62000021f000 */
[----:B------:R-:W-:Y:S01]  /*50f0*/  UMOV UR52, UR11 ;  /* 0x0000000b00347c82 */ /* 0x000fe20008000000 */
[----:B------:R-:W-:-:S02]  /*5100*/  UISETP.NE.AND UP3, UPT, UR30, 0x1, UPT ;  /* 0x000000011e00788c */ /* 0x000fc4000bf65270 */
[----:B------:R-:W-:Y:S02]  /*5110*/  UISETP.NE.AND.EX UP5, UPT, UR43, URZ, UPT, UP0 ;  /* 0x000000ff2b00728c */ /* 0x000fe4000bfa5300 */
[----:B------:R-:W-:Y:S01]  /*5120*/  UPLOP3.LUT UP2, UPT, UPT, UPT, UPT, 0x40, 0x4 ;  /* 0x000000000004789c */ /* 0x000fe20003f4e870 */
[----:B------:R-:W3:Y:S01]  /*5130*/  LDCU.64 UR22, c[0x0][0xb28] ;  /* 0x00016500ff1677ac */ /* 0x000ee20008000a00 */
[----:B------:R-:W-:Y:S02]  /*5140*/  UPRMT UR56, UR12, 0x654, UR56 ;  /* 0x000006540c387896 */ /* 0x000fe40008000038 */
[----:B------:R-:W-:Y:S01]  /*5150*/  UPRMT UR54, URZ, 0x654, UR54 ;  /* 0x00000654ff367896 */ /* 0x000fe20008000036 */
[----:B-1----:R-:W-:Y:S01]  /*5160*/  R2UR UR7, R0 ;  /* 0x00000000000772ca */ /* 0x002fe200000e0000 */
[----:B------:R-:W-:Y:S01]  /*5170*/  UPRMT UR59, UR12, 0x654, UR33 ;  /* 0x000006540c3b7896 */ /* 0x000fe20008000021 */
[----:B------:R-:W-:Y:S01]  /*5180*/  IABS R0, R2 ;  /* 0x0000000200007213 */ /* 0x000fe20000000000 */
[----:B------:R-:W-:Y:S01]  /*5190*/  UPRMT UR58, UR12, 0x654, UR25 ;  /* 0x000006540c3a7896 */ /* 0x000fe20008000019 */
[----:B------:R-:W-:Y:S01]  /*51a0*/  MOV R2, 0x2000 ;  /* 0x0000200000027802 */ /* 0x000fe20000000f00 */
[----:B------:R-:W-:-:S02]  /*51b0*/  UPRMT UR57, UR12, 0x654, UR17 ;  /* 0x000006540c397896 */ /* 0x000fc40008000011 */
[----:B------:R-:W-:Y:S01]  /*51c0*/  IMAD.MOV R0, RZ, RZ, -R0 ;  /* 0x000000ffff007224 */ /* 0x000fe200078e0a00 */
[----:B------:R-:W-:Y:S02]  /*51d0*/  USHF.R.U32.HI UR53, URZ, UR45, UR53 ;  /* 0x0000002dff357299 */ /* 0x000fe40008011635 */
[----:B------:R-:W-:Y:S02]  /*51e0*/  USHF.R.U32.HI UR52, URZ, UR62, UR52 ;  /* 0x0000003eff347299 */ /* 0x000fe40008011634 */
[----:B------:R-:W-:Y:S01]  /*51f0*/  R2UR UR55, R0 ;  /* 0x00000000003772ca */ /* 0x000fe200000e0000 */
[----:B------:R-:W-:Y:S02]  /*5200*/  UIADD3 UR5, UPT, UPT, URZ, -UR7, URZ ;  /* 0x80000007ff057290 */ /* 0x000fe4000fffe0ff */
[----:B------:R-:W-:Y:S02]  /*5210*/  UISETP.NE.AND UP3, UPT, UR46, 0x1, UPT ;  /* 0x000000012e00788c */ /* 0x000fe4000bf65270 */
[----:B------:R-:W-:-:S02]  /*5220*/  UIMAD UR5, UR5, UR38, URZ ;  /* 0x00000026050572a4 */ /* 0x000fc4000f8e02ff */
[----:B--2---:R-:W-:Y:S02]  /*5230*/  UISETP.NE.AND UP4, UPT, UR4, 0x1, UPT ;  /* 0x000000010400788c */ /* 0x004fe4000bf85270 */
[----:B------:R-:W-:Y:S02]  /*5240*/  UIMAD.WIDE.U32 UR6, UR7, UR5, UR6 ;  /* 0x00000005070672a5 */ /* 0x000fe4000f8e0006 */
[----:B------:R-:W-:Y:S02]  /*5250*/  UISETP.NE.AND UP0, UPT, UR41, URZ, UPT ;  /* 0x000000ff2900728c */ /* 0x000fe4000bf05270 */
[----:B------:R-:W-:-:S03]  /*5260*/  UISETP.NE.AND UP6, UPT, UR40, URZ, UPT ;  /* 0x000000ff2800728c */ /* 0x000fc6000bfc5270 */
[----:B---3--:R-:W-:-:S08]  /*5270*/  UMOV UR51, UR7 ;  /* 0x0000000700337c82 */ /* 0x008fd00008000000 */
.L_x_102:
[----:B------:R-:W-:Y:S04]  /*5280*/  SHF.L.U32 R3, R8, 0x1f, RZ ;  /* 0x0000001f08037819 */ /* 0x000fe800000006ff */
[----:B-1----:R-:W1:Y:S02]  /*5290*/  SYNCS.PHASECHK.TRANS64.TRYWAIT P0, [UR31+0x150], R3 ;  /* 0x00015003ff0075a7 */ /* 0x002e64000800111f */
[----:B-1----:R-:W-:Y:S05]  /*52a0*/  @!P0 BRA `(.L_x_92) ;  /* 0x0000006400448947 */ /* 0x002fea0003800000 */
.L_x_205:
[----:B------:R-:W2:Y:S01]  /*52b0*/  LDS.128 R4, [UR31+0x190] ;  /* 0x0001901fff047984 */ /* 0x000ea20008000c00 */
[----:B------:R-:W-:Y:S01]  /*52c0*/  UISETP.GE.AND UP0, UPT, UR39, 0x1, UPT ;  /* 0x000000012700788c */ /* 0x000fe2000bf06270 */
[----:B------:R-:W-:Y:S01]  /*52d0*/  @!PT LDS RZ, [RZ] ;  /* 0x00000000fffff984 */ /* 0x000fe20000000800 */
[----:B------:R-:W-:Y:S01]  /*52e0*/  @!PT LDS RZ, [RZ] ;  /* 0x00000000fffff984 */ /* 0x000fe20000000800 */
[----:B------:R-:W-:Y:S01]  /*52f0*/  @!PT LDS RZ, [RZ] ;  /* 0x00000000fffff984 */ /* 0x000fe20000000800 */
[----:B------:R-:W-:Y:S01]  /*5300*/  @!PT LDS RZ, [RZ] ;  /* 0x00000000fffff984 */ /* 0x000fe20000000800 */
[----:B------:R3:W-:Y:S06]  /*5310*/  MEMBAR.ALL.CTA ;  /* 0x0000000000007992 */ /* 0x0007ec0000008000 */
[----:B---3--:R-:W3:Y:S02]  /*5320*/  FENCE.VIEW.ASYNC.S ;  /* 0x00000000000073c6 */ /* 0x008ee40000000000 */
[----:B---3--:R-:W-:Y:S01]  /*5330*/  SYNCS.ARRIVE.TRANS64.RED.A1T0 RZ, [UR54], RZ ;  /* 0x000000ffffff79a7 */ /* 0x008fe20008100436 */
[----:B--2---:R-:W-:Y:S11]  /*5340*/  LOP3.LUT P0, RZ, R6, 0x1, RZ, 0xc0, !PT ;  /* 0x0000000106ff7812 */ /* 0x004ff6000780c0ff */
[----:B------:R-:W-:Y:S02]  /*5350*/  @!UPT UIADD3 URZ, UPT, UPT, URZ, URZ, URZ ;  /* 0x000000fffffff290 */ /* 0x000fe4000fffe0ff */
[----:B------:R-:W-:Y:S01]  /*5360*/  VOTEU.ANY UP3, P0 ;  /* 0x0000000000ff7886 */ /* 0x000fe20000060100 */
[----:B------:R-:W-:Y:S11]  /*5370*/  PLOP3.LUT P0, PT, PT, PT, UP3, 0x80, 0x8 ;  /* 0x000000000008781c */ /* 0x000ff60003f0f038 */
[----:B------:R-:W-:Y:S02]  /*5380*/  @!UPT UIADD3 URZ, UPT, UPT, URZ, URZ, URZ ;  /* 0x000000fffffff290 */ /* 0x000fe4000fffe0ff */
[----:B-1----:R-:W-:Y:S02]  /*5390*/  @P0 MOV R3, R4 ;  /* 0x0000000400030202 */ /* 0x002fe40000000f00 */
[----:B------:R-:W-:Y:S02]  /*53a0*/  @P0 LOP3.LUT R0, R5, 0xffff, RZ, 0xc0, !PT ;  /* 0x0000ffff05000812 */ /* 0x000fe400078ec0ff */
[----:B------:R-:W-:Y:S02]  /*53b0*/  @P0 R2UR UR5, R3 ;  /* 0x00000000030502ca */ /* 0x000fe400000e0000 */
[----:B------:R-:W-:Y:S11]  /*53c0*/  @P0 R2UR UR4, R0 ;  /* 0x00000000000402ca */ /* 0x000ff600000e0000 */
[----:B------:R-:W-:Y:S02]  /*53d0*/  @UP3 UMOV UR15, UR5 ;  /* 0x00000005000f3c82 */ /* 0x000fe40008000000 */
[----:B------:R-:W-:Y:S01]  /*53e0*/  @UP3 UMOV UR14, UR4 ;  /* 0x00000004000e3c82 */ /* 0x000fe20008000000 */
[----:B------:R-:W-:Y:S05]  /*53f0*/  BRA.U !UP0, `(.L_x_93) ;  /* 0x0000000108c07547 */ /* 0x000fea000b800000 */
[----:B------:R-:W-:Y:S02]  /*5400*/  UIMAD.WIDE.U32 UR8, UR14, UR47, URZ ;  /* 0x0000002f0e0872a5 */ /* 0x000fe4000f8e00ff */
[----:B------:R-:W-:Y:S02]  /*5410*/  UP2UR UR16, UPR, URZ, 0x4 ;  /* 0x00000004ff107883 */ /* 0x000fe40008000000 */
[----:B------:R-:W-:Y:S02]  /*5420*/  UISETP.NE.AND UP2, UPT, UR46, 0x1, UPT ;  /* 0x000000012e00788c */ /* 0x000fe4000bf45270 */
[----:B------:R-:W-:Y:S02]  /*5430*/  UIMAD.WIDE.U32 UR10, UR15, UR44, URZ ;  /* 0x0000002c0f0a72a5 */ /* 0x000fe4000f8e00ff */
[----:B------:R-:W-:Y:S02]  /*5440*/  USEL UR4, UR48, UR52, !UP2 ;  /* 0x0000003430047287 */ /* 0x000fe4000d000000 */
[----:B------:R-:W-:Y:S02]  /*5450*/  UISETP.NE.AND UP0, UPT, UR30, 0x1, UPT ;  /* 0x000000011e00788c */ /* 0x000fe4000bf05270 */
[----:B------:R-:W-:Y:S02]  /*5460*/  UP2UR UR21, UPR, URZ, 0x2 ;  /* 0x00000002ff157883 */ /* 0x000fe40008000000 */
[----:B------:R-:W-:Y:S02]  /*5470*/  UISETP.NE.AND UP1, UPT, UR39, 0x1, UPT ;  /* 0x000000012700788c */ /* 0x000fe4000bf25270 */
[----:B------:R-:W-:Y:S02]  /*5480*/  UIMAD.WIDE.U32 UR12, UR4, UR22, URZ ;  /* 0x00000016040c72a5 */ /* 0x000fe4000f8e00ff */
[----:B------:R-:W-:Y:S01]  /*5490*/  USEL UR7, UR49, UR53, !UP0 ;  /* 0x0000003531077287 */ /* 0x000fe2000c000000 */
[----:B------:R-:W-:Y:S02]  /*54a0*/  UMOV UR5, UR9 ;  /* 0x0000000900057c82 */ /* 0x000fe40008000000 */
[----:B------:R-:W-:Y:S02]  /*54b0*/  USHF.R.U32.HI UR6, URZ, UR62, UR5 ;  /* 0x0000003eff067299 */ /* 0x000fe40008011605 */
[----:B------:R-:W-:Y:S02]  /*54c0*/  UIMAD.WIDE.U32 UR18, UR7, UR22, URZ ;  /* 0x00000016071272a5 */ /* 0x000fe4000f8e00ff */
[----:B------:R-:W-:Y:S02]  /*54d0*/  USEL UR6, UR14, UR6, !UP2 ;  /* 0x000000060e067287 */ /* 0x000fe4000d000000 */
[----:B------:R-:W-:Y:S01]  /*54e0*/  UISETP.NE.AND UP2, UPT, UR16, URZ, UPT ;  /* 0x000000ff1000728c */ /* 0x000fe2000bf45270 */
[----:B------:R-:W-:Y:S01]  /*54f0*/  UMOV UR5, UR11 ;  /* 0x0000000b00057c82 */ /* 0x000fe20008000000 */
[----:B------:R-:W-:Y:S02]  /*5500*/  UIMAD.WIDE.U32 UR10, UR6, UR22, URZ ;  /* 0x00000016060a72a5 */ /* 0x000fe4000f8e00ff */
[----:B------:R-:W-:Y:S03]  /*5510*/  USHF.R.U32.HI UR8, URZ, UR45, UR5 ;  /* 0x0000002dff087299 */ /* 0x000fe60008011605 */
[----:B------:R-:W-:Y:S02]  /*5520*/  UMOV UR5, UR13 ;  /* 0x0000000d00057c82 */ /* 0x000fe40008000000 */
[----:B------:R-:W-:Y:S03]  /*5530*/  @UP1 USHF.R.U32.HI UR4, URZ, UR23, UR5 ;  /* 0x00000017ff041299 */ /* 0x000fe60008011605 */
[----:B------:R-:W-:Y:S01]  /*5540*/  UMOV UR5, UR19 ;  /* 0x0000001300057c82 */ /* 0x000fe20008000000 */
[----:B------:R-:W-:Y:S02]  /*5550*/  UIMAD UR4, UR39, UR4, URZ ;  /* 0x00000004270472a4 */ /* 0x000fe4000f8e02ff */
[----:B------:R-:W-:Y:S02]  /*5560*/  @UP1 USHF.R.U32.HI UR7, URZ, UR23, UR5 ;  /* 0x00000017ff071299 */ /* 0x000fe40008011605 */
[----:B------:R-:W-:Y:S02]  /*5570*/  USEL UR5, UR15, UR8, !UP0 ;  /* 0x000000080f057287 */ /* 0x000fe4000c000000 */
[----:B------:R-:W-:Y:S02]  /*5580*/  UIMAD UR8, UR39, UR7, URZ ;  /* 0x00000007270872a4 */ /* 0x000fe4000f8e02ff */
[----:B------:R-:W-:Y:S03]  /*5590*/  UISETP.GE.AND UP0, UPT, UR6, UR4, UPT ;  /* 0x000000040600728c */ /* 0x000fe6000bf06270 */
[----:B------:R-:W-:Y:S01]  /*55a0*/  UMOV UR4, UR11 ;  /* 0x0000000b00047c82 */ /* 0x000fe20008000000 */
[----:B------:R-:W-:Y:S02]  /*55b0*/  UISETP.GE.OR UP0, UPT, UR5, UR8, UP0 ;  /* 0x000000080500728c */ /* 0x000fe40008706670 */
[----:B------:R-:W-:Y:S02]  /*55c0*/  USHF.R.U32.HI UR4, URZ, UR23, UR4 ;  /* 0x00000017ff047299 */ /* 0x000fe40008011604 */
[----:B------:R-:W-:Y:S02]  /*55d0*/  UIMAD.WIDE.U32 UR8, UR5, UR22, URZ ;  /* 0x00000016050872a5 */ /* 0x000fe4000f8e00ff */
[----:B------:R-:W-:Y:S04]  /*55e0*/  USEL UR10, UR6, UR4, !UP1 ;  /* 0x00000004060a7287 */ /* 0x000fe8000c800000 */
[----:B------:R-:W-:Y:S01]  /*55f0*/  UIADD3 UR11, UPT, UPT, -UR10, URZ, URZ ;  /* 0x000000ff0a0b7290 */ /* 0x000fe2000fffe1ff */
[----:B------:R-:W-:Y:S02]  /*5600*/  @!UP0 UMOV UR4, UR9 ;  /* 0x0000000900048c82 */ /* 0x000fe40008000000 */
[----:B------:R-:W-:Y:S02]  /*5610*/  @!UP0 USHF.R.U32.HI UR4, URZ, UR23, UR4 ;  /* 0x00000017ff048299 */ /* 0x000fe40008011604 */
[----:B------:R-:W-:Y:S02]  /*5620*/  UIMAD UR8, UR39, UR11, UR6 ;  /* 0x0000000b270872a4 */ /* 0x000fe4000f8e0206 */
[----:B------:R-:W-:Y:S02]  /*5630*/  @!UP0 USEL UR4, UR5, UR4, !UP1 ;  /* 0x0000000405048287 */ /* 0x000fe4000c800000 */
[----:B------:R-:W-:Y:S02]  /*5640*/  UISETP.NE.AND UP1, UPT, UR21, URZ, UPT ;  /* 0x000000ff1500728c */ /* 0x000fe4000bf25270 */
[----:B------:R-:W-:Y:S02]  /*5650*/  @!UP0 UIMAD UR8, UR7, UR8, UR4 ;  /* 0x00000008070882a4 */ /* 0x000fe4000f8e0204 */
[----:B------:R-:W-:Y:S02]  /*5660*/  @!UP0 UIADD3 UR9, UPT, UPT, UR10, -UR4, URZ ;  /* 0x800000040a098290 */ /* 0x000fe4000fffe0ff */
[----:B------:R-:W-:Y:S02]  /*5670*/  UIADD3 UR4, UPT, UPT, -UR5, URZ, URZ ;  /* 0x000000ff05047290 */ /* 0x000fe4000fffe1ff */
[----:B------:R-:W-:Y:S02]  /*5680*/  UIADD3 UR7, UPT, UPT, -UR6, URZ, URZ ;  /* 0x000000ff06077290 */ /* 0x000fe4000fffe1ff */
[----:B------:R-:W-:Y:S02]  /*5690*/  @!UP0 UIMAD UR6, UR9, UR39, UR5 ;  /* 0x00000027090682a4 */ /* 0x000fe4000f8e0205 */
[----:B------:R-:W-:Y:S02]  /*56a0*/  UIMAD UR15, UR30, UR4, UR15 ;  /* 0x000000041e0f72a4 */ /* 0x000fe4000f8e020f */
[----:B------:R-:W-:Y:S01]  /*56b0*/  UIMAD UR4, UR46, UR7, UR14 ;  /* 0x000000072e0472a4 */ /* 0x000fe2000f8e020e */
[----:B------:R-:W-:Y:S02]  /*56c0*/  @!UP0 UMOV UR5, UR8 ;  /* 0x0000000800058c82 */ /* 0x000fe40008000000 */
[----:B------:R-:W-:Y:S02]  /*56d0*/  UIMAD UR15, UR5, UR30, UR15 ;  /* 0x0000001e050f72a4 */ /* 0x000fe4000f8e020f */
[----:B------:R-:W-:Y:S11]  /*56e0*/  UIMAD UR14, UR6, UR46, UR4 ;  /* 0x0000002e060e72a4 */ /* 0x000ff6000f8e0204 */
[----:B------:R-:W-:Y:S01]  /*56f0*/  @!UPT UIADD3 URZ, UPT, UPT, URZ, URZ, URZ ;  /* 0x000000fffffff290 */ /* 0x000fe2000fffe0ff */
.L_x_93:
[----:B------:R-:W1:Y:S01]  /*5700*/  @!UP4 LDCU.128 UR8, c[0x0][0xb10] ;  /* 0x00016200ff08c7ac */ /* 0x000e620008000c00 */
[----:B------:R-:W-:Y:S04]  /*5710*/  MOV R0, UR20 ;  /* 0x0000001400007c02 */ /* 0x000fe80008000f00 */
[----:B------:R-:W-:Y:S01]  /*5720*/  IABS R0, R0 ;  /* 0x0000000000007213 */ /* 0x000fe20000000000 */
[----:B------:R-:W2:Y:S01]  /*5730*/  @!UP4 LDCU UR5, c[0x0][0xb0c] ;  /* 0x00016180ff05c7ac */ /* 0x000ea20008000800 */
[----:B------:R-:W3:Y:S01]  /*5740*/  @!UP4 LDCU UR4, c[0x0][0xb20] ;  /* 0x00016400ff04c7ac */ /* 0x000ee20008000800 */
[----:B-1----:R-:W-:Y:S04]  /*5750*/  UIMAD.WIDE.U32 UR6, UR15, UR8, URZ ;  /* 0x000000080f0672a5 */ /* 0x002fe8000f8e00ff */
[----:B------:R-:W-:Y:S02]  /*5760*/  @!UP4 USHF.R.U32.HI UR7, URZ, UR9, UR7 ;  /* 0x00000009ff07c299 */ /* 0x000fe40008011607 */
[----:B------:R-:W-:Y:S02]  /*5770*/  UIMAD.WIDE.U32 UR8, UR14, UR11, URZ ;  /* 0x0000000b0e0872a5 */ /* 0x000fe4000f8e00ff */
[----:B--2---:R-:W-:Y:S04]  /*5780*/  @!UP4 UISETP.NE.AND UP0, UPT, UR5, 0x1, UPT ;  /* 0x000000010500c88c */ /* 0x004fe8000bf05270 */
[----:B------:R-:W-:Y:S02]  /*5790*/  @!UP4 USEL UR7, UR15, UR7, !UP0 ;  /* 0x000000070f07c287 */ /* 0x000fe4000c000000 */
[----:B------:R-:W-:Y:S01]  /*57a0*/  @!UP4 UISETP.NE.AND UP0, UPT, UR10, 0x1, UPT ;  /* 0x000000010a00c88c */ /* 0x000fe2000bf05270 */
[----:B------:R-:W-:Y:S02]  /*57b0*/  @!UP4 UMOV UR6, UR9 ;  /* 0x000000090006cc82 */ /* 0x000fe40008000000 */
[----:B---3--:R-:W-:Y:S04]  /*57c0*/  @!UP4 USHF.R.U32.HI UR6, URZ, UR4, UR6 ;  /* 0x00000004ff06c299 */ /* 0x008fe80008011606 */
[----:B------:R-:W-:Y:S04]  /*57d0*/  @!UP4 USEL UR6, UR14, UR6, !UP0 ;  /* 0x000000060e06c287 */ /* 0x000fe8000c000000 */
[----:B------:R-:W-:Y:S02]  /*57e0*/  @!UP4 UIADD3 UR4, UPT, UPT, -UR7, UR6, URZ ;  /* 0x000000060704c290 */ /* 0x000fe4000fffe1ff */
[----:B------:R-:W-:Y:S02]  /*57f0*/  @!UP4 UIADD3 UR6, UPT, UPT, UR7, -UR6, URZ ;  /* 0x800000060706c290 */ /* 0x000fe4000fffe0ff */
[----:B------:R-:W-:Y:S02]  /*5800*/  @!UP4 UIMAD UR15, UR4, UR5, UR15 ;  /* 0x00000005040fc2a4 */ /* 0x000fe4000f8e020f */
[----:B------:R-:W-:Y:S01]  /*5810*/  @!UP4 UIMAD UR14, UR6, UR10, UR14 ;  /* 0x0000000a060ec2a4 */ /* 0x000fe2000f8e020e */
[----:B------:R-:W-:Y:S11]  /*5820*/  BRA.U UP2, `(.L_x_94) ;  /* 0x0000000102107547 */ /* 0x000ff6000b800000 */
[----:B------:R-:W-:Y:S04]  /*5830*/  MOV R3, UR61 ;  /* 0x0000003d00037c02 */ /* 0x000fe80008000f00 */
[----:B------:R-:W-:Y:S04]  /*5840*/  SHF.L.U32 R12, R3, 0x1f, RZ ;  /* 0x0000001f030c7819 */ /* 0x000fe800000006ff */
[----:B------:R-:W1:Y:S02]  /*5850*/  SYNCS.PHASECHK.TRANS64.TRYWAIT P1, [UR31+0x148], R12 ;  /* 0x0001480cff0075a7 */ /* 0x000e64000802111f */
[----:B-1----:R-:W-:Y:S05]  /*5860*/  @!P1 BRA `(.L_x_95) ;  /* 0x0000005c00ec9947 */ /* 0x002fea0003800000 */
.L_x_94:
[----:B------:R-:W-:Y:S01]  /*5870*/  UISETP.NE.AND UP2, UPT, UR41, URZ, UPT ;  /* 0x000000ff2900728c */ /* 0x000fe2000bf45270 */
[----:B------:R-:W-:Y:S01]  /*5880*/  R2UR UR4, R0 ;  /* 0x00000000000472ca */ /* 0x000fe200000e0000 */
[----:B------:R-:W-:Y:S01]  /*5890*/  USHF.L.U32 UR35, UR24, 0x7, URZ ;  /* 0x0000000718237899 */ /* 0x000fe200080006ff */
[----:B------:R-:W-:Y:S05]  /*58a0*/  IMAD.U32 R0, RZ, RZ, UR41 ;  /* 0x00000029ff007e24 */ /* 0x000fea000f8e00ff */
[----:B------:R-:W-:Y:S04]  /*58b0*/  IABS R9, R0 ;  /* 0x0000000000097213 */ /* 0x000fe80000000000 */
[----:B------:R-:W2:Y:S02]  /*58c0*/  I2F.RP R16, R9 ;  /* 0x0000000900107306 */ /* 0x000ea40000209400 */
[----:B------:R-:W-:Y:S07]  /*58d0*/  UIMAD.WIDE.U32 UR6, UR51, UR4, URZ ;  /* 0x00000004330672a5 */ /* 0x000fee000f8e00ff */
[----:B------:R-:W-:Y:S02]  /*58e0*/  UMOV UR36, UR7 ;  /* 0x0000000700247c82 */ /* 0x000fe40008000000 */
[----:B------:R-:W-:Y:S04]  /*58f0*/  UIMAD UR4, UR36, UR55, UR4 ;  /* 0x00000037240472a4 */ /* 0x000fe8000f8e0204 */
[----:B------:R-:W-:Y:S01]  /*5900*/  UISETP.GT.U32.AND UP0, UPT, UR38, UR4, UPT ;  /* 0x000000042600728c */ /* 0x000fe2000bf04070 */
[----:B--2---:R-:W2:Y:S10]  /*5910*/  MUFU.RCP R0, R16 ;  /* 0x0000001000007308 */ /* 0x004eb40000001000 */
[----:B------:R-:W-:Y:S02]  /*5920*/  @!UP0 UIADD3 UR4, UPT, UPT, UR4, -UR38, URZ ;  /* 0x8000002604048290 */ /* 0x000fe4000fffe0ff */
[----:B------:R-:W-:Y:S02]  /*5930*/  @!UP0 UIADD3 UR36, UPT, UPT, UR36, 0x1, URZ ;  /* 0x0000000124248890 */ /* 0x000fe4000fffe0ff */
[----:B------:R-:W-:Y:S02]  /*5940*/  UISETP.GE.U32.AND UP0, UPT, UR4, UR38, UPT ;  /* 0x000000260400728c */ /* 0x000fe4000bf06070 */
[----:B------:R-:W-:Y:S01]  /*5950*/  ULOP3.LUT UR4, UR20, UR40, URZ, 0x3c, !UPT ;  /* 0x0000002814047292 */ /* 0x000fe2000f8e3cff */
[----:B--2---:R-:W-:Y:S04]  /*5960*/  VIADD R11, R0, 0xffffffe ;  /* 0x0ffffffe000b7836 */ /* 0x004fe80000000000 */
[----:B------:R-:W1:Y:S04]  /*5970*/  F2I.FTZ.U32.TRUNC.NTZ R13, R11 ;  /* 0x0000000b000d7305 */ /* 0x000e68000021f000 */
[----:B------:R-:W-:Y:S02]  /*5980*/  @UP0 UIADD3 UR36, UPT, UPT, UR36, 0x1, URZ ;  /* 0x0000000124240890 */ /* 0x000fe4000fffe0ff */
[----:B------:R-:W-:Y:S01]  /*5990*/  UISETP.GE.AND UP0, UPT, UR4, URZ, UPT ;  /* 0x000000ff0400728c */ /* 0x000fe2000bf06270 */
[--C-:B-1----:R-:W-:Y:S10]  /*59a0*/  IMAD.MOV R12, RZ, RZ, -R13.reuse ;  /* 0x000000ffff0c7224 */ /* 0x102ff400078e0a0d */
[----:B------:R-:W-:Y:S02]  /*59b0*/  @!UP0 UIADD3 UR36, UPT, UPT, -UR36, URZ, URZ ;  /* 0x000000ff24248290 */ /* 0x000fe4000fffe1ff */
[----:B------:R-:W-:Y:S01]  /*59c0*/  @!UP6 ULOP3.LUT UR36, URZ, UR40, URZ, 0x33, !UPT ;  /* 0x00000028ff24e292 */ /* 0x000fe2000f8e33ff */
[----:B------:R-:W-:Y:S02]  /*59d0*/  IMAD R3, R12, R9, RZ ;  /* 0x000000090c037224 */ /* 0x000fe400078e02ff */
[----:B------:R-:W-:Y:S01]  /*59e0*/  IMAD.MOV.U32 R12, RZ, RZ, RZ ;  /* 0x000000ffff0c7224 */ /* 0x000fe200078e00ff */
[----:B------:R-:W-:Y:S02]  /*59f0*/  ULOP3.LUT UR4, UR36, UR41, URZ, 0x3c, !UPT ;  /* 0x0000002924047292 */ /* 0x000fe4000f8e3cff */
[----:B------:R-:W-:Y:S01]  /*5a00*/  MOV R0, UR36 ;  /* 0x0000002400007c02 */ /* 0x000fe20008000f00 */
[----:B------:R-:W-:Y:S01]  /*5a10*/  IMAD.HI.U32 R13, R13, R3, R12 ;  /* 0x000000030d0d7227 */ /* 0x000fe200078e000c */
[----:B------:R-:W-:Y:S02]  /*5a20*/  UISETP.GE.AND UP0, UPT, UR4, URZ, UPT ;  /* 0x000000ff0400728c */ /* 0x000fe4000bf06270 */
[----:B------:R-:W-:Y:S01]  /*5a30*/  IABS R0, R0 ;  /* 0x0000000000007213 */ /* 0x000fe20000000000 */
[----:B------:R-:W-:Y:S04]  /*5a40*/  UIADD3 UR4, UPT, UPT, -UR36, URZ, URZ ;  /* 0x000000ff24047290 */ /* 0x000fe8000fffe1ff */
[----:B------:R-:W-:Y:S01]  /*5a50*/  IMAD.HI.U32 R13, R13, R0, RZ ;  /* 0x000000000d0d7227 */ /* 0x000fe200078e00ff */
[----:B------:R-:W-:Y:S03]  /*5a60*/  UIMAD UR4, UR40, UR4, UR20 ;  /* 0x00000004280472a4 */ /* 0x000fe6000f8e0214 */
[----:B------:R-:W-:Y:S01]  /*5a70*/  IMAD.MOV R3, RZ, RZ, -R13 ;  /* 0x000000ffff037224 */ /* 0x000fe200078e0a0d */
[----:B------:R-:W-:Y:S03]  /*5a80*/  USHF.L.U32 UR34, UR4, 0x7, URZ ;  /* 0x0000000704227899 */ /* 0x000fe600080006ff */
[C---:B------:R-:W-:Y:S05]  /*5a90*/  IMAD R0, R9.reuse, R3, R0 ;  /* 0x0000000309007224 */ /* 0x040fea00078e0200 */
[----:B------:R-:W-:Y:S11]  /*5aa0*/  ISETP.GT.U32.AND P1, PT, R9, R0, PT ;  /* 0x000000000900720c */ /* 0x000ff60003f24070 */
[----:B------:R-:W-:Y:S02]  /*5ab0*/  @!UPT UIADD3 URZ, UPT, UPT, URZ, URZ, URZ ;  /* 0x000000fffffff290 */ /* 0x000fe4000fffe0ff */
[-C--:B------:R-:W-:Y:S01]  /*5ac0*/  @!P1 IADD3 R0, PT, PT, R0, -R9.reuse, RZ ;  /* 0x8000000900009210 */ /* 0x080fe20007ffe0ff */
[----:B------:R-:W-:Y:S01]  /*5ad0*/  @!P1 VIADD R13, R13, 0x1 ;  /* 0x000000010d0d9836 */ /* 0x000fe20000000000 */
[----:B------:R-:W-:Y:S02]  /*5ae0*/  ISETP.NE.U32.AND P1, PT, RZ, UR42, PT ;  /* 0x0000002aff007c0c */ /* 0x000fe4000bf25070 */
[----:B------:R-:W-:Y:S02]  /*5af0*/  ISETP.GE.U32.AND P2, PT, R0, R9, PT ;  /* 0x000000090000720c */ /* 0x000fe40003f46070 */
[----:B------:R-:W-:Y:S02]  /*5b00*/  ISETP.NE.AND.EX P1, PT, RZ, UR43, PT, P1 ;  /* 0x0000002bff007c0c */ /* 0x000fe4000bf25310 */
[----:B------:R-:W-:Y:S09]  /*5b10*/  SHF.L.U32 R9, R10, 0x1f, RZ ;  /* 0x0000001f0a097819 */ /* 0x000ff200000006ff */
[----:B------:R-:W-:Y:S04]  /*5b20*/  @P2 IADD3 R13, PT, PT, R13, 0x1, RZ ;  /* 0x000000010d0d2810 */ /* 0x000fe80007ffe0ff */
[----:B------:R-:W-:Y:S11]  /*5b30*/  R2UR UR37, R13 ;  /* 0x000000000d2572ca */ /* 0x000ff600000e0000 */
[----:B------:R-:W-:Y:S02]  /*5b40*/  @!UPT UIADD3 URZ, UPT, UPT, URZ, URZ, URZ ;  /* 0x000000fffffff290 */ /* 0x000fe4000fffe0ff */
[----:B------:R-:W-:Y:S02]  /*5b50*/  @!UP0 UIADD3 UR37, UPT, UPT, -UR37, URZ, URZ ;  /* 0x000000ff25258290 */ /* 0x000fe4000fffe1ff */
[----:B------:R-:W-:Y:S04]  /*5b60*/  @!UP2 ULOP3.LUT UR37, URZ, UR41, URZ, 0x33, !UPT ;  /* 0x00000029ff25a292 */ /* 0x000fe8000f8e33ff */
[----:B------:R-:W-:Y:S04]  /*5b70*/  UIADD3 UR5, UPT, UPT, -UR37, URZ, URZ ;  /* 0x000000ff25057290 */ /* 0x000fe8000fffe1ff */
[----:B------:R-:W-:Y:S01]  /*5b80*/  UIMAD UR36, UR41, UR5, UR36 ;  /* 0x00000005292472a4 */ /* 0x000fe2000f8e0224 */
[----:B------:R-:W-:Y:S11]  /*5b90*/  BRA.U !UP5, `(.L_x_96) ;  /* 0x000000010d387547 */ /* 0x000ff6000b800000 */
[----:B------:R-:W-:Y:S01]  /*5ba0*/  UISETP.NE.AND UP1, UPT, UR60, URZ, UPT ;  /* 0x000000ff3c00728c */ /* 0x000fe2000bf25270 */
[----:B------:R-:W-:Y:S01]  /*5bb0*/  HFMA2 R0, -RZ, RZ, 0, 5.9604644775390625e-08 ;  /* 0x00000001ff007431 */ /* 0x000fe200000001ff */
[----:B------:R-:W1:Y:S01]  /*5bc0*/  LDCU.64 UR8, c[0x0][0x358] ;  /* 0x00006b00ff0877ac */ /* 0x000e620008000a00 */
[----:B------:R-:W-:Y:S03]  /*5bd0*/  IMAD.MOV.U32 R87, RZ, RZ, 0x1 ;  /* 0x00000001ff577424 */ /* 0x000fe600078e00ff */
[----:B------:R-:W-:Y:S05]  /*5be0*/  PLOP3.LUT P2, PT, PT, PT, UP1, 0x80, 0x8 ;  /* 0x000000000008781c */ /* 0x000fea0003f4f018 */
[----:B------:R-:W2:Y:S01]  /*5bf0*/  @UP1 LDCU.64 UR4, c[0x0][0x888] ;  /* 0x00011100ff0417ac */ /* 0x000ea20008000a00 */
[----:B------:R-:W-:Y:S07]  /*5c00*/  @UP1 UIMAD UR6, UR50, UR42, URZ ;  /* 0x0000002a320612a4 */ /* 0x000fee000f8e02ff */
[----:B------:R-:W-:Y:S01]  /*5c10*/  @!P2 PRMT R87, R0, 0x7610, R87 ;  /* 0x000076100057a816 */ /* 0x000fe20000000057 */
[----:B--2---:R-:W-:Y:S06]  /*5c20*/  @UP1 UIMAD.WIDE UR4, UR6, 0x4, UR4 ;  /* 0x00000004060418a5 */ /* 0x004fec000f8e0204 */
[----:B------:R-:W-:Y:S01]  /*5c30*/  IMAD.U32 R12, RZ, RZ, UR4 ;  /* 0x00000004ff0c7e24 */ /* 0x000fe2000f8e00ff */
[----:B------:R-:W-:Y:S04]  /*5c40*/  MOV R13, UR5 ;  /* 0x00000005000d7c02 */ /* 0x000fe80008000f00 */
[----:B------:R-:W2:Y:S01]  /*5c50*/  @!UP1 LDCU UR4, c[0x0][0x880] ;  /* 0x00011000ff0497ac */ /* 0x000ea20008000800 */
[----:B-1---5:R1:W5:Y:S02]  /*5c60*/  @P2 LDG.E R41, desc[UR8][R12.64] ;  /* 0x000000080c292981 */ /* 0x022364000c1e1900 */
[----:B-12---:R-:W-:Y:S07]  /*5c70*/  @!P2 IMAD.U32 R41, RZ, RZ, UR4 ;  /* 0x00000004ff29ae24 */ /* 0x006fee000f8e00ff */
.L_x_96:
[----:B-----5:R-:W-:Y:S01]  /*5c80*/  @!P1 FSETP.EQ.AND P3, PT, R41, RZ, PT ;  /* 0x000000ff2900920b */ /* 0x020fe20003f62000 */
[----:B------:R-:W-:Y:S01]  /*5c90*/  @!UPT UIADD3 URZ, UPT, UPT, URZ, URZ, URZ ;  /* 0x000000fffffff290 */ /* 0x000fe2000fffe0ff */
[----:B------:R-:W-:Y:S11]  /*5ca0*/  @!P1 BRA `(.L_x_97) ;  /* 0x0000000000149947 */ /* 0x000ff60003800000 */
[----:B------:R-:W-:Y:S02]  /*5cb0*/  LOP3.LUT P1, RZ, R87, 0xff, RZ, 0xc0, !PT ;  /* 0x000000ff57ff7812 */ /* 0x000fe4000782c0ff */
[----:B------:R-:W-:Y:S04]  /*5cc0*/  PLOP3.LUT P3, PT, PT, PT, UP1, 0x80, 0x8 ;  /* 0x000000000008781c */ /* 0x000fe80003f6f018 */
[----:B------:R-:W-:Y:S07]  /*5cd0*/  PLOP3.LUT P3, PT, P3, PT, PT, 0x8, 0x80 ;  /* 0x000000000080781c */ /* 0x000fee0001f6e170 */
[----:B------:R-:W-:Y:S11]  /*5ce0*/  @P1 FSETP.EQ.AND P3, PT, R41, RZ, PT ;  /* 0x000000ff2900120b */ /* 0x000ff60003f62000 */
[----:B------:R-:W-:Y:S02]  /*5cf0*/  @!UPT UIADD3 URZ, UPT, UPT, URZ, URZ, URZ ;  /* 0x000000fffffff290 */ /* 0x000fe4000fffe0ff */
.L_x_97:
[----:B------:R-:W1:Y:S01]  /*5d00*/  SYNCS.PHASECHK.TRANS64.TRYWAIT P1, [UR31+0x120], R9 ;  /* 0x00012009ff0075a7 */ /* 0x000e62000802111f */
[----:B------:R-:W-:Y:S04]  /*5d10*/  ELECT P2, URZ, PT ;  /* 0x0000000000ff782f */ /* 0x000fe80003840000 */
[----:B------:R-:W-:Y:S01]  /*5d20*/  PLOP3.LUT P2, PT, P3, P2, PT, 0xf2, 0x2f ;  /* 0x00000000002f781c */ /* 0x000fe20001f45e72 */
[----:B------:R-:W-:Y:S01]  /*5d30*/  @!UPT UIADD3 URZ, UPT, UPT, URZ, URZ, URZ ;  /* 0x000000fffffff290 */ /* 0x000fe2000fffe0ff */
[----:B-1----:R-:W-:Y:S11]  /*5d40*/  @!P1 BRA `(.L_x_98) ;  /* 0x0000005800cc9947 */ /* 0x002ff60003800000 */
.L_x_208:
[----:B------:R-:W-:Y:S01]  /*5d50*/  @!P2 IADD3 R3, P1, PT, R14, 0x580, RZ ;  /* 0x000005800e03a810 */ /* 0x000fe20007f3e0ff */
[----:B------:R-:W-:Y:S01]  /*5d60*/  VOTEU.ALL UP0, P2 ;  /* 0x0000000000ff7886 */ /* 0x000fe20001000000 */
[----:B------:R-:W-:Y:S01]  /*5d70*/  UMOV UR6, 0x0 ;  /* 0x0000000000067882 */ /* 0x000fe20000000000 */
[----:B------:R-:W-:Y:S01]  /*5d80*/  UMOV UR7, 0x10000000 ;  /* 0x1000000000077882 */ /* 0x000fe20000000000 */
[----:B------:R-:W-:Y:S01]  /*5d90*/  @!P2 R2UR UR5, R3 ;  /* 0x000000000305a2ca */ /* 0x000fe200000e0000 */
[----:B-1----:R-:W-:Y:S01]  /*5da0*/  @!P2 IMAD.X R0, RZ, RZ, R15, P1 ;  /* 0x000000ffff00a224 */ /* 0x002fe200008e060f */
[----:B------:R-:W-:Y:S01]  /*5db0*/  @!UP0 UIADD3 UR32, UPT, UPT, UR31, 0x200, URZ ;  /* 0x000002001f208890 */ /* 0x000fe2000fffe0ff */
[----:B------:R-:W-:Y:S03]  /*5dc0*/  VOTEU.ALL UP0, P2 ;  /* 0x0000000000ff7886 */ /* 0x000fe60001000000 */
[----:B------:R-:W-:Y:S01]  /*5dd0*/  @!P2 R2UR UR4, R0 ;  /* 0x000000000004a2ca */ /* 0x000fe200000e0000 */
[----:B------:R-:W-:Y:S06]  /*5de0*/  @!P2 IMAD.MOV.U32 R0, RZ, RZ, 0x2000 ;  /* 0x00002000ff00a424 */ /* 0x000fec00078e00ff */
[----:B------:R-:W-:Y:S06]  /*5df0*/  IMAD.U32 R12, RZ, RZ, UR5 ;  /* 0x00000005ff0c7e24 */ /* 0x000fec000f8e00ff */
[----:B------:R-:W-:Y:S01]  /*5e00*/  IMAD.U32 R13, RZ, RZ, UR4 ;  /* 0x00000004ff0d7e24 */ /* 0x000fe2000f8e00ff */
[----:B------:R-:W-:Y:S04]  /*5e10*/  @!P2 R2UR UR4, R12 ;  /* 0x000000000c04a2ca */ /* 0x000fe800000e0000 */
[----:B------:R-:W-:Y:S11]  /*5e20*/  @!P2 R2UR UR5, R13 ;  /* 0x000000000d05a2ca */ /* 0x000ff600000e0000 */
[----:B------:R-:W-:Y:S02]  /*5e30*/  @!UPT UIADD3 URZ, UPT, UPT, URZ, URZ, URZ ;  /* 0x000000fffffff290 */ /* 0x000fe4000fffe0ff */
[----:B------:R1:W-:Y:S01]  /*5e40*/  @!UP0 UTMALDG.4D [UR32], [UR4], desc[UR6] ;  /* 0x00000620040085b4 */ /* 0x0003e20008019000 */
[----:B------:R1:W-:Y:S01]  /*5e50*/  @!P2 SYNCS.ARRIVE.TRANS64.RED.A0TR RZ, [UR31+0x100], R0 ;  /* 0x00010000ffffa9a7 */ /* 0x0003e2000830041f */
[----:B------:R-:W-:Y:S01]  /*5e60*/  SYNCS.ARRIVE.TRANS64.RED.A1T0 RZ, [UR59], RZ ;  /* 0x000000ffffff79a7 */ /* 0x000fe2000810043b */
[----:B------:R-:W2:Y:S02]  /*5e70*/  SYNCS.PHASECHK.TRANS64.TRYWAIT P1, [UR31+0x128], R9 ;  /* 0x00012809ff0075a7 */ /* 0x000ea4000802111f */
[----:B-12---:R-:W-:Y:S05]  /*5e80*/  @!P1 BRA `(.L_x_99) ;  /* 0x0000005800949947 */ /* 0x006fea0003800000 */
.L_x_210:
[----:B------:R-:W-:Y:S01]  /*5e90*/  @!P2 IADD3 R3, P1, PT, R14, 0x580, RZ ;  /* 0x000005800e03a810 */ /* 0x000fe20007f3e0ff */
[----:B------:R-:W-:Y:S01]  /*5ea0*/  VOTEU.ALL UP0, P2 ;  /* 0x0000000000ff7886 */ /* 0x000fe20001000000 */
[----:B------:R-:W-:Y:S01]  /*5eb0*/  UMOV UR6, 0x0 ;  /* 0x0000000000067882 */ /* 0x000fe20000000000 */
[----:B------:R-:W-:Y:S01]  /*5ec0*/  UMOV UR7, 0x10000000 ;  /* 0x1000000000077882 */ /* 0x000fe20000000000 */
[----:B------:R-:W-:Y:S01]  /*5ed0*/  @!P2 R2UR UR5, R3 ;  /* 0x000000000305a2ca */ /* 0x000fe200000e0000 */
[----:B-1----:R-:W-:Y:S01]  /*5ee0*/  @!P2 IMAD.X R0, RZ, RZ, R15, P1 ;  /* 0x000000ffff00a224 */ /* 0x002fe200008e060f */
[----:B------:R-:W-:Y:S02]  /*5ef0*/  @!UP0 UIADD3 UR26, UPT, UPT, UR34, 0x20, URZ ;  /* 0x00000020221a8890 */ /* 0x000fe4000fffe0ff */
[----:B------:R-:W-:Y:S02]  /*5f00*/  @!UP0 UIADD3 UR24, UPT, UPT, UR31, 0x2200, URZ ;  /* 0x000022001f188890 */ /* 0x000fe4000fffe0ff */
[----:B------:R-:W-:Y:S01]  /*5f10*/  @!P2 R2UR UR4, R0 ;  /* 0x000000000004a2ca */ /* 0x000fe200000e0000 */
[----:B------:R-:W-:Y:S01]  /*5f20*/  VOTEU.ALL UP0, P2 ;  /* 0x0000000000ff7886 */ /* 0x000fe20001000000 */
[----:B------:R-:W-:Y:S01]  /*5f30*/  @!P2 IMAD.MOV.U32 R0, RZ, RZ, 0x2000 ;  /* 0x00002000ff00a424 */ /* 0x000fe200078e00ff */
[----:B------:R-:W-:Y:S01]  /*5f40*/  UMOV UR27, UR35 ;  /* 0x00000023001b7c82 */ /* 0x000fe20008000000 */
[----:B------:R-:W-:Y:S01]  /*5f50*/  UMOV UR28, UR36 ;  /* 0x00000024001c7c82 */ /* 0x000fe20008000000 */
[----:B------:R-:W-:Y:S02]  /*5f60*/  UMOV UR29, UR37 ;  /* 0x00000025001d7c82 */ /* 0x000fe40008000000 */
        /* <DEDUP_REMOVED lines=10> */
.L_x_212:
[----:B------:R-:W-:Y:S01]  /*6010*/  @!P2 IADD3 R3, P1, PT, R14, 0x580, RZ ;  /* 0x000005800e03a810 */ /* 0x000fe20007f3e0ff */
[----:B------:R-:W-:Y:S01]  /*6020*/  VOTEU.ALL UP0, P2 ;  /* 0x0000000000ff7886 */ /* 0x000fe20001000000 */
[----:B------:R-:W-:Y:S01]  /*6030*/  UMOV UR6, 0x0 ;  /* 0x0000000000067882 */ /* 0x000fe20000000000 */
[----:B------:R-:W-:Y:S01]  /*6040*/  UMOV UR7, 0x10000000 ;  /* 0x1000000000077882 */ /* 0x000fe20000000000 */
[----:B------:R-:W-:Y:S01]  /*6050*/  @!P2 R2UR UR5, R3 ;  /* 0x000000000305a2ca */ /* 0x000fe200000e0000 */
[----:B-1----:R-:W-:Y:S01]  /*6060*/  @!P2 IMAD.X R0, RZ, RZ, R15, P1 ;  /* 0x000000ffff00a224 */ /* 0x002fe200008e060f */
[----:B------:R-:W-:Y:S01]  /*6070*/  @!UP0 UIADD3 UR18, UPT, UPT, UR34, 0x40, URZ ;  /* 0x0000004022128890 */ /* 0x000fe2000fffe0ff */
[----:B------:R-:W-:Y:S01]  /*6080*/  @P0 SHF.R.U32.HI R4, RZ, 0x10, R5 ;  /* 0x00000010ff040819 */ /* 0x000fe20000011605 */
[----:B------:R-:W-:Y:S02]  /*6090*/  @!UP0 UIADD3 UR16, UPT, UPT, UR31, 0x4200, URZ ;  /* 0x000042001f108890 */ /* 0x000fe4000fffe0ff */
[----:B------:R-:W-:Y:S01]  /*60a0*/  @!P2 R2UR UR4, R0 ;  /* 0x000000000004a2ca */ /* 0x000fe200000e0000 */
[----:B------:R-:W-:Y:S01]  /*60b0*/  VOTEU.ALL UP0, P2 ;  /* 0x0000000000ff7886 */ /* 0x000fe20001000000 */
[----:B------:R-:W-:Y:S01]  /*60c0*/  @!P2 IMAD.MOV.U32 R0, RZ, RZ, 0x2000 ;  /* 0x00002000ff00a424 */ /* 0x000fe200078e00ff */
[----:B------:R-:W-:Y:S01]  /*60d0*/  UMOV UR19, UR35 ;  /* 0x0000002300137c82 */ /* 0x000fe20008000000 */
[----:B------:R-:W-:Y:S01]  /*60e0*/  UMOV UR20, UR36 ;  /* 0x0000002400147c82 */ /* 0x000fe20008000000 */
[----:B------:R-:W-:Y:S01]  /*60f0*/  UMOV UR21, UR37 ;  /* 0x0000002500157c82 */ /* 0x000fe20008000000 */
[----:B------:R-:W-:Y:S01]  /*6100*/  @P0 R2UR UR50, R4 ;  /* 0x00000000043202ca */ /* 0x000fe200000e0000 */
        /* <DEDUP_REMOVED lines=10> */
.L_x_214:
[----:B------:R-:W-:Y:S01]  /*61b0*/  @!P2 IADD3 R3, P0, PT, R14, 0x580, RZ ;  /* 0x000005800e03a810 */ /* 0x000fe20007f1e0ff */
[----:B------:R-:W-:Y:S01]  /*61c0*/  VOTEU.ALL UP0, P2 ;  /* 0x0000000000ff7886 */ /* 0x000fe20001000000 */
[----:B------:R-:W-:Y:S01]  /*61d0*/  UMOV UR6, 0x0 ;  /* 0x0000000000067882 */ /* 0x000fe20000000000 */
[----:B------:R-:W-:Y:S01]  /*61e0*/  UMOV UR7, 0x10000000 ;  /* 0x1000000000077882 */ /* 0x000fe20000000000 */
[----:B------:R-:W-:Y:S01]  /*61f0*/  @!P2 R2UR UR5, R3 ;  /* 0x000000000305a2ca */ /* 0x000fe200000e0000 */
[----:B-1----:R-:W-:Y:S01]  /*6200*/  @!P2 IMAD.X R0, RZ, RZ, R15, P0 ;  /* 0x000000ffff00a224 */ /* 0x002fe200000e060f */
[----:B------:R-:W-:Y:S01]  /*6210*/  @!UP0 UIADD3 UR10, UPT, UPT, UR34, 0x60, URZ ;  /* 0x00000060220a8890 */ /* 0x000fe2000fffe0ff */
[----:B------:R-:W-:Y:S01]  /*6220*/  R2UR UR18, R91 ;  /* 0x000000005b1272ca */ /* 0x000fe200000e0000 */
[----:B------:R-:W-:Y:S01]  /*6230*/  @!UP0 UIADD3 UR8, UPT, UPT, UR31, 0x6200, URZ ;  /* 0x000062001f088890 */ /* 0x000fe2000fffe0ff */
[----:B------:R-:W-:Y:S01]  /*6240*/  R2UR UR16, R92 ;  /* 0x000000005c1072ca */ /* 0x000fe200000e0000 */
[----:B------:R-:W-:Y:S01]  /*6250*/  @!UP0 UIADD3 UR9, UPT, UPT, UR31, 0x118, URZ ;  /* 0x000001181f098890 */ /* 0x000fe2000fffe0ff */
[----:B------:R-:W-:Y:S01]  /*6260*/  @!P2 R2UR UR4, R0 ;  /* 0x000000000004a2ca */ /* 0x000fe200000e0000 */
[----:B------:R-:W-:Y:S01]  /*6270*/  VOTEU.ALL UP0, P2 ;  /* 0x0000000000ff7886 */ /* 0x000fe20001000000 */
[----:B------:R-:W-:Y:S01]  /*6280*/  UMOV UR11, UR35 ;  /* 0x00000023000b7c82 */ /* 0x000fe20008000000 */
[----:B------:R-:W-:Y:S01]  /*6290*/  UMOV UR12, UR36 ;  /* 0x00000024000c7c82 */ /* 0x000fe20008000000 */
[----:B------:R-:W-:Y:S01]  /*62a0*/  UMOV UR13, UR37 ;  /* 0x00000025000d7c82 */ /* 0x000fe20008000000 */
[----:B------:R-:W-:Y:S01]  /*62b0*/  LOP3.LUT R10, R10, 0x1, RZ, 0x3c, !PT ;  /* 0x000000010a0a7812 */ /* 0x000fe200078e3cff */
[----:B------:R-:W-:Y:S01]  /*62c0*/  IMAD.U32 R4, RZ, RZ, UR5 ;  /* 0x00000005ff047e24 */ /* 0x000fe2000f8e00ff */
[----:B------:R-:W-:Y:S01]  /*62d0*/  LOP3.LUT R8, R8, 0x1, RZ, 0x3c, !PT ;  /* 0x0000000108087812 */ /* 0x000fe200078e3cff */
[----:B------:R-:W-:Y:S02]  /*62e0*/  UPLOP3.LUT UP2, UPT, UPT, UPT, UPT, 0x80, 0x8 ;  /* 0x000000000008789c */ /* 0x000fe40003f4f070 */
[----:B------:R-:W-:Y:S02]  /*62f0*/  UIADD3 UR20, UPT, UPT, UR14, UR18, URZ ;  /* 0x000000120e147290 */ /* 0x000fe4000fffe0ff */
[----:B------:R-:W-:Y:S01]  /*6300*/  UIADD3 UR24, UPT, UPT, UR15, UR16, URZ ;  /* 0x000000100f187290 */ /* 0x000fe2000fffe0ff */
[----:B------:R-:W-:Y:S01]  /*6310*/  IMAD.U32 R5, RZ, RZ, UR4 ;  /* 0x00000004ff057e24 */ /* 0x000fe2000f8e00ff */
[----:B------:R-:W-:Y:S04]  /*6320*/  @!P2 R2UR UR4, R4 ;  /* 0x000000000404a2ca */ /* 0x000fe800000e0000 */
[----:B------:R-:W-:Y:S11]  /*6330*/  @!P2 R2UR UR5, R5 ;  /* 0x000000000505a2ca */ /* 0x000ff600000e0000 */
[----:B------:R-:W-:Y:S02]  /*6340*/  @!UPT UIADD3 URZ, UPT, UPT, URZ, URZ, URZ ;  /* 0x000000fffffff290 */ /* 0x000fe4000fffe0ff */
[----:B------:R1:W-:Y:S01]  /*6350*/  @!UP0 UTMALDG.4D [UR8], [UR4], desc[UR6] ;  /* 0x00000608040085b4 */ /* 0x0003e20008019000 */
[----:B------:R1:W-:Y:S01]  /*6360*/  @!P2 SYNCS.ARRIVE.TRANS64.RED.A0TR RZ, [UR31+0x118], R2 ;  /* 0x00011802ffffa9a7 */ /* 0x0003e2000830041f */
[----:B------:R-:W-:Y:S01]  /*6370*/  SYNCS.ARRIVE.TRANS64.RED.A1T0 RZ, [UR56], RZ ;  /* 0x000000ffffff79a7 */ /* 0x000fe20008100438 */
[----:B------:R-:W-:Y:S05]  /*6380*/  BRA.U UP3, `(.L_x_102) ;  /* 0xffffffed03bc7547 */ /* 0x000fea000b83ffff */
[----:B------:R-:W-:-:S04]  /*6390*/  SHF.L.U32 R3, R10, 0x1f, RZ ;  /* 0x0000001f0a037819 */ /* 0x000fc800000006ff */
[----:B------:R-:W2:Y:S02]  /*63a0*/  SYNCS.PHASECHK.TRANS64.TRYWAIT P0, [UR31+0x120], R3 ;  /* 0x00012003ff0075a7 */ /* 0x000ea4000800111f */
[----:B--2---:R-:W-:Y:S05]  /*63b0*/  @!P0 BRA `(.L_x_103) ;  /* 0x0000005400908947 */ /* 0x004fea0003800000 */
.L_x_216:
[----:B------:R-:W3:Y:S02]  /*63c0*/  SYNCS.PHASECHK.TRANS64.TRYWAIT P0, [UR31+0x128], R3 ;  /* 0x00012803ff0075a7 */ /* 0x000ee4000800111f */
[----:B---3--:R-:W-:Y:S05]  /*63d0*/  @!P0 BRA `(.L_x_104) ;  /* 0x0000005400a08947 */ /* 0x008fea0003800000 */
.L_x_218:
[----:B------:R-:W3:Y:S02]  /*63e0*/  SYNCS.PHASECHK.TRANS64.TRYWAIT P0, [UR31+0x130], R3 ;  /* 0x00013003ff0075a7 */ /* 0x000ee4000800111f */
[----:B---3--:R-:W-:Y:S05]  /*63f0*/  @!P0 BRA `(.L_x_105) ;  /* 0x0000005400b08947 */ /* 0x008fea0003800000 */
.L_x_220:
[----:B--2---:R-:W-:-:S07]  /*6400*/  MOV R0, UR31 ;  /* 0x0000001f00007c02 */ /* 0x004fce0008000f00 */
.L_x_106:
[----:B--2---:R-:W-:-:S04]  /*6410*/  SHF.L.U32 R3, R10, 0x1f, RZ ;  /* 0x0000001f0a037819 */ /* 0x004fc800000006ff */
[----:B------:R2:W3:Y:S03]  /*6420*/  SYNCS.PHASECHK.TRANS64.TRYWAIT P0, [R0+URZ+0x138], R3 ;  /* 0x00013803000075a7 */ /* 0x0004e600080011ff */
[----:B---3--:R-:W-:Y:S05]  /*6430*/  @!P0 NANOSLEEP.SYNCS 0x989680 ;  /* 0x009896800000895d */ /* 0x008fea0003900000 */
[----:B------:R-:W3:Y:S02]  /*6440*/  @!P0 SYNCS.PHASECHK.TRANS64 P0, [R0+URZ+0x138], R3 ;  /* 0x00013803000085a7 */ /* 0x000ee400080010ff */
[----:B-1-3--:R-:W-:Y:S05]  /*6450*/  @P0 EXIT ;  /* 0x000000000000094d */ /* 0x00afea0003800000 */
[----:B------:R-:W-:Y:S05]  /*6460*/  BRA `(.L_x_106) ;  /* 0xfffffffc00e87947 */ /* 0x000fea000383ffff */
.L_x_91:
[----:B------:R-:W-:-:S06]  /*6470*/  UISETP.GE.AND UP0, UPT, UR18, 0x4, UPT ;  /* 0x000000041200788c */ /* 0x000fcc000bf06270 */
[----:B------:R-:W-:-:S13]  /*6480*/  PLOP3.LUT P0, PT, PT, PT, UP0, 0x80, 0x8 ;  /* 0x000000000008781c */ /* 0x000fda0003f0f008 */
[----:B-1----:R-:W-:Y:S05]  /*6490*/  @!P0 EXIT ;  /* 0x000000000000894d */ /* 0x002fea0003800000 */
[----:B------:R-:W1:Y:S08]  /*64a0*/  S2UR UR4, SR_CgaCtaId ;  /* 0x00000000000479c3 */ /* 0x000e700000008800 */
[----:B------:R-:W-:Y:S01]  /*64b0*/  BAR.SYNC.DEFER_BLOCKING 0x6, 0xa0 ;  /* 0x0182800000007b1d */ /* 0x000fe20000010000 */
[C---:B------:R-:W-:Y:S01]  /*64c0*/  IMAD.SHL.U32 R0, R85.reuse, 0x20, RZ ;  /* 0x0000002055007824 */ /* 0x040fe200078e00ff */
[C---:B------:R-:W-:Y:S01]  /*64d0*/  LOP3.LUT R86, R85.reuse, 0x60, RZ, 0xc0, !PT ;  /* 0x0000006055567812 */ /* 0x040fe200078ec0ff */
[C---:B------:R-:W-:Y:S01]  /*64e0*/  IMAD.SHL.U32 R5, R85.reuse, 0x4, RZ ;  /* 0x0000000455057824 */ /* 0x040fe200078e00ff */
[----:B------:R-:W-:Y:S01]  /*64f0*/  USHF.R.S32.HI UR53, URZ, 0x1f, UR5 ;  /* 0x0000001fff357899 */ /* 0x000fe20008011405 */
[----:B------:R-:W-:Y:S01]  /*6500*/  IMAD.U32 R37, R85, 0x10000, RZ ;  /* 0x0001000055257824 */ /* 0x000fe200078e00ff */
[----:B------:R-:W-:-:S02]  /*6510*/  UMOV UR49, 0x400 ;  /* 0x0000040000317882 */ /* 0x000fc40000000000 */
[----:B------:R-:W2:Y:S01]  /*6520*/  LDC.64 R78, c[0x0][0x8b0] ;  /* 0x00022c00ff4e7b82 */ /* 0x000ea20000000a00 */
[----:B------:R-:W3:Y:S01]  /*6530*/  LDCU.64 UR6, c[0x0][0x890] ;  /* 0x00011200ff0677ac */ /* 0x000ee20008000a00 */
[----:B------:R-:W-:Y:S01]  /*6540*/  LOP3.LUT R4, R0, 0xc0, RZ, 0xc0, !PT ;  /* 0x000000c000047812 */ /* 0x000fe200078ec0ff */
[----:B------:R-:W-:Y:S02]  /*6550*/  HFMA2 R81, -RZ, RZ, 0, 0 ;  /* 0x00000000ff517431 */ /* 0x000fe400000001ff */
[----:B------:R-:W-:Y:S01]  /*6560*/  IMAD.MOV.U32 R83, RZ, RZ, 0x1 ;  /* 0x00000001ff537424 */ /* 0x000fe200078e00ff */
[----:B------:R-:W-:Y:S01]  /*6570*/  ULEA.HI UR53, UR53, UR5, URZ, 0x7 ;  /* 0x0000000535357291 */ /* 0x000fe2000f8f38ff */
[----:B------:R-:W-:Y:S01]  /*6580*/  LOP3.LUT R5, R4, 0x18, R5, 0xf8, !PT ;  /* 0x0000001804057812 */ /* 0x000fe200078ef805 */
[----:B------:R-:W-:Y:S01]  /*6590*/  IMAD.MOV.U32 R36, RZ, RZ, RZ ;  /* 0x000000ffff247224 */ /* 0x000fe200078e00ff */
[----:B------:R-:W4:Y:S01]  /*65a0*/  LDC.64 R76, c[0x0][0x8a8] ;  /* 0x00022a00ff4c7b82 */ /* 0x000f220000000a00 */
[----:B------:R-:W-:Y:S01]  /*65b0*/  IMAD.MOV.U32 R82, RZ, RZ, RZ ;  /* 0x000000ffff527224 */ /* 0x000fe200078e00ff */
[----:B------:R-:W-:Y:S01]  /*65c0*/  LOP3.LUT R5, R5, 0xf20, R0, 0xf8, !PT ;  /* 0x00000f2005057812 */ /* 0x000fe200078ef800 */
[----:B------:R-:W2:Y:S01]  /*65d0*/  LDCU UR62, c[0x0][0x370] ;  /* 0x00006e00ff3e77ac */ /* 0x000ea20008000800 */
[----:B------:R-:W-:Y:S01]  /*65e0*/  LOP3.LUT R37, R37, 0x600000, RZ, 0xc0, !PT ;  /* 0x0060000025257812 */ /* 0x000fe200078ec0ff */
[----:B------:R-:W2:Y:S01]  /*65f0*/  LDCU UR45, c[0x0][0xb0c] ;  /* 0x00016180ff2d77ac */ /* 0x000ea20008000800 */
[----:B-1----:R-:W-:Y:S01]  /*6600*/  ULEA UR49, UR4, UR49, 0x18 ;  /* 0x0000003104317291 */ /* 0x002fe2000f8ec0ff */
[----:B---3--:R-:W-:Y:S01]  /*6610*/  MOV R90, UR6 ;  /* 0x00000006005a7c02 */ /* 0x008fe20008000f00 */
[----:B------:R-:W-:Y:S01]  /*6620*/  IMAD.U32 R89, RZ, RZ, UR7 ;  /* 0x00000007ff597e24 */ /* 0x000fe2000f8e00ff */
[----:B------:R-:W1:Y:S01]  /*6630*/  LDCU UR38, c[0x0][0xb30] ;  /* 0x00016600ff2677ac */ /* 0x000e620008000800 */
[----:B------:R-:W-:-:S05]  /*6640*/  UIADD3 UR4, UPT, UPT, UR49, 0x200, URZ ;  /* 0x0000020031047890 */ /* 0x000fca000fffe0ff */
[----:B------:R-:W3:Y:S01]  /*6650*/  LDS R2, [UR49+0x1a0] ;  /* 0x0001a031ff027984 */ /* 0x000ee20008000800 */
[----:B------:R-:W1:Y:S01]  /*6660*/  LDCU.64 UR60, c[0x0][0x888] ;  /* 0x00011100ff3c77ac */ /* 0x000e620008000a00 */
[----:B------:R-:W-:Y:S01]  /*6670*/  MOV R80, UR4 ;  /* 0x0000000400507c02 */ /* 0x000fe20008000f00 */
[----:B------:R-:W1:Y:S03]  /*6680*/  LDCU.64 UR46, c[0x0][0xb28] ;  /* 0x00016500ff2e77ac */ /* 0x000e660008000a00 */
[----:B------:R-:W-:Y:S01]  /*6690*/  LEA R84, R5, R80, 0x1 ;  /* 0x0000005005547211 */ /* 0x000fe200078e08ff */
[----:B------:R-:W1:Y:S01]  /*66a0*/  LDCU.128 UR56, c[0x0][0xb10] ;  /* 0x00016200ff3877ac */ /* 0x000e620008000c00 */
[----:B------:R-:W1:Y:S01]  /*66b0*/  LDCU UR55, c[0x0][0x374] ;  /* 0x00006e80ff3777ac */ /* 0x000e620008000800 */
[----:B------:R-:W-:Y:S01]  /*66c0*/  USHF.R.S32.HI UR53, URZ, 0x7, UR53 ;  /* 0x00000007ff357899 */ /* 0x000fe20008011435 */
[----:B------:R-:W-:Y:S01]  /*66d0*/  UMOV UR54, URZ ;  /* 0x000000ff00367c82 */ /* 0x000fe20008000000 */
[----:B------:R-:W-:Y:S01]  /*66e0*/  UMOV UR51, URZ ;  /* 0x000000ff00337c82 */ /* 0x000fe20008000000 */
[C---:B---3--:R-:W-:Y:S01]  /*66f0*/  VIADD R3, R2.reuse, 0x80 ;  /* 0x0000008002037836 */ /* 0x048fe20000000000 */
[----:B------:R-:W-:-:S04]  /*6700*/  LOP3.LUT R2, R2, 0xffff, RZ, 0xc0, !PT ;  /* 0x0000ffff02027812 */ /* 0x000fc800078ec0ff */
[----:B------:R-:W-:-:S05]  /*6710*/  LOP3.LUT R3, R3, 0xffff, RZ, 0xc0, !PT ;  /* 0x0000ffff03037812 */ /* 0x000fca00078ec0ff */
[----:B------:R3:W-:Y:S02]  /*6720*/  STL.64 [R1], R2 ;  /* 0x0000000201007387 */ /* 0x0007e40000100a00 */
[C---:B---3--:R-:W-:Y:S02]  /*6730*/  LOP3.LUT R3, R85.reuse, 0x2, RZ, 0xc0, !PT ;  /* 0x0000000255037812 */ /* 0x048fe400078ec0ff */
[----:B------:R-:W-:-:S03]  /*6740*/  LOP3.LUT R85, R85, 0x4, RZ, 0xc0, !PT ;  /* 0x0000000455557812 */ /* 0x000fc600078ec0ff */
[--C-:B------:R-:W-:Y:S02]  /*6750*/  IMAD R96, R3, -0x10, R84.reuse ;  /* 0xfffffff003607824 */ /* 0x100fe400078e0254 */
[----:B-12-4-:R-:W-:-:S07]  /*6760*/  IMAD R94, R85, -0x10, R84 ;  /* 0xfffffff0555e7824 */ /* 0x016fce00078e0254 */
.L_x_150:
[----:B------:R-:W-:Y:S04]  /*6770*/  SHF.L.U32 R3, R81, 0x1f, RZ ;  /* 0x0000001f51037819 */ /* 0x000fe800000006ff */
[----:B-1----:R-:W1:Y:S02]  /*6780*/  SYNCS.PHASECHK.TRANS64.TRYWAIT P0, [UR49+0x150], R3 ;  /* 0x00015003ff0075a7 */ /* 0x002e640008001131 */
[----:B-123--:R-:W-:Y:S05]  /*6790*/  @!P0 BRA `(.L_x_107) ;  /* 0x0000005000e08947 */ /* 0x00efea0003800000 */
.L_x_222:
[----:B------:R-:W2:Y:S01]  /*67a0*/  LDS.128 R4, [UR49+0x190] ;  /* 0x00019031ff047984 */ /* 0x000ea20008000c00 */
[----:B------:R-:W-:Y:S01]  /*67b0*/  LEA R2, R36, UR48, 0x2 ;  /* 0x0000003024027c11 */ /* 0x000fe2000f8e10ff */
[----:B------:R-:W-:Y:S02]  /*67c0*/  UIADD3 UR4, UPT, UPT, UR49, 0x158, URZ ;  /* 0x0000015831047890 */ /* 0x000fe4000fffe0ff */
[----:B------:R-:W-:Y:S02]  /*67d0*/  UISETP.GE.AND UP0, UPT, UR39, 0x1, UPT ;  /* 0x000000012700788c */ /* 0x000fe4000bf06270 */
[----:B------:R-:W-:Y:S01]  /*67e0*/  UPRMT UR4, URZ, 0x654, UR4 ;  /* 0x00000654ff047896 */ /* 0x000fe20008000004 */
[----:B------:R-:W-:Y:S01]  /*67f0*/  @!PT LDS RZ, [RZ] ;  /* 0x00000000fffff984 */ /* 0x000fe20000000800 */
[----:B------:R-:W-:Y:S01]  /*6800*/  @!PT LDS RZ, [RZ] ;  /* 0x00000000fffff984 */ /* 0x000fe20000000800 */
[----:B------:R-:W-:Y:S01]  /*6810*/  @!PT LDS RZ, [RZ] ;  /* 0x00000000fffff984 */ /* 0x000fe20000000800 */
[----:B------:R-:W-:Y:S01]  /*6820*/  @!PT LDS RZ, [RZ] ;  /* 0x00000000fffff984 */ /* 0x000fe20000000800 */
[----:B------:R3:W-:Y:S06]  /*6830*/  MEMBAR.ALL.CTA ;  /* 0x0000000000007992 */ /* 0x0007ec0000008000 */
[----:B---3--:R-:W3:Y:S02]  /*6840*/  FENCE.VIEW.ASYNC.S ;  /* 0x00000000000073c6 */ /* 0x008ee40000000000 */
[----:B---3--:R-:W-:Y:S06]  /*6850*/  SYNCS.ARRIVE.TRANS64.RED.A1T0 RZ, [UR4], RZ ;  /* 0x000000ffffff79a7 */ /* 0x008fec0008100404 */
[----:B------:R-:W5:Y:S01]  /*6860*/  LDL R2, [R2] ;  /* 0x0000000002027983 */ /* 0x000f620000100800 */
[----:B--2---:R-:W-:Y:S11]  /*6870*/  LOP3.LUT P0, RZ, R6, 0x1, RZ, 0xc0, !PT ;  /* 0x0000000106ff7812 */ /* 0x004ff6000780c0ff */
[----:B------:R-:W-:Y:S02]  /*6880*/  @!UPT UIADD3 URZ, UPT, UPT, URZ, URZ, URZ ;  /* 0x000000fffffff290 */ /* 0x000fe4000fffe0ff */
[----:B------:R-:W-:Y:S01]  /*6890*/  VOTEU.ANY UP1, P0 ;  /* 0x0000000000ff7886 */ /* 0x000fe20000020100 */
[----:B------:R-:W-:Y:S01]  /*68a0*/  PLOP3.LUT P0, PT, PT, PT, UP1, 0x80, 0x8 ;  /* 0x000000000008781c */ /* 0x000fe20003f0f018 */
[----:B------:R-:W-:Y:S11]  /*68b0*/  UP2UR UR63, UPR, URZ, 0x2 ;  /* 0x00000002ff3f7883 */ /* 0x000ff60008000000 */
[----:B------:R-:W-:Y:S01]  /*68c0*/  @!UPT UIADD3 URZ, UPT, UPT, URZ, URZ, URZ ;  /* 0x000000fffffff290 */ /* 0x000fe2000fffe0ff */
[----:B-1----:R-:W-:Y:S02]  /*68d0*/  @P0 MOV R3, R4 ;  /* 0x0000000400030202 */ /* 0x002fe40000000f00 */
[----:B------:R-:W-:Y:S02]  /*68e0*/  @P0 LOP3.LUT R0, R5, 0xffff, RZ, 0xc0, !PT ;  /* 0x0000ffff05000812 */ /* 0x000fe400078ec0ff */
[----:B------:R-:W-:Y:S01]  /*68f0*/  @P0 R2UR UR5, R3 ;  /* 0x00000000030502ca */ /* 0x000fe200000e0000 */
[----:B------:R-:W-:Y:S01]  /*6900*/  IMAD.U32 R3, RZ, RZ, UR53 ;  /* 0x00000035ff037e24 */ /* 0x000fe2000f8e00ff */
[----:B------:R-:W-:Y:S04]  /*6910*/  @P0 R2UR UR4, R0 ;  /* 0x00000000000402ca */ /* 0x000fe800000e0000 */
[----:B------:R-:W-:Y:S07]  /*6920*/  IABS R0, R3 ;  /* 0x0000000300007213 */ /* 0x000fee0000000000 */
[----:B------:R-:W-:Y:S02]  /*6930*/  @UP1 UMOV UR37, UR5 ;  /* 0x0000000500251c82 */ /* 0x000fe40008000000 */
[----:B------:R-:W-:Y:S01]  /*6940*/  @UP1 UMOV UR36, UR4 ;  /* 0x0000000400241c82 */ /* 0x000fe20008000000 */
[----:B------:R-:W-:Y:S05]  /*6950*/  BRA.U !UP0, `(.L_x_108) ;  /* 0x0000000108cc7547 */ /* 0x000fea000b800000 */
[----:B------:R-:W1:Y:S01]  /*6960*/  LDCU UR9, c[0x0][0xb20] ;  /* 0x00016400ff0977ac */ /* 0x000e620008000800 */
[----:B------:R-:W-:Y:S02]  /*6970*/  UIMAD.WIDE.U32 UR4, UR55, UR59, URZ ;  /* 0x0000003b370472a5 */ /* 0x000fe4000f8e00ff */
[----:B------:R-:W-:Y:S02]  /*6980*/  UIMAD.WIDE.U32 UR6, UR62, UR56, URZ ;  /* 0x000000383e0672a5 */ /* 0x000fe4000f8e00ff */
[----:B------:R-:W-:Y:S02]  /*6990*/  UIMAD.WIDE.U32 UR10, UR36, UR59, URZ ;  /* 0x0000003b240a72a5 */ /* 0x000fe4000f8e00ff */
[----:B------:R-:W-:Y:S02]  /*69a0*/  UISETP.NE.AND UP0, UPT, UR58, 0x1, UPT ;  /* 0x000000013a00788c */ /* 0x000fe4000bf05270 */
[----:B------:R-:W-:Y:S02]  /*69b0*/  UISETP.NE.AND UP1, UPT, UR45, 0x1, UPT ;  /* 0x000000012d00788c */ /* 0x000fe4000bf25270 */
[----:B------:R-:W-:Y:S02]  /*69c0*/  UISETP.NE.AND UP2, UPT, UR39, 0x1, UPT ;  /* 0x000000012700788c */ /* 0x000fe4000bf45270 */
[----:B------:R-:W-:Y:S01]  /*69d0*/  UIMAD.WIDE.U32 UR12, UR37, UR56, URZ ;  /* 0x00000038250c72a5 */ /* 0x000fe2000f8e00ff */
[----:B------:R-:W-:Y:S01]  /*69e0*/  UMOV UR4, UR5 ;  /* 0x0000000500047c82 */ /* 0x000fe20008000000 */
[----:B------:R-:W-:Y:S01]  /*69f0*/  UMOV UR6, UR11 ;  /* 0x0000000b00067c82 */ /* 0x000fe20008000000 */
[----:B-1----:R-:W-:Y:S03]  /*6a00*/  USHF.R.U32.HI UR8, URZ, UR9, UR4 ;  /* 0x00000009ff087299 */ /* 0x002fe60008011604 */
[----:B------:R-:W-:Y:S02]  /*6a10*/  UMOV UR4, UR7 ;  /* 0x0000000700047c82 */ /* 0x000fe40008000000 */
[----:B------:R-:W-:Y:S02]  /*6a20*/  USHF.R.U32.HI UR5, URZ, UR57, UR4 ;  /* 0x00000039ff057299 */ /* 0x000fe40008011604 */
[----:B------:R-:W-:Y:S02]  /*6a30*/  USEL UR4, UR55, UR8, !UP0 ;  /* 0x0000000837047287 */ /* 0x000fe4000c000000 */
[----:B------:R-:W-:Y:S02]  /*6a40*/  USHF.R.U32.HI UR8, URZ, UR9, UR6 ;  /* 0x00000009ff087299 */ /* 0x000fe40008011606 */
[----:B------:R-:W-:Y:S02]  /*6a50*/  UIMAD.WIDE.U32 UR6, UR4, UR46, URZ ;  /* 0x0000002e040672a5 */ /* 0x000fe4000f8e00ff */
[----:B------:R-:W-:Y:S02]  /*6a60*/  USEL UR9, UR62, UR5, !UP1 ;  /* 0x000000053e097287 */ /* 0x000fe4000c800000 */
[----:B------:R-:W-:Y:S02]  /*6a70*/  USEL UR8, UR36, UR8, !UP0 ;  /* 0x0000000824087287 */ /* 0x000fe4000c000000 */
[----:B------:R-:W-:Y:S01]  /*6a80*/  UIMAD.WIDE.U32 UR10, UR9, UR46, URZ ;  /* 0x0000002e090a72a5 */ /* 0x000fe2000f8e00ff */
[----:B------:R-:W-:Y:S01]  /*6a90*/  UMOV UR6, UR7 ;  /* 0x0000000700067c82 */ /* 0x000fe20008000000 */
[----:B------:R-:W-:Y:S01]  /*6aa0*/  UMOV UR5, UR13 ;  /* 0x0000000d00057c82 */ /* 0x000fe20008000000 */
[----:B------:R-:W-:Y:S02]  /*6ab0*/  @UP2 USHF.R.U32.HI UR4, URZ, UR47, UR6 ;  /* 0x0000002fff042299 */ /* 0x000fe40008011606 */
[----:B------:R-:W-:Y:S02]  /*6ac0*/  USHF.R.U32.HI UR5, URZ, UR57, UR5 ;  /* 0x00000039ff057299 */ /* 0x000fe40008011605 */
[----:B------:R-:W-:Y:S02]  /*6ad0*/  UIMAD UR4, UR39, UR4, URZ ;  /* 0x00000004270472a4 */ /* 0x000fe4000f8e02ff */
[----:B------:R-:W-:Y:S02]  /*6ae0*/  USEL UR5, UR37, UR5, !UP1 ;  /* 0x0000000525057287 */ /* 0x000fe4000c800000 */
[----:B------:R-:W-:Y:S01]  /*6af0*/  UISETP.GE.AND UP0, UPT, UR8, UR4, UPT ;  /* 0x000000040800728c */ /* 0x000fe2000bf06270 */
[----:B------:R-:W-:Y:S01]  /*6b00*/  UMOV UR6, UR11 ;  /* 0x0000000b00067c82 */ /* 0x000fe20008000000 */
[----:B------:R-:W-:Y:S02]  /*6b10*/  UIMAD.WIDE.U32 UR10, UR8, UR46, URZ ;  /* 0x0000002e080a72a5 */ /* 0x000fe4000f8e00ff */
[----:B------:R-:W-:Y:S04]  /*6b20*/  @UP2 USHF.R.U32.HI UR9, URZ, UR47, UR6 ;  /* 0x0000002fff092299 */ /* 0x000fe80008011606 */
[----:B------:R-:W-:Y:S01]  /*6b30*/  UIMAD UR6, UR39, UR9, URZ ;  /* 0x00000009270672a4 */ /* 0x000fe2000f8e02ff */
[----:B------:R-:W-:Y:S03]  /*6b40*/  UMOV UR4, UR11 ;  /* 0x0000000b00047c82 */ /* 0x000fe60008000000 */
[----:B------:R-:W-:Y:S02]  /*6b50*/  UISETP.GE.OR UP0, UPT, UR5, UR6, UP0 ;  /* 0x000000060500728c */ /* 0x000fe40008706670 */
[----:B------:R-:W-:Y:S02]  /*6b60*/  USHF.R.U32.HI UR4, URZ, UR47, UR4 ;  /* 0x0000002fff047299 */ /* 0x000fe40008011604 */
[----:B------:R-:W-:Y:S02]  /*6b70*/  UIMAD.WIDE.U32 UR6, UR5, UR46, URZ ;  /* 0x0000002e050672a5 */ /* 0x000fe4000f8e00ff */
[----:B------:R-:W-:Y:S02]  /*6b80*/  USEL UR11, UR8, UR4, !UP2 ;  /* 0x00000004080b7287 */ /* 0x000fe4000d000000 */
[----:B------:R-:W-:Y:S02]  /*6b90*/  UIADD3 UR6, UPT, UPT, -UR5, URZ, URZ ;  /* 0x000000ff05067290 */ /* 0x000fe4000fffe1ff */
[----:B------:R-:W-:Y:S02]  /*6ba0*/  UIADD3 UR10, UPT, UPT, -UR11, URZ, URZ ;  /* 0x000000ff0b0a7290 */ /* 0x000fe4000fffe1ff */
[----:B------:R-:W-:Y:S02]  /*6bb0*/  UIMAD UR6, UR45, UR6, UR37 ;  /* 0x000000062d0672a4 */ /* 0x000fe4000f8e0225 */
[----:B------:R-:W-:Y:S01]  /*6bc0*/  UIMAD UR10, UR39, UR10, UR8 ;  /* 0x0000000a270a72a4 */ /* 0x000fe2000f8e0208 */
[----:B------:R-:W-:Y:S01]  /*6bd0*/  @!UP0 UMOV UR4, UR7 ;  /* 0x0000000700048c82 */ /* 0x000fe20008000000 */
[----:B------:R-:W-:Y:S02]  /*6be0*/  UIADD3 UR7, UPT, UPT, -UR8, URZ, URZ ;  /* 0x000000ff08077290 */ /* 0x000fe4000fffe1ff */
[----:B------:R-:W-:Y:S04]  /*6bf0*/  @!UP0 USHF.R.U32.HI UR4, URZ, UR47, UR4 ;  /* 0x0000002fff048299 */ /* 0x000fe80008011604 */
[----:B------:R-:W-:Y:S04]  /*6c00*/  @!UP0 USEL UR4, UR5, UR4, !UP2 ;  /* 0x0000000405048287 */ /* 0x000fe8000d000000 */
[----:B------:R-:W-:Y:S02]  /*6c10*/  @!UP0 UIMAD UR9, UR9, UR10, UR4 ;  /* 0x0000000a090982a4 */ /* 0x000fe4000f8e0204 */
[----:B------:R-:W-:Y:S02]  /*6c20*/  @!UP0 UIADD3 UR10, UPT, UPT, UR11, -UR4, URZ ;  /* 0x800000040b0a8290 */ /* 0x000fe4000fffe0ff */
[----:B------:R-:W-:Y:S02]  /*6c30*/  UIMAD UR4, UR58, UR7, UR36 ;  /* 0x000000073a0472a4 */ /* 0x000fe4000f8e0224 */
[----:B------:R-:W-:Y:S03]  /*6c40*/  @!UP0 UIMAD UR8, UR10, UR39, UR5 ;  /* 0x000000270a0882a4 */ /* 0x000fe6000f8e0205 */
[----:B------:R-:W-:Y:S02]  /*6c50*/  @!UP0 UMOV UR5, UR9 ;  /* 0x0000000900058c82 */ /* 0x000fe40008000000 */
[----:B------:R-:W-:Y:S02]  /*6c60*/  UIMAD UR37, UR5, UR45, UR6 ;  /* 0x0000002d052572a4 */ /* 0x000fe4000f8e0206 */
[----:B------:R-:W-:Y:S11]  /*6c70*/  UIMAD UR36, UR8, UR58, UR4 ;  /* 0x0000003a082472a4 */ /* 0x000ff6000f8e0204 */
[----:B------:R-:W-:Y:S01]  /*6c80*/  @!UPT UIADD3 URZ, UPT, UPT, URZ, URZ, URZ ;  /* 0x000000fffffff290 */ /* 0x000fe2000fffe0ff */
.L_x_108:
[----:B------:R-:W1:Y:S01]  /*6c90*/  LDCU UR11, c[0x0][0x388] ;  /* 0x00007100ff0b77ac */ /* 0x000e620008000800 */
[----:B------:R-:W-:Y:S01]  /*6ca0*/  R2UR UR6, R0 ;  /* 0x00000000000672ca */ /* 0x000fe200000e0000 */
[----:B------:R-:W-:Y:S01]  /*6cb0*/  BSSY.RECONVERGENT B6, `(.L_x_109) ;  /* 0x0000076000067945 */ /* 0x000fe20003800200 */
[----:B------:R-:W-:Y:S01]  /*6cc0*/  IABS R3, R3 ;  /* 0x0000000300037213 */ /* 0x000fe20000000000 */
[----:B------:R-:W-:Y:S01]  /*6cd0*/  USHF.L.U32 UR42, UR24, 0x7, URZ ;  /* 0x00000007182a7899 */ /* 0x000fe200080006ff */
[----:B------:R-:W-:Y:S02]  /*6ce0*/  @P0 SHF.R.U32.HI R4, RZ, 0x10, R5 ;  /* 0x00000010ff040819 */ /* 0x000fe40000011605 */
[----:B------:R-:W-:Y:S01]  /*6cf0*/  R2UR UR16, R95 ;  /* 0x000000005f1072ca */ /* 0x000fe200000e0000 */
[----:B------:R-:W-:Y:S01]  /*6d00*/  IMAD.MOV R3, RZ, RZ, -R3 ;  /* 0x000000ffff037224 */ /* 0x000fe200078e0a03 */
[----:B------:R-:W-:Y:S02]  /*6d10*/  @P0 R2UR UR16, R4 ;  /* 0x00000000041002ca */ /* 0x000fe400000e0000 */
[----:B------:R-:W-:Y:S02]  /*6d20*/  LOP3.LUT P0, RZ, R80, 0x1b0, RZ, 0xc0, !PT ;  /* 0x000001b050ff7812 */ /* 0x000fe4000780c0ff */
[----:B------:R-:W-:Y:S01]  /*6d30*/  R2UR UR9, R3 ;  /* 0x00000000030972ca */ /* 0x000fe200000e0000 */
[----:B------:R-:W2:Y:S08]  /*6d40*/  I2F.RP R9, UR6 ;  /* 0x0000000600097d06 */ /* 0x000eb00008209400 */
[----:B------:R-:W-:Y:S02]  /*6d50*/  IMAD.U32 R95, RZ, RZ, UR16 ;  /* 0x00000010ff5f7e24 */ /* 0x000fe4000f8e00ff */
[----:B--2---:R-:W2:Y:S02]  /*6d60*/  MUFU.RCP R0, R9 ;  /* 0x0000000900007308 */ /* 0x004ea40000001000 */
[----:B--2---:R-:W-:Y:S08]  /*6d70*/  VIADD R8, R0, 0xffffffe ;  /* 0x0ffffffe00087836 */ /* 0x004ff00000000000 */
[----:B------:R-:W2:Y:S02]  /*6d80*/  F2I.FTZ.U32.TRUNC.NTZ R0, R8 ;  /* 0x0000000800007305 */ /* 0x000ea4000021f000 */
[----:B--2---:R-:W-:Y:S01]  /*6d90*/  R2UR UR5, R0 ;  /* 0x00000000000572ca */ /* 0x004fe200000e0000 */
[----:B------:R-:W-:Y:S05]  /*6da0*/  IMAD.U32 R0, RZ, RZ, UR20 ;  /* 0x00000014ff007e24 */ /* 0x000fea000f8e00ff */
[----:B------:R-:W-:Y:S04]  /*6db0*/  IABS R0, R0 ;  /* 0x0000000000007213 */ /* 0x000fe80000000000 */
[----:B------:R-:W-:Y:S01]  /*6dc0*/  R2UR UR8, R0 ;  /* 0x00000000000872ca */ /* 0x000fe200000e0000 */
[----:B-1----:R-:W-:Y:S02]  /*6dd0*/  IMAD.U32 R0, RZ, RZ, UR11 ;  /* 0x0000000bff007e24 */ /* 0x002fe4000f8e00ff */
[----:B------:R-:W-:Y:S03]  /*6de0*/  UIADD3 UR4, UPT, UPT, URZ, -UR5, URZ ;  /* 0x80000005ff047290 */ /* 0x000fe6000fffe0ff */
[----:B------:R-:W-:Y:S01]  /*6df0*/  IABS R9, R0 ;  /* 0x0000000000097213 */ /* 0x000fe20000000000 */
[----:B------:R-:W-:Y:S03]  /*6e00*/  UIMAD UR7, UR4, UR6, URZ ;  /* 0x00000006040772a4 */ /* 0x000fe6000f8e02ff */
[----:B------:R-:W-:Y:S01]  /*6e10*/  UMOV UR4, URZ ;  /* 0x000000ff00047c82 */ /* 0x000fe20008000000 */
[----:B------:R-:W1:Y:S01]  /*6e20*/  I2F.RP R0, R9 ;  /* 0x0000000900007306 */ /* 0x000e620000209400 */
[----:B------:R-:W-:Y:S07]  /*6e30*/  UIMAD.WIDE.U32 UR4, UR5, UR7, UR4 ;  /* 0x00000007050472a5 */ /* 0x000fee000f8e0004 */
[----:B------:R-:W-:Y:S02]  /*6e40*/  UMOV UR4, UR5 ;  /* 0x0000000500047c82 */ /* 0x000fe40008000000 */
[----:B------:R-:W-:Y:S01]  /*6e50*/  UIMAD.WIDE.U32 UR4, UR4, UR8, URZ ;  /* 0x00000008040472a5 */ /* 0x000fe2000f8e00ff */
[----:B-1----:R-:W1:Y:S06]  /*6e60*/  MUFU.RCP R0, R0 ;  /* 0x0000000000007308 */ /* 0x002e6c0000001000 */
[----:B------:R-:W-:Y:S02]  /*6e70*/  UMOV UR43, UR5 ;  /* 0x00000005002b7c82 */ /* 0x000fe40008000000 */
[----:B------:R-:W-:Y:S04]  /*6e80*/  UIMAD UR4, UR43, UR9, UR8 ;  /* 0x000000092b0472a4 */ /* 0x000fe8000f8e0208 */
[----:B------:R-:W-:Y:S01]  /*6e90*/  UISETP.GT.U32.AND UP0, UPT, UR6, UR4, UPT ;  /* 0x000000040600728c */ /* 0x000fe2000bf04070 */
[----:B-1----:R-:W-:Y:S10]  /*6ea0*/  VIADD R10, R0, 0xffffffe ;  /* 0x0ffffffe000a7836 */ /* 0x002ff40000000000 */
[----:B------:R-:W-:Y:S02]  /*6eb0*/  @!UP0 UIADD3 UR4, UPT, UPT, UR4, -UR6, URZ ;  /* 0x8000000604048290 */ /* 0x000fe4000fffe0ff */
[----:B------:R-:W-:Y:S01]  /*6ec0*/  @!UP0 UIADD3 UR43, UPT, UPT, UR43, 0x1, URZ ;  /* 0x000000012b2b8890 */ /* 0x000fe2000fffe0ff */
[----:B------:R-:W1:Y:S01]  /*6ed0*/  F2I.FTZ.U32.TRUNC.NTZ R11, R10 ;  /* 0x0000000a000b7305 */ /* 0x000e62000021f000 */
[----:B------:R-:W-:Y:S02]  /*6ee0*/  UISETP.GE.U32.AND UP2, UPT, UR4, UR6, UPT ;  /* 0x000000060400728c */ /* 0x000fe4000bf46070 */
[----:B------:R-:W-:Y:S02]  /*6ef0*/  ULOP3.LUT UR4, UR20, UR53, URZ, 0x3c, !UPT ;  /* 0x0000003514047292 */ /* 0x000fe4000f8e3cff */
[----:B------:R-:W-:Y:S02]  /*6f00*/  UISETP.NE.AND UP0, UPT, UR53, URZ, UPT ;  /* 0x000000ff3500728c */ /* 0x000fe4000bf05270 */
[----:B------:R-:W-:Y:S05]  /*6f10*/  UISETP.GE.AND UP1, UPT, UR4, URZ, UPT ;  /* 0x000000ff0400728c */ /* 0x000fea000bf26270 */
[----:B------:R-:W-:Y:S01]  /*6f20*/  @UP2 UIADD3 UR43, UPT, UPT, UR43, 0x1, URZ ;  /* 0x000000012b2b2890 */ /* 0x000fe2000fffe0ff */
[--C-:B-1----:R-:W-:Y:S02]  /*6f30*/  IMAD.MOV R8, RZ, RZ, -R11.reuse ;  /* 0x000000ffff087224 */ /* 0x102fe400078e0a0b */
[----:B------:R-:W-:Y:S03]  /*6f40*/  IMAD.MOV.U32 R10, RZ, RZ, RZ ;  /* 0x000000ffff0a7224 */ /* 0x000fe600078e00ff */
[----:B------:R-:W-:Y:S01]  /*6f50*/  @!UP1 UIADD3 UR43, UPT, UPT, -UR43, URZ, URZ ;  /* 0x000000ff2b2b9290 */ /* 0x000fe2000fffe1ff */
[----:B------:R-:W-:Y:S01]  /*6f60*/  IMAD R3, R8, R9, RZ ;  /* 0x0000000908037224 */ /* 0x000fe200078e02ff */
[----:B------:R-:W-:Y:S02]  /*6f70*/  UISETP.NE.AND UP1, UPT, UR38, 0x1, UPT ;  /* 0x000000012600788c */ /* 0x000fe4000bf25270 */
[----:B------:R-:W-:Y:S01]  /*6f80*/  @!UP0 ULOP3.LUT UR43, URZ, UR53, URZ, 0x33, !UPT ;  /* 0x00000035ff2b8292 */ /* 0x000fe2000f8e33ff */
[----:B------:R-:W-:Y:S05]  /*6f90*/  IMAD.HI.U32 R11, R11, R3, R10 ;  /* 0x000000030b0b7227 */ /* 0x000fea00078e000a */
[----:B------:R-:W-:Y:S03]  /*6fa0*/  MOV R0, UR43 ;  /* 0x0000002b00007c02 */ /* 0x000fe60008000f00 */
[----:B------:R-:W1:Y:S01]  /*6fb0*/  @!UP1 LDCU.128 UR12, c[0x0][0xb10] ;  /* 0x00016200ff0c97ac */ /* 0x000e620008000c00 */
[----:B------:R-:W-:Y:S05]  /*6fc0*/  IABS R0, R0 ;  /* 0x0000000000007213 */ /* 0x000fea0000000000 */
[----:B------:R-:W-:Y:S01]  /*6fd0*/  IMAD.HI.U32 R11, R11, R0, RZ ;  /* 0x000000000b0b7227 */ /* 0x000fe200078e00ff */
[----:B------:R-:W2:Y:S03]  /*6fe0*/  @!UP1 LDCU UR10, c[0x0][0xb20] ;  /* 0x00016400ff0a97ac */ /* 0x000ea60008000800 */
[----:B------:R-:W-:Y:S01]  /*6ff0*/  IMAD.MOV R3, RZ, RZ, -R11 ;  /* 0x000000ffff037224 */ /* 0x000fe200078e0a0b */
[----:B------:R-:W3:Y:S03]  /*7000*/  @!UP1 LDCU UR5, c[0x0][0xb0c] ;  /* 0x00016180ff0597ac */ /* 0x000ee60008000800 */
[C---:B------:R-:W-:Y:S01]  /*7010*/  IMAD R0, R9.reuse, R3, R0 ;  /* 0x0000000309007224 */ /* 0x040fe200078e0200 */
[----:B-1----:R-:W-:Y:S04]  /*7020*/  UIMAD.WIDE.U32 UR6, UR36, UR15, URZ ;  /* 0x0000000f240672a5 */ /* 0x002fe8000f8e00ff */
[----:B------:R-:W-:Y:S01]  /*7030*/  ISETP.GT.U32.AND P1, PT, R9, R0, PT ;  /* 0x000000000900720c */ /* 0x000fe20003f24070 */
[----:B------:R-:W-:Y:S02]  /*7040*/  UIMAD.WIDE.U32 UR8, UR37, UR12, URZ ;  /* 0x0000000c250872a5 */ /* 0x000fe4000f8e00ff */
[----:B------:R-:W-:Y:S02]  /*7050*/  @!UP1 UISETP.NE.AND UP0, UPT, UR14, 0x1, UPT ;  /* 0x000000010e00988c */ /* 0x000fe4000bf05270 */
[----:B------:R-:W-:Y:S01]  /*7060*/  ULOP3.LUT UR8, UR43, UR11, URZ, 0x3c, !UPT ;  /* 0x0000000b2b087292 */ /* 0x000fe2000f8e3cff */
[----:B------:R-:W-:Y:S02]  /*7070*/  @!UP1 UMOV UR6, UR7 ;  /* 0x0000000700069c82 */ /* 0x000fe40008000000 */
[----:B------:R-:W-:Y:S01]  /*7080*/  @!UP1 UMOV UR4, UR9 ;  /* 0x0000000900049c82 */ /* 0x000fe20008000000 */
[----:B--2---:R-:W-:Y:S02]  /*7090*/  @!UP1 USHF.R.U32.HI UR6, URZ, UR10, UR6 ;  /* 0x0000000aff069299 */ /* 0x004fe40008011606 */
[----:B---3--:R-:W-:Y:S02]  /*70a0*/  @!UP1 UISETP.NE.AND UP2, UPT, UR5, 0x1, UPT ;  /* 0x000000010500988c */ /* 0x008fe4000bf45270 */
[----:B------:R-:W-:Y:S01]  /*70b0*/  @!UP1 USHF.R.U32.HI UR4, URZ, UR13, UR4 ;  /* 0x0000000dff049299 */ /* 0x000fe20008011604 */
[----:B------:R-:W-:Y:S01]  /*70c0*/  @!P1 IMAD.IADD R0, R0, 0x1, -R9 ;  /* 0x0000000100009824 */ /* 0x000fe200078e0a09 */
[----:B------:R-:W-:Y:S01]  /*70d0*/  @!UP1 USEL UR6, UR36, UR6, !UP0 ;  /* 0x0000000624069287 */ /* 0x000fe2000c000000 */
[----:B------:R-:W-:Y:S01]  /*70e0*/  @!P1 IADD3 R11, PT, PT, R11, 0x1, RZ ;  /* 0x000000010b0b9810 */ /* 0x000fe20007ffe0ff */
[----:B------:R-:W-:Y:S02]  /*70f0*/  @!UP1 USEL UR7, UR37, UR4, !UP2 ;  /* 0x0000000425079287 */ /* 0x000fe4000d000000 */
[----:B------:R-:W-:Y:S01]  /*7100*/  UISETP.GE.AND UP0, UPT, UR8, URZ, UPT ;  /* 0x000000ff0800728c */ /* 0x000fe2000bf06270 */
[----:B------:R-:W-:Y:S01]  /*7110*/  ISETP.GE.U32.AND P2, PT, R0, R9, PT ;  /* 0x000000090000720c */ /* 0x000fe20003f46070 */
[----:B------:R-:W-:Y:S02]  /*7120*/  UISETP.NE.AND UP2, UPT, UR11, URZ, UPT ;  /* 0x000000ff0b00728c */ /* 0x000fe4000bf45270 */
[----:B------:R-:W-:Y:S02]  /*7130*/  @!UP1 UIADD3 UR4, UPT, UPT, -UR7, UR6, URZ ;  /* 0x0000000607049290 */ /* 0x000fe4000fffe1ff */
[----:B------:R-:W-:Y:S02]  /*7140*/  @!UP1 UIADD3 UR6, UPT, UPT, UR7, -UR6, URZ ;  /* 0x8000000607069290 */ /* 0x000fe4000fffe0ff */
[----:B------:R-:W-:Y:S02]  /*7150*/  @!UP1 UIMAD UR37, UR4, UR5, UR37 ;  /* 0x00000005042592a4 */ /* 0x000fe4000f8e0225 */
[----:B------:R-:W-:Y:S02]  /*7160*/  UIADD3 UR4, UPT, UPT, -UR43, URZ, URZ ;  /* 0x000000ff2b047290 */ /* 0x000fe4000fffe1ff */
[----:B------:R-:W-:Y:S02]  /*7170*/  @!UP1 UIMAD UR36, UR6, UR14, UR36 ;  /* 0x0000000e062492a4 */ /* 0x000fe4000f8e0224 */
[----:B------:R-:W-:Y:S01]  /*7180*/  UIMAD UR5, UR53, UR4, UR20 ;  /* 0x00000004350572a4 */ /* 0x000fe2000f8e0214 */
[----:B------:R-:W-:Y:S03]  /*7190*/  @P2 VIADD R11, R11, 0x1 ;  /* 0x000000010b0b2836 */ /* 0x000fe60000000000 */
[----:B------:R-:W-:Y:S02]  /*71a0*/  USHF.L.U32 UR52, UR5, 0x7, URZ ;  /* 0x0000000705347899 */ /* 0x000fe400080006ff */
[----:B------:R-:W-:Y:S11]  /*71b0*/  R2UR UR44, R11 ;  /* 0x000000000b2c72ca */ /* 0x000ff600000e0000 */
[----:B------:R-:W-:Y:S02]  /*71c0*/  @!UPT UIADD3 URZ, UPT, UPT, URZ, URZ, URZ ;  /* 0x000000fffffff290 */ /* 0x000fe4000fffe0ff */
[----:B------:R-:W-:Y:S02]  /*71d0*/  @!UP0 UIADD3 UR44, UPT, UPT, -UR44, URZ, URZ ;  /* 0x000000ff2c2c8290 */ /* 0x000fe4000fffe1ff */
[----:B------:R-:W-:Y:S04]  /*71e0*/  @!UP2 ULOP3.LUT UR44, URZ, UR11, URZ, 0x33, !UPT ;  /* 0x0000000bff2ca292 */ /* 0x000fe8000f8e33ff */
[----:B------:R-:W-:Y:S04]  /*71f0*/  UIADD3 UR4, UPT, UPT, -UR44, URZ, URZ ;  /* 0x000000ff2c047290 */ /* 0x000fe8000fffe1ff */
[----:B------:R-:W-:Y:S01]  /*7200*/  UIMAD UR43, UR11, UR4, UR43 ;  /* 0x000000040b2b72a4 */ /* 0x000fe2000f8e022b */
[----:B------:R-:W-:Y:S11]  /*7210*/  @!P0 BRA `(.L_x_110) ;  /* 0x00000000007c8947 */ /* 0x000ff60003800000 */
[----:B------:R-:W1:Y:S01]  /*7220*/  LDCU.64 UR8, c[0x4][0x80] ;  /* 0x01001000ff0877ac */ /* 0x000e620008000a00 */
[----:B------:R-:W-:Y:S01]  /*7230*/  MOV R16, 0x0 ;  /* 0x0000000000107802 */ /* 0x000fe20000000f00 */
[----:B------:R-:W-:Y:S02]  /*7240*/  HFMA2 R12, -RZ, RZ, 0, 5.9604644775390625e-08 ;  /* 0x00000001ff0c7431 */ /* 0x000fe400000001ff */
[----:B------:R-:W-:Y:S01]  /*7250*/  IMAD.MOV.U32 R8, RZ, RZ, 0x70 ;  /* 0x00000070ff087424 */ /* 0x000fe200078e00ff */
[----:B------:R2:W3:Y:S01]  /*7260*/  LDC.64 R14, c[0x4][R16] ;  /* 0x01000000100e7b82 */ /* 0x0004e20000000a00 */
[----:B------:R-:W4:Y:S01]  /*7270*/  LDCU.64 UR6, c[0x4][0x88] ;  /* 0x01001100ff0677ac */ /* 0x000f220008000a00 */
[----:B------:R-:W-:Y:S01]  /*7280*/  IMAD.MOV.U32 R13, RZ, RZ, RZ ;  /* 0x000000ffff0d7224 */ /* 0x000fe200078e00ff */
[----:B------:R-:W2:Y:S01]  /*7290*/  LDCU.64 UR4, c[0x4][0x8] ;  /* 0x01000100ff0477ac */ /* 0x000ea20008000a00 */
[----:B-1----:R-:W-:Y:S01]  /*72a0*/  MOV R5, UR9 ;  /* 0x0000000900057c02 */ /* 0x002fe20008000f00 */
[----:B------:R-:W-:Y:S01]  /*72b0*/  IMAD.U32 R4, RZ, RZ, UR8 ;  /* 0x00000008ff047e24 */ /* 0x000fe2000f8e00ff */
[----:B----4-:R-:W-:Y:S01]  /*72c0*/  MOV R7, UR7 ;  /* 0x0000000700077c02 */ /* 0x010fe20008000f00 */
[----:B------:R-:W-:Y:S01]  /*72d0*/  IMAD.U32 R6, RZ, RZ, UR6 ;  /* 0x00000006ff067e24 */ /* 0x000fe2000f8e00ff */
[----:B--2---:R-:W-:Y:S01]  /*72e0*/  MOV R11, UR5 ;  /* 0x00000005000b7c02 */ /* 0x004fe20008000f00 */
[----:B------:R-:W-:Y:S02]  /*72f0*/  IMAD.U32 R10, RZ, RZ, UR4 ;  /* 0x00000004ff0a7e24 */ /* 0x000fe4000f8e00ff */
[----:B------:R-:W-:Y:S07]  /*7300*/  LEPC R20, `(.L_x_111) ;  /* 0x000000001014794e */ /* 0x000fee0000000000 */
[----:B---3-5:R-:W-:Y:S05]  /*7310*/  CALL.ABS.NOINC R14 ;  /* 0x000000000e007343 */ /* 0x028fea0003c00000 */
.L_x_111:
[----:B------:R-:W1:Y:S01]  /*7320*/  LDCU.64 UR8, c[0x4][0x80] ;  /* 0x01001000ff0877ac */ /* 0x000e620008000a00 */
[----:B------:R-:W2:Y:S01]  /*7330*/  LDC.64 R16, c[0x4][R16] ;  /* 0x0100000010107b82 */ /* 0x000ea20000000a00 */
[----:B------:R-:W-:Y:S02]  /*7340*/  HFMA2 R12, -RZ, RZ, 0, 5.9604644775390625e-08 ;  /* 0x00000001ff0c7431 */ /* 0x000fe400000001ff */
[----:B------:R-:W-:Y:S02]  /*7350*/  IMAD.MOV.U32 R8, RZ, RZ, 0x70 ;  /* 0x00000070ff087424 */ /* 0x000fe400078e00ff */
[----:B------:R-:W-:Y:S01]  /*7360*/  IMAD.MOV.U32 R13, RZ, RZ, RZ ;  /* 0x000000ffff0d7224 */ /* 0x000fe200078e00ff */
[----:B------:R-:W3:Y:S01]  /*7370*/  LDCU.64 UR6, c[0x4][0x88] ;  /* 0x01001100ff0677ac */ /* 0x000ee20008000a00 */
[----:B------:R-:W4:Y:S01]  /*7380*/  LDCU.64 UR4, c[0x4][0x8] ;  /* 0x01000100ff0477ac */ /* 0x000f220008000a00 */
[----:B-1----:R-:W-:Y:S02]  /*7390*/  MOV R4, UR8 ;  /* 0x0000000800047c02 */ /* 0x002fe40008000f00 */
[----:B------:R-:W-:Y:S02]  /*73a0*/  MOV R5, UR9 ;  /* 0x0000000900057c02 */ /* 0x000fe40008000f00 */
[----:B---3--:R-:W-:Y:S01]  /*73b0*/  MOV R7, UR7 ;  /* 0x0000000700077c02 */ /* 0x008fe20008000f00 */
[----:B------:R-:W-:Y:S01]  /*73c0*/  IMAD.U32 R6, RZ, RZ, UR6 ;  /* 0x00000006ff067e24 */ /* 0x000fe2000f8e00ff */
[----:B----4-:R-:W-:Y:S01]  /*73d0*/  MOV R11, UR5 ;  /* 0x00000005000b7c02 */ /* 0x010fe20008000f00 */
[----:B------:R-:W-:Y:S02]  /*73e0*/  IMAD.U32 R10, RZ, RZ, UR4 ;  /* 0x00000004ff0a7e24 */ /* 0x000fe4000f8e00ff */
[----:B------:R-:W-:Y:S07]  /*73f0*/  LEPC R20, `(.L_x_110) ;  /* 0x000000001014794e */ /* 0x000fee0000000000 */
[----:B--2---:R-:W-:Y:S05]  /*7400*/  CALL.ABS.NOINC R16 ;  /* 0x0000000010007343 */ /* 0x004fea0003c00000 */
.L_x_110:
[----:B------:R-:W-:Y:S05]  /*7410*/  BSYNC.RECONVERGENT B6 ;  /* 0x0000000000067941 */ /* 0x000fea0003800200 */
.L_x_109:
[----:B------:R-:W-:Y:S02]  /*7420*/  R2UR UR6, R93 ;  /* 0x000000005d0672ca */ /* 0x000fe400000e0000 */
[----:B------:R-:W-:Y:S02]  /*7430*/  R2UR UR5, R90 ;  /* 0x000000005a0572ca */ /* 0x000fe400000e0000 */
[----:B------:R-:W-:Y:S02]  /*7440*/  R2UR UR4, R89 ;  /* 0x00000000590472ca */ /* 0x000fe400000e0000 */
[----:B------:R-:W-:Y:S02]  /*7450*/  ISETP.NE.U32.AND P4, PT, R78, RZ, PT ;  /* 0x000000ff4e00720c */ /* 0x000fe40003f85070 */
[----:B------:R-:W-:Y:S02]  /*7460*/  ISETP.NE.U32.AND P2, PT, RZ, UR60, PT ;  /* 0x0000003cff007c0c */ /* 0x000fe4000bf45070 */
[----:B------:R-:W-:Y:S02]  /*7470*/  ISETP.NE.AND.EX P4, PT, R79, RZ, PT, P4 ;  /* 0x000000ff4f00720c */ /* 0x000fe40003f85340 */
[----:B------:R-:W-:Y:S01]  /*7480*/  ISETP.NE.AND.EX P2, PT, RZ, UR61, PT, P2 ;  /* 0x0000003dff007c0c */ /* 0x000fe2000bf45320 */
[----:B------:R-:W-:Y:S02]  /*7490*/  UISETP.NE.AND UP2, UPT, UR6, URZ, UPT ;  /* 0x000000ff0600728c */ /* 0x000fe4000bf45270 */
[----:B------:R-:W-:Y:S04]  /*74a0*/  UISETP.NE.U32.AND UP0, UPT, UR5, URZ, UPT ;  /* 0x000000ff0500728c */ /* 0x000fe8000bf05070 */
[----:B------:R-:W-:Y:S01]  /*74b0*/  UISETP.NE.AND.EX UP1, UPT, UR4, URZ, UPT, UP0 ;  /* 0x000000ff0400728c */ /* 0x000fe2000bf25300 */
[----:B------:R-:W-:Y:S01]  /*74c0*/  PLOP3.LUT P1, PT, PT, PT, UP2, 0x80, 0x8 ;  /* 0x000000000008781c */ /* 0x000fe20003f2f028 */
[----:B------:R-:W-:Y:S03]  /*74d0*/  UPLOP3.LUT UP0, UPT, UPT, UPT, UPT, 0x40, 0x4 ;  /* 0x000000000004789c */ /* 0x000fe60003f0e870 */
[----:B------:R-:W-:Y:S06]  /*74e0*/  @UP2 UPLOP3.LUT UP0, UPT, UPT, UPT, UP1, 0x80, 0x8 ;  /* 0x000000000008289c */ /* 0x000fec0003f0f010 */
[----:B------:R-:W-:Y:S01]  /*74f0*/  PLOP3.LUT P0, PT, PT, PT, UP0, 0x80, 0x8 ;  /* 0x000000000008781c */ /* 0x000fe20003f0f008 */
[----:B------:R-:W-:Y:S01]  /*7500*/  @!UPT UIADD3 URZ, UPT, UPT, URZ, URZ, URZ ;  /* 0x000000fffffff290 */ /* 0x000fe2000fffe0ff */
[----:B------:R-:W-:Y:S11]  /*7510*/  BRA.U !UP1, `(.L_x_112) ;  /* 0x0000000109407547 */ /* 0x000ff6000b800000 */
[----:B------:R-:W-:Y:S01]  /*7520*/  UISETP.NE.U32.AND UP0, UPT, UR60, URZ, UPT ;  /* 0x000000ff3c00728c */ /* 0x000fe2000bf05070 */
[----:B------:R-:W-:Y:S01]  /*7530*/  R2UR UR6, R90 ;  /* 0x000000005a0672ca */ /* 0x000fe200000e0000 */
[----:B------:R-:W1:Y:S01]  /*7540*/  LDCU.64 UR8, c[0x0][0x358] ;  /* 0x00006b00ff0877ac */ /* 0x000e620008000a00 */
[----:B------:R-:W-:Y:S02]  /*7550*/  HFMA2 R87, -RZ, RZ, 0, 5.9604644775390625e-08 ;  /* 0x00000001ff577431 */ /* 0x000fe400000001ff */
[----:B------:R-:W-:Y:S01]  /*7560*/  IMAD.MOV.U32 R0, RZ, RZ, 0x1 ;  /* 0x00000001ff007424 */ /* 0x000fe200078e00ff */
[----:B------:R-:W-:Y:S06]  /*7570*/  UISETP.NE.AND.EX UP0, UPT, UR61, URZ, UPT, UP0 ;  /* 0x000000ff3d00728c */ /* 0x000fec000bf05300 */
[----:B------:R-:W-:Y:S05]  /*7580*/  PLOP3.LUT P3, PT, PT, PT, UP0, 0x80, 0x8 ;  /* 0x000000000008781c */ /* 0x000fea0003f6f008 */
[----:B------:R-:W2:Y:S01]  /*7590*/  @UP0 LDCU.64 UR4, c[0x0][0x888] ;  /* 0x00011100ff0407ac */ /* 0x000ea20008000a00 */
[----:B------:R-:W-:Y:S07]  /*75a0*/  @UP0 UIMAD UR6, UR50, UR6, URZ ;  /* 0x00000006320602a4 */ /* 0x000fee000f8e02ff */
[----:B------:R-:W-:Y:S01]  /*75b0*/  @!P3 PRMT R87, R0, 0x7610, R87 ;  /* 0x000076100057b816 */ /* 0x000fe20000000057 */
[----:B--2---:R-:W-:Y:S06]  /*75c0*/  @UP0 UIMAD.WIDE UR4, UR6, 0x4, UR4 ;  /* 0x00000004060408a5 */ /* 0x004fec000f8e0204 */
[----:B------:R-:W-:Y:S02]  /*75d0*/  IMAD.U32 R4, RZ, RZ, UR4 ;  /* 0x00000004ff047e24 */ /* 0x000fe4000f8e00ff */
[----:B------:R-:W-:Y:S03]  /*75e0*/  IMAD.U32 R5, RZ, RZ, UR5 ;  /* 0x00000005ff057e24 */ /* 0x000fe6000f8e00ff */
[----:B------:R-:W2:Y:S02]  /*75f0*/  @!UP0 LDCU UR4, c[0x0][0x880] ;  /* 0x00011000ff0487ac */ /* 0x000ea40008000800 */
[----:B-1---5:R1:W5:Y:S02]  /*7600*/  @P3 LDG.E R41, desc[UR8][R4.64] ;  /* 0x0000000804293981 */ /* 0x022364000c1e1900 */
[----:B-12---:R-:W-:Y:S02]  /*7610*/  @!P3 MOV R41, UR4 ;  /* 0x000000040029bc02 */ /* 0x006fe40008000f00 */
.L_x_112:
[----:B------:R-:W-:Y:S05]  /*7620*/  @!P4 BRA `(.L_x_113) ;  /* 0x000000000024c947 */ /* 0x000fea0003800000 */
[----:B------:R-:W-:Y:S01]  /*7630*/  ISETP.NE.U32.AND P3, PT, R76, RZ, PT ;  /* 0x000000ff4c00720c */ /* 0x000fe20003f65070 */
[----:B------:R-:W1:Y:S03]  /*7640*/  LDCU.64 UR4, c[0x0][0x358] ;  /* 0x00006b00ff0477ac */ /* 0x000e660008000a00 */
[----:B------:R-:W-:Y:S11]  /*7650*/  ISETP.NE.AND.EX P3, PT, R77, RZ, PT, P3 ;  /* 0x000000ff4d00720c */ /* 0x000ff60003f65330 */
[----:B------:R-:W-:Y:S02]  /*7660*/  @!UPT UIADD3 URZ, UPT, UPT, URZ, URZ, URZ ;  /* 0x000000fffffff290 */ /* 0x000fe4000fffe0ff */
[----:B------:R-:W2:Y:S01]  /*7670*/  @P3 LDC.64 R4, c[0x0][0x8a8] ;  /* 0x00022a00ff043b82 */ /* 0x000ea20000000a00 */
[----:B------:R-:W-:Y:S04]  /*7680*/  @P3 IMAD R0, R78, UR50, RZ ;  /* 0x000000324e003c24 */ /* 0x000fe8000f8e02ff */
[----:B--2---:R-:W-:Y:S05]  /*7690*/  @P3 IMAD.WIDE R4, R0, 0x4, R4 ;  /* 0x0000000400043825 */ /* 0x004fea00078e0204 */
[----:B-1---5:R1:W5:Y:S02]  /*76a0*/  @P3 LDG.E R38, desc[UR4][R4.64] ;  /* 0x0000000404263981 */ /* 0x022364000c1e1900 */
[----:B-1----:R-:W2:Y:S02]  /*76b0*/  @!P3 LDC R38, c[0x0][0x8a0] ;  /* 0x00022800ff26bb82 */ /* 0x002ea40000000800 */
.L_x_113:
[----:B-----5:R-:W-:Y:S01]  /*76c0*/  FSETP.NEU.AND P3, PT, R41, RZ, PT ;  /* 0x000000ff2900720b */ /* 0x020fe20003f6d000 */
[----:B------:R-:W-:Y:S01]  /*76d0*/  BSSY B1, `(.L_x_114) ;  /* 0x0000039000017945 */ /* 0x000fe20003800000 */
[----:B------:R-:W-:Y:S01]  /*76e0*/  SEL R4, RZ, 0xffffffff, P2 ;  /* 0xffffffffff047807 */ /* 0x000fe20001000000 */
[----:B------:R-:W-:Y:S01]  /*76f0*/  IMAD.MOV.U32 R46, RZ, RZ, 0x1 ;  /* 0x00000001ff2e7424 */ /* 0x000fe200078e00ff */
[----:B------:R-:W-:Y:S01]  /*7700*/  @P1 LOP3.LUT P2, RZ, R87, 0xff, RZ, 0xc0, !PT ;  /* 0x000000ff57ff1812 */ /* 0x000fe2000784c0ff */
[----:B------:R-:W-:Y:S01]  /*7710*/  IMAD.IADD R39, R37, 0x1, R2 ;  /* 0x0000000125277824 */ /* 0x000fe200078e0202 */
[----:B------:R-:W-:Y:S01]  /*7720*/  @P1 SEL R3, RZ, 0xffffffff, P3 ;  /* 0xffffffffff031807 */ /* 0x000fe20001800000 */
[----:B------:R-:W-:Y:S01]  /*7730*/  IMAD R100, R85, -0x10, R96 ;  /* 0xfffffff055647824 */ /* 0x000fe200078e0260 */
[----:B------:R-:W-:Y:S01]  /*7740*/  LOP3.LUT R83, R83, 0x1, RZ, 0x3c, !PT ;  /* 0x0000000153537812 */ /* 0x000fe200078e3cff */
[----:B------:R-:W-:Y:S01]  /*7750*/  IMAD.MOV.U32 R47, RZ, RZ, RZ ;  /* 0x000000ffff2f7224 */ /* 0x000fe200078e00ff */
[----:B------:R-:W-:Y:S02]  /*7760*/  @P0 SEL R3, R4, R3, !P2 ;  /* 0x0000000304030207 */ /* 0x000fe40005000000 */
[----:B------:R-:W-:Y:S02]  /*7770*/  CS2R R74, SRZ ;  /* 0x00000000004a7805 */ /* 0x000fe4000001ff00 */
[----:B------:R-:W-:Y:S02]  /*7780*/  LEA R99, R36, UR49, 0x3 ;  /* 0x0000003124637c11 */ /* 0x000fe4000f8e18ff */
[----:B------:R-:W-:Y:S02]  /*7790*/  CS2R R72, SRZ ;  /* 0x0000000000487805 */ /* 0x000fe4000001ff00 */
[----:B------:R-:W-:Y:S02]  /*77a0*/  @P1 LOP3.LUT R3, R3, 0x1, RZ, 0xc0, !PT ;  /* 0x0000000103031812 */ /* 0x000fe400078ec0ff */
[----:B------:R-:W-:Y:S02]  /*77b0*/  CS2R R66, SRZ ;  /* 0x0000000000427805 */ /* 0x000fe4000001ff00 */
[----:B------:R-:W-:Y:S02]  /*77c0*/  SHF.L.U32 R0, R82, 0x1f, RZ ;  /* 0x0000001f52007819 */ /* 0x000fe400000006ff */
[----:B------:R-:W-:Y:S02]  /*77d0*/  CS2R R64, SRZ ;  /* 0x0000000000407805 */ /* 0x000fe4000001ff00 */
[----:B------:R-:W-:Y:S02]  /*77e0*/  ISETP.NE.U32.OR P5, PT, R3, 0x1, !P1 ;  /* 0x000000010300780c */ /* 0x000fe40004fa5470 */
[----:B------:R-:W-:Y:S02]  /*77f0*/  CS2R R58, SRZ ;  /* 0x00000000003a7805 */ /* 0x000fe4000001ff00 */
[----:B------:R-:W-:Y:S02]  /*7800*/  PLOP3.LUT P2, PT, PT, PT, UP1, 0x80, 0x8 ;  /* 0x000000000008781c */ /* 0x000fe40003f4f018 */
[----:B------:R-:W-:Y:S02]  /*7810*/  CS2R R56, SRZ ;  /* 0x0000000000387805 */ /* 0x000fe4000001ff00 */
[----:B------:R-:W-:Y:S02]  /*7820*/  LOP3.LUT P4, R97, R87, 0xff, RZ, 0xc0, !PT ;  /* 0x000000ff57617812 */ /* 0x000fe4000788c0ff */
[----:B------:R-:W-:Y:S02]  /*7830*/  CS2R R50, SRZ ;  /* 0x0000000000327805 */ /* 0x000fe4000001ff00 */
[----:B------:R-:W-:Y:S02]  /*7840*/  SEL R3, RZ, 0xffffffff, P3 ;  /* 0xffffffffff037807 */ /* 0x000fe40001800000 */
[----:B------:R-:W-:Y:S02]  /*7850*/  CS2R R48, SRZ ;  /* 0x0000000000307805 */ /* 0x000fe4000001ff00 */
[----:B------:R-:W-:Y:S02]  /*7860*/  P2R R98, PR, RZ, 0x20 ;  /* 0x00000020ff627803 */ /* 0x000fe40000000000 */
[----:B------:R-:W-:Y:S02]  /*7870*/  @P5 SHF.L.U32 R5, R83, 0x1f, RZ ;  /* 0x0000001f53055819 */ /* 0x000fe400000006ff */
[----:B------:R-:W-:Y:S02]  /*7880*/  @P2 SEL R3, R4, R3, !P4 ;  /* 0x0000000304032207 */ /* 0x000fe40006000000 */
[----:B------:R-:W1:Y:S02]  /*7890*/  @P5 SYNCS.PHASECHK.TRANS64.TRYWAIT P1, [UR49+0x100], R5 ;  /* 0x00010005ff0055a7 */ /* 0x000e640008021131 */
[----:B------:R-:W-:Y:S04]  /*78a0*/  LOP3.LUT R3, R3, 0x1, RZ, 0xc0, !PT ;  /* 0x0000000103037812 */ /* 0x000fe800078ec0ff */
[----:B------:R-:W-:Y:S04]  /*78b0*/  ISETP.NE.U32.AND P2, PT, R3, 0x1, PT ;  /* 0x000000010300780c */ /* 0x000fe80003f45070 */
[----:B------:R-:W-:Y:S01]  /*78c0*/  P2R R60, PR, RZ, 0x4 ;  /* 0x00000004ff3c7803 */ /* 0x000fe20000000000 */
[----:B------:R3:W4:Y:S01]  /*78d0*/  SYNCS.PHASECHK.TRANS64.TRYWAIT P0, [R99+URZ+0x160], R0 ;  /* 0x00016000630075a7 */ /* 0x00072200080011ff */
[----:B-1----:R-:W-:Y:S01]  /*78e0*/  @P5 SEL R46, RZ, 0x1, !P1 ;  /* 0x00000001ff2e5807 */ /* 0x002fe20004800000 */
[----:B---3--:R-:W-:Y:S06]  /*78f0*/  @!P5 BRA `(.L_x_115) ;  /* 0x000000000058d947 */ /* 0x008fec0003800000 */
[----:B------:R-:W-:Y:S01]  /*7900*/  IMAD.MOV.U32 R75, RZ, RZ, RZ ;  /* 0x000000ffff4b7224 */ /* 0x000fe200078e00ff */
[----:B------:R-:W-:Y:S01]  /*7910*/  ISETP.NE.AND P1, PT, R46, RZ, PT ;  /* 0x000000ff2e00720c */ /* 0x000fe20003f25270 */
[----:B------:R-:W-:Y:S01]  /*7920*/  BSSY B0, `(.L_x_116) ;  /* 0x000000c000007945 */ /* 0x000fe20003800000 */
[----:B------:R-:W-:Y:S02]  /*7930*/  CS2R R50, SRZ ;  /* 0x0000000000327805 */ /* 0x000fe4000001ff00 */
[----:B------:R-:W-:Y:S02]  /*7940*/  CS2R R48, SRZ ;  /* 0x0000000000307805 */ /* 0x000fe4000001ff00 */
[----:B------:R-:W-:Y:S02]  /*7950*/  CS2R R58, SRZ ;  /* 0x00000000003a7805 */ /* 0x000fe4000001ff00 */
[----:B------:R-:W-:Y:S02]  /*7960*/  CS2R R56, SRZ ;  /* 0x0000000000387805 */ /* 0x000fe4000001ff00 */
[----:B------:R-:W-:Y:S02]  /*7970*/  CS2R R66, SRZ ;  /* 0x0000000000427805 */ /* 0x000fe4000001ff00 */
[----:B------:R-:W-:Y:S02]  /*7980*/  CS2R R64, SRZ ;  /* 0x0000000000407805 */ /* 0x000fe4000001ff00 */
[----:B------:R-:W-:Y:S01]  /*7990*/  CS2R R72, SRZ ;  /* 0x0000000000487805 */ /* 0x000fe2000001ff00 */
[----:B------:R-:W-:Y:S06]  /*79a0*/  @P1 BRA `(.L_x_117) ;  /* 0x00000000000c1947 */ /* 0x000fec0003800000 */
[----:B------:R-:W-:Y:S04]  /*79b0*/  SHF.L.U32 R3, R83, 0x1f, RZ ;  /* 0x0000001f53037819 */ /* 0x000fe800000006ff */
[----:B------:R-:W1:Y:S02]  /*79c0*/  SYNCS.PHASECHK.TRANS64.TRYWAIT P1, [UR49+0x100], R3 ;  /* 0x00010003ff0075a7 */ /* 0x000e640008021131 */
[----:B-1----:R-:W-:Y:S05]  /*79d0*/  @!P1 BRA `(.L_x_118) ;  /* 0x0000004000689947 */ /* 0x002fea0003800000 */
.L_x_117:
[----:B------:R-:W-:Y:S05]  /*79e0*/  BSYNC B0 ;  /* 0x0000000000007941 */ /* 0x000fea0003800000 */
.L_x_116:
[----:B------:R-:W-:Y:S01]  /*79f0*/  ISETP.NE.AND P1, PT, R60, RZ, PT ;  /* 0x000000ff3c00720c */ /* 0x000fe20003f25270 */
[----:B------:R-:W-:Y:S11]  /*7a00*/  HFMA2 R47, -RZ, RZ, 0, 5.9604644775390625e-08 ;  /* 0x00000001ff2f7431 */ /* 0x000ff600000001ff */
[----:B------:R-:W-:Y:S01]  /*7a10*/  @!UPT UIADD3 URZ, UPT, UPT, URZ, URZ, URZ ;  /* 0x000000fffffff290 */ /* 0x000fe2000fffe0ff */
[----:B------:R3:W1:Y:S04]  /*7a20*/  @P1 LDS.128 R48, [R84] ;  /* 0x0000000054301984 */ /* 0x0006680000000c00 */
[----:B------:R3:W1:Y:S04]  /*7a30*/  @P1 LDS.128 R56, [R96+0x10] ;  /* 0x0000100060381984 */ /* 0x0006680000000c00 */
[----:B------:R3:W1:Y:S04]  /*7a40*/  @P1 LDS.128 R64, [R94+0x20] ;  /* 0x000020005e401984 */ /* 0x0006680000000c00 */
[----:B------:R3:W1:Y:S02]  /*7a50*/  @P1 LDS.128 R72, [R100+0x30] ;  /* 0x0000300064481984 */ /* 0x0006640000000c00 */
.L_x_115:
[----:B------:R-:W-:Y:S05]  /*7a60*/  BSYNC B1 ;  /* 0x0000000000017941 */ /* 0x000fea0003800000 */
.L_x_114:
[----:B-1----:R-:W-:Y:S04]  /*7a70*/  SHF.R.U32.HI R3, RZ, 0x15, R39 ;  /* 0x00000015ff037819 */ /* 0x002fe80000011627 */
[----:B------:R-:W-:Y:S01]  /*7a80*/  LOP3.LUT P1, RZ, R3, 0x3, R88, 0x48, !PT ;  /* 0x0000000303ff7812 */ /* 0x000fe20007824858 */
[----:B------:R-:W-:Y:S01]  /*7a90*/  @!UPT UIADD3 URZ, UPT, UPT, URZ, URZ, URZ ;  /* 0x000000fffffff290 */ /* 0x000fe2000fffe0ff */
[----:B----4-:R-:W-:Y:S11]  /*7aa0*/  @P0 BRA `(.L_x_119) ;  /* 0x0000000000080947 */ /* 0x010ff60003800000 */
[----:B------:R-:W1:Y:S02]  /*7ab0*/  SYNCS.PHASECHK.TRANS64.TRYWAIT P0, [R99+URZ+0x160], R0 ;  /* 0x00016000630075a7 */ /* 0x000e6400080011ff */
[----:B-1----:R-:W-:Y:S05]  /*7ac0*/  @!P0 BRA `(.L_x_120) ;  /* 0x0000004000448947 */ /* 0x002fea0003800000 */
.L_x_119:
[----:B------:R-:W-:Y:S05]  /*7ad0*/  @!P1 BRA `(.L_x_121) ;  /* 0x0000000000409947 */ /* 0x000fea0003800000 */
[----:B------:R-:W4:Y:S01]  /*7ae0*/  LDCU.64 UR8, c[0x4][0x70] ;  /* 0x01000e00ff0877ac */ /* 0x000f220008000a00 */
[----:B------:R-:W-:Y:S01]  /*7af0*/  MOV R3, 0x0 ;  /* 0x0000000000037802 */ /* 0x000fe20000000f00 */
[----:B------:R-:W-:Y:S02]  /*7b00*/  HFMA2 R12, -RZ, RZ, 0, 5.9604644775390625e-08 ;  /* 0x00000001ff0c7431 */ /* 0x000fe400000001ff */
[----:B------:R-:W-:Y:S02]  /*7b10*/  IMAD.MOV.U32 R8, RZ, RZ, 0x192 ;  /* 0x00000192ff087424 */ /* 0x000fe400078e00ff */
[----:B------:R-:W-:Y:S01]  /*7b20*/  IMAD.MOV.U32 R13, RZ, RZ, RZ ;  /* 0x000000ffff0d7224 */ /* 0x000fe200078e00ff */
[----:B------:R-:W5:Y:S01]  /*7b30*/  LDCU.64 UR6, c[0x4][0x78] ;  /* 0x01000f00ff0677ac */ /* 0x000f620008000a00 */
[----:B------:R-:W1:Y:S01]  /*7b40*/  LDC.64 R2, c[0x4][R3] ;  /* 0x0100000003027b82 */ /* 0x000e620000000a00 */
[----:B------:R-:W2:Y:S01]  /*7b50*/  LDCU.64 UR4, c[0x4][0x10] ;  /* 0x01000200ff0477ac */ /* 0x000ea20008000a00 */
[----:B----4-:R-:W-:Y:S01]  /*7b60*/  MOV R5, UR9 ;  /* 0x0000000900057c02 */ /* 0x010fe20008000f00 */
[----:B------:R-:W-:Y:S01]  /*7b70*/  IMAD.U32 R4, RZ, RZ, UR8 ;  /* 0x00000008ff047e24 */ /* 0x000fe2000f8e00ff */
[----:B-----5:R-:W-:Y:S01]  /*7b80*/  MOV R7, UR7 ;  /* 0x0000000700077c02 */ /* 0x020fe20008000f00 */
[----:B------:R-:W-:Y:S01]  /*7b90*/  IMAD.U32 R6, RZ, RZ, UR6 ;  /* 0x00000006ff067e24 */ /* 0x000fe2000f8e00ff */
[----:B--2---:R-:W-:Y:S01]  /*7ba0*/  MOV R11, UR5 ;  /* 0x00000005000b7c02 */ /* 0x004fe20008000f00 */
[----:B------:R-:W-:Y:S02]  /*7bb0*/  IMAD.U32 R10, RZ, RZ, UR4 ;  /* 0x00000004ff0a7e24 */ /* 0x000fe4000f8e00ff */
[----:B------:R-:W-:Y:S07]  /*7bc0*/  LEPC R20, `(.L_x_121) ;  /* 0x000000001014794e */ /* 0x000fee0000000000 */
[----:B-1-3--:R-:W-:Y:S05]  /*7bd0*/  CALL.ABS.NOINC R2 ;  /* 0x0000000002007343 */ /* 0x00afea0003c00000 */
.L_x_121:
[C---:B------:R-:W-:Y:S01]  /*7be0*/  SHF.L.U32 R40, R48.reuse, 0x10, RZ ;  /* 0x0000001030287819 */ /* 0x040fe200000006ff */
[----:B------:R-:W-:Y:S05]  /*7bf0*/  WARPSYNC.ALL ;  /* 0x0000000000007948 */ /* 0x000fea0003800000 */
[----:B------:R-:W-:Y:S01]  /*7c00*/  R2UR UR4, R39 ;  /* 0x00000000270472ca */ /* 0x000fe200000e0000 */
[----:B------:R-:W-:Y:S01]  /*7c10*/  BSSY.RECONVERGENT B0, `(.L_x_122) ;  /* 0x0000088000007945 */ /* 0x000fe20003800200 */
[----:B------:R-:W-:Y:S02]  /*7c20*/  LOP3.LUT R43, R48, 0xffff0000, RZ, 0xc0, !PT ;  /* 0xffff0000302b7812 */ /* 0x000fe400078ec0ff */
[----:B------:R-:W-:Y:S02]  /*7c30*/  LOP3.LUT R42, R49, 0xffff0000, RZ, 0xc0, !PT ;  /* 0xffff0000312a7812 */ /* 0x000fe400078ec0ff */
[----:B------:R-:W-:Y:S02]  /*7c40*/  SHF.L.U32 R45, R51, 0x10, RZ ;  /* 0x00000010332d7819 */ /* 0x000fe400000006ff */
[----:B------:R-:W-:Y:S02]  /*7c50*/  LOP3.LUT R44, R75, 0xffff0000, RZ, 0xc0, !PT ;  /* 0xffff00004b2c7812 */ /* 0x000fe400078ec0ff */
[----:B------:R-:W-:Y:S03]  /*7c60*/  ISETP.NE.AND P0, PT, R86, RZ, PT ;  /* 0x000000ff5600720c */ /* 0x000fe60003f05270 */
[----:B------:R-:W1:Y:S02]  /*7c70*/  LDTM.x32 R4, tmem[UR4] ;  /* 0x00000004000479ee */ /* 0x000e6400082c0000 */
[C---:B-12---:R-:W-:Y:S01]  /*7c80*/  FMUL R0, R38.reuse, R4 ;  /* 0x0000000426007220 */ /* 0x046fe20000400000 */
[C---:B------:R-:W-:Y:S01]  /*7c90*/  FMUL R2, R38.reuse, R5 ;  /* 0x0000000526027220 */ /* 0x040fe20000400000 */
[C---:B------:R-:W-:Y:S01]  /*7ca0*/  FMUL R3, R38.reuse, R6 ;  /* 0x0000000626037220 */ /* 0x040fe20000400000 */
[----:B------:R-:W-:Y:S01]  /*7cb0*/  FMUL R7, R38, R7 ;  /* 0x0000000726077220 */ /* 0x000fe20000400000 */
[----:B------:R-:W-:Y:S01]  /*7cc0*/  FFMA R0, R41, R40, R0 ;  /* 0x0000002829007223 */ /* 0x000fe20000000000 */
[----:B------:R-:W-:Y:S01]  /*7cd0*/  SHF.L.U32 R40, R49, 0x10, RZ ;  /* 0x0000001031287819 */ /* 0x000fe200000006ff */
[C---:B------:R-:W-:Y:S01]  /*7ce0*/  FFMA R2, R41.reuse, R43, R2 ;  /* 0x0000002b29027223 */ /* 0x040fe20000000002 */
[----:B------:R-:W-:Y:S01]  /*7cf0*/  SHF.L.U32 R43, R50, 0x10, RZ ;  /* 0x00000010322b7819 */ /* 0x000fe200000006ff */
[C---:B------:R-:W-:Y:S01]  /*7d00*/  FMUL R4, R38.reuse, R8 ;  /* 0x0000000826047220 */ /* 0x040fe20000400000 */
[----:B------:R-:W-:Y:S01]  /*7d10*/  FMUL R5, R38, R9 ;  /* 0x0000000926057220 */ /* 0x000fe20000400000 */
[C---:B------:R-:W-:Y:S01]  /*7d20*/  FFMA R3, R41.reuse, R40, R3 ;  /* 0x0000002829037223 */ /* 0x040fe20000000003 */
[----:B------:R-:W-:Y:S01]  /*7d30*/  LOP3.LUT R40, R50, 0xffff0000, RZ, 0xc0, !PT ;  /* 0xffff000032287812 */ /* 0x000fe200078ec0ff */
[----:B------:R-:W-:Y:S01]  /*7d40*/  FFMA R7, R41, R42, R7 ;  /* 0x0000002a29077223 */ /* 0x000fe20000000007 */
[----:B------:R-:W-:Y:S01]  /*7d50*/  LOP3.LUT R42, R51, 0xffff0000, RZ, 0xc0, !PT ;  /* 0xffff0000332a7812 */ /* 0x000fe200078ec0ff */
[----:B------:R-:W-:Y:S01]  /*7d60*/  FMUL R6, R38, R10 ;  /* 0x0000000a26067220 */ /* 0x000fe20000400000 */
[----:B------:R-:W-:Y:S01]  /*7d70*/  F2FP.BF16.F32.PACK_AB R52, R2, R0 ;  /* 0x000000000234723e */ /* 0x000fe200000010ff */
[----:B------:R-:W-:Y:S01]  /*7d80*/  FMUL R11, R38, R11 ;  /* 0x0000000b260b7220 */ /* 0x000fe20000400000 */
[----:B------:R-:W-:Y:S01]  /*7d90*/  F2FP.BF16.F32.PACK_AB R53, R7, R3 ;  /* 0x000000030735723e */ /* 0x000fe200000010ff */
[----:B------:R-:W-:Y:S01]  /*7da0*/  FFMA R4, R41, R43, R4 ;  /* 0x0000002b29047223 */ /* 0x000fe20000000004 */
[----:B------:R-:W-:Y:S01]  /*7db0*/  SHF.L.U32 R43, R57, 0x10, RZ ;  /* 0x00000010392b7819 */ /* 0x000fe200000006ff */
[C---:B------:R-:W-:Y:S01]  /*7dc0*/  FFMA R5, R41.reuse, R40, R5 ;  /* 0x0000002829057223 */ /* 0x040fe20000000005 */
[C---:B------:R-:W-:Y:S01]  /*7dd0*/  SHF.L.U32 R40, R56.reuse, 0x10, RZ ;  /* 0x0000001038287819 */ /* 0x040fe200000006ff */
[----:B------:R-:W-:Y:S01]  /*7de0*/  FFMA R6, R41, R45, R6 ;  /* 0x0000002d29067223 */ /* 0x000fe20000000006 */
[----:B------:R-:W-:Y:S01]  /*7df0*/  SHF.L.U32 R45, R59, 0x10, RZ ;  /* 0x000000103b2d7819 */ /* 0x000fe200000006ff */
[----:B------:R-:W-:Y:S01]  /*7e00*/  FFMA R11, R41, R42, R11 ;  /* 0x0000002a290b7223 */ /* 0x000fe2000000000b */
[----:B------:R-:W-:Y:S01]  /*7e10*/  LOP3.LUT R42, R56, 0xffff0000, RZ, 0xc0, !PT ;  /* 0xffff0000382a7812 */ /* 0x000fe200078ec0ff */
[C---:B------:R-:W-:Y:S01]  /*7e20*/  FMUL R8, R38.reuse, R12 ;  /* 0x0000000c26087220 */ /* 0x040fe20000400000 */
[----:B------:R-:W-:Y:S01]  /*7e30*/  F2FP.BF16.F32.PACK_AB R54, R5, R4 ;  /* 0x000000040536723e */ /* 0x000fe200000010ff */
[C---:B------:R-:W-:Y:S01]  /*7e40*/  FMUL R9, R38.reuse, R13 ;  /* 0x0000000d26097220 */ /* 0x040fe20000400000 */
[----:B------:R-:W-:Y:S01]  /*7e50*/  F2FP.BF16.F32.PACK_AB R55, R11, R6 ;  /* 0x000000060b37723e */ /* 0x000fe200000010ff */
[----:B------:R-:W-:Y:S01]  /*7e60*/  FMUL R10, R38, R14 ;  /* 0x0000000e260a7220 */ /* 0x000fe20000400000 */
[----:B------:R-:W-:Y:S01]  /*7e70*/  FFMA R8, R41, R40, R8 ;  /* 0x0000002829087223 */ /* 0x000fe20000000008 */
[----:B------:R-:W-:Y:S01]  /*7e80*/  LOP3.LUT R40, R57, 0xffff0000, RZ, 0xc0, !PT ;  /* 0xffff000039287812 */ /* 0x000fe200078ec0ff */
[C---:B------:R-:W-:Y:S01]  /*7e90*/  FFMA R9, R41.reuse, R42, R9 ;  /* 0x0000002a29097223 */ /* 0x040fe20000000009 */
[----:B------:R-:W-:Y:S01]  /*7ea0*/  LOP3.LUT R42, R58, 0xffff0000, RZ, 0xc0, !PT ;  /* 0xffff00003a2a7812 */ /* 0x000fe200078ec0ff */
[----:B------:R-:W-:Y:S01]  /*7eb0*/  FMUL R15, R38, R15 ;  /* 0x0000000f260f7220 */ /* 0x000fe20000400000 */
[----:B------:R-:W-:Y:S01]  /*7ec0*/  FFMA R10, R41, R43, R10 ;  /* 0x0000002b290a7223 */ /* 0x000fe2000000000a */
[----:B------:R-:W-:Y:S01]  /*7ed0*/  SHF.L.U32 R43, R58, 0x10, RZ ;  /* 0x000000103a2b7819 */ /* 0x000fe200000006ff */
[C---:B------:R-:W-:Y:S01]  /*7ee0*/  FMUL R12, R38.reuse, R16 ;  /* 0x00000010260c7220 */ /* 0x040fe20000400000 */
[----:B------:R-:W-:Y:S01]  /*7ef0*/  F2FP.BF16.F32.PACK_AB R68, R9, R8 ;  /* 0x000000080944723e */ /* 0x000fe200000010ff */
[----:B------:R-:W-:Y:S01]  /*7f00*/  FFMA R15, R41, R40, R15 ;  /* 0x00000028290f7223 */ /* 0x000fe2000000000f */
[----:B------:R-:W-:Y:S01]  /*7f10*/  LOP3.LUT R40, R59, 0xffff0000, RZ, 0xc0, !PT ;  /* 0xffff00003b287812 */ /* 0x000fe200078ec0ff */
[C---:B------:R-:W-:Y:S01]  /*7f20*/  FMUL R13, R38.reuse, R17 ;  /* 0x00000011260d7220 */ /* 0x040fe20000400000 */
[C---:B------:R-:W-:Y:S01]  /*7f30*/  FMUL R14, R38.reuse, R18 ;  /* 0x00000012260e7220 */ /* 0x040fe20000400000 */
[----:B------:R-:W-:Y:S01]  /*7f40*/  FMUL R19, R38, R19 ;  /* 0x0000001326137220 */ /* 0x000fe20000400000 */
[----:B------:R-:W-:Y:S01]  /*7f50*/  F2FP.BF16.F32.PACK_AB R69, R15, R10 ;  /* 0x0000000a0f45723e */ /* 0x000fe200000010ff */
[C---:B------:R-:W-:Y:S01]  /*7f60*/  FFMA R12, R41.reuse, R43, R12 ;  /* 0x0000002b290c7223 */ /* 0x040fe2000000000c */
[C---:B------:R-:W-:Y:S01]  /*7f70*/  SHF.L.U32 R43, R64.reuse, 0x10, RZ ;  /* 0x00000010402b7819 */ /* 0x040fe200000006ff */
[----:B------:R-:W-:Y:S01]  /*7f80*/  FFMA R13, R41, R42, R13 ;  /* 0x0000002a290d7223 */ /* 0x000fe2000000000d */
[----:B------:R-:W-:Y:S01]  /*7f90*/  LOP3.LUT R42, R65, 0xffff0000, RZ, 0xc0, !PT ;  /* 0xffff0000412a7812 */ /* 0x000fe200078ec0ff */
[----:B------:R-:W-:Y:S01]  /*7fa0*/  FFMA R14, R41, R45, R14 ;  /* 0x0000002d290e7223 */ /* 0x000fe2000000000e */
[----:B------:R-:W-:Y:S01]  /*7fb0*/  SHF.L.U32 R45, R65, 0x10, RZ ;  /* 0x00000010412d7819 */ /* 0x000fe200000006ff */
[----:B------:R1:W-:Y:S01]  /*7fc0*/  STS.128 [R84], R52 ;  /* 0x0000003454007388 */ /* 0x0003e20000000c00 */
[----:B------:R-:W-:Y:S01]  /*7fd0*/  F2FP.BF16.F32.PACK_AB R70, R13, R12 ;  /* 0x0000000c0d46723e */ /* 0x000fe200000010ff */
[----:B------:R-:W-:Y:S01]  /*7fe0*/  FFMA R19, R41, R40, R19 ;  /* 0x0000002829137223 */ /* 0x000fe20000000013 */
[----:B------:R-:W-:Y:S01]  /*7ff0*/  LOP3.LUT R40, R64, 0xffff0000, RZ, 0xc0, !PT ;  /* 0xffff000040287812 */ /* 0x000fe200078ec0ff */
[C---:B------:R-:W-:Y:S01]  /*8000*/  FMUL R16, R38.reuse, R20 ;  /* 0x0000001426107220 */ /* 0x040fe20000400000 */
[C---:B------:R-:W-:Y:S01]  /*8010*/  FMUL R17, R38.reuse, R21 ;  /* 0x0000001526117220 */ /* 0x040fe20000400000 */
[C---:B------:R-:W-:Y:S01]  /*8020*/  FMUL R18, R38.reuse, R22 ;  /* 0x0000001626127220 */ /* 0x040fe20000400000 */
[----:B------:R-:W-:Y:S01]  /*8030*/  F2FP.BF16.F32.PACK_AB R71, R19, R14 ;  /* 0x0000000e1347723e */ /* 0x000fe200000010ff */
[----:B------:R-:W-:Y:S01]  /*8040*/  FMUL R23, R38, R23 ;  /* 0x0000001726177220 */ /* 0x000fe20000400000 */
[----:B------:R-:W-:Y:S01]  /*8050*/  FFMA R16, R41, R43, R16 ;  /* 0x0000002b29107223 */ /* 0x000fe20000000010 */
[----:B------:R-:W-:Y:S01]  /*8060*/  SHF.L.U32 R43, R67, 0x10, RZ ;  /* 0x00000010432b7819 */ /* 0x000fe200000006ff */
[C---:B------:R-:W-:Y:S01]  /*8070*/  FFMA R17, R41.reuse, R40, R17 ;  /* 0x0000002829117223 */ /* 0x040fe20000000011 */
[----:B------:R1:W-:Y:S01]  /*8080*/  STS.128 [R96+0x10], R68 ;  /* 0x0000104460007388 */ /* 0x0003e20000000c00 */
        /* <DEDUP_REMOVED lines=8> */
[C---:B------:R-:W-:Y:S01]  /*8110*/  FMUL R22, R38.reuse, R26 ;  /* 0x0000001a26167220 */ /* 0x040fe20000400000 */
[----:B------:R-:W-:Y:S01]  /*8120*/  FFMA R20, R41, R40, R20 ;  /* 0x0000002829147223 */ /* 0x000fe20000000014 */
[----:B------:R-:W-:Y:S01]  /*8130*/  LOP3.LUT R40, R67, 0xffff0000, RZ, 0xc0, !PT ;  /* 0xffff000043287812 */ /* 0x000fe200078ec0ff */
[C---:B------:R-:W-:Y:S01]  /*8140*/  FFMA R21, R41.reuse, R42, R21 ;  /* 0x0000002a29157223 */ /* 0x040fe20000000015 */
[C---:B------:R-:W-:Y:S01]  /*8150*/  FFMA R22, R41.reuse, R43, R22 ;  /* 0x0000002b29167223 */ /* 0x040fe20000000016 */
[----:B------:R-:W-:Y:S01]  /*8160*/  FMUL R27, R38, R27 ;  /* 0x0000001b261b7220 */ /* 0x000fe20000400000 */
[----:B------:R-:W-:Y:S01]  /*8170*/  SHF.L.U32 R43, R72, 0x10, RZ ;  /* 0x00000010482b7819 */ /* 0x000fe200000006ff */
[----:B------:R-:W-:Y:S01]  /*8180*/  FMUL R24, R38, R28 ;  /* 0x0000001c26187220 */ /* 0x000fe20000400000 */
[----:B------:R-:W-:Y:S01]  /*8190*/  LOP3.LUT R42, R72, 0xffff0000, RZ, 0xc0, !PT ;  /* 0xffff0000482a7812 */ /* 0x000fe200078ec0ff */
[C---:B------:R-:W-:Y:S01]  /*81a0*/  FMUL R25, R38.reuse, R29 ;  /* 0x0000001d26197220 */ /* 0x040fe20000400000 */
[C---:B------:R-:W-:Y:S01]  /*81b0*/  FMUL R26, R38.reuse, R30 ;  /* 0x0000001e261a7220 */ /* 0x040fe20000400000 */
[C---:B------:R-:W-:Y:S01]  /*81c0*/  FFMA R27, R41.reuse, R40, R27 ;  /* 0x00000028291b7223 */ /* 0x040fe2000000001b */
[----:B------:R-:W-:Y:S01]  /*81d0*/  FFMA R24, R41, R43, R24 ;  /* 0x0000002b29187223 */ /* 0x000fe20000000018 */
[----:B------:R-:W-:Y:S01]  /*81e0*/  LOP3.LUT R40, R73, 0xffff0000, RZ, 0xc0, !PT ;  /* 0xffff000049287812 */ /* 0x000fe200078ec0ff */
[C---:B------:R-:W-:Y:S01]  /*81f0*/  FFMA R25, R41.reuse, R42, R25 ;  /* 0x0000002a29197223 */ /* 0x040fe20000000019 */
[----:B------:R-:W-:Y:S01]  /*8200*/  FMUL R31, R38, R31 ;  /* 0x0000001f261f7220 */ /* 0x000fe20000400000 */
[----:B------:R-:W-:Y:S01]  /*8210*/  SHF.L.U32 R43, R74, 0x10, RZ ;  /* 0x000000104a2b7819 */ /* 0x000fe200000006ff */
[----:B------:R-:W-:Y:S01]  /*8220*/  FFMA R26, R41, R45, R26 ;  /* 0x0000002d291a7223 */ /* 0x000fe2000000001a */
[----:B------:R-:W-:Y:S01]  /*8230*/  FMUL R28, R38, R32 ;  /* 0x00000020261c7220 */ /* 0x000fe20000400000 */
[----:B------:R-:W-:Y:S01]  /*8240*/  LOP3.LUT R42, R74, 0xffff0000, RZ, 0xc0, !PT ;  /* 0xffff00004a2a7812 */ /* 0x000fe200078ec0ff */
[C---:B------:R-:W-:Y:S01]  /*8250*/  FMUL R29, R38.reuse, R33 ;  /* 0x00000021261d7220 */ /* 0x040fe20000400000 */
[----:B------:R-:W-:Y:S01]  /*8260*/  SHF.L.U32 R45, R75, 0x10, RZ ;  /* 0x000000104b2d7819 */ /* 0x000fe200000006ff */
[C---:B------:R-:W-:Y:S01]  /*8270*/  FMUL R30, R38.reuse, R34 ;  /* 0x00000022261e7220 */ /* 0x040fe20000400000 */
[----:B------:R-:W-:Y:S01]  /*8280*/  FFMA R31, R41, R40, R31 ;  /* 0x00000028291f7223 */ /* 0x000fe2000000001f */
[----:B------:R-:W-:Y:S01]  /*8290*/  FMUL R35, R38, R35 ;  /* 0x0000002326237220 */ /* 0x000fe20000400000 */
[----:B------:R-:W-:Y:S01]  /*82a0*/  F2FP.BF16.F32.PACK_AB R105, R23, R18 ;  /* 0x000000121769723e */ /* 0x000fe200000010ff */
[----:B------:R-:W-:Y:S01]  /*82b0*/  FFMA R28, R41, R43, R28 ;  /* 0x0000002b291c7223 */ /* 0x000fe2000000001c */
[----:B------:R-:W-:Y:S01]  /*82c0*/  F2FP.BF16.F32.PACK_AB R106, R21, R20 ;  /* 0x00000014156a723e */ /* 0x000fe200000010ff */
[----:B------:R-:W-:Y:S01]  /*82d0*/  FFMA R29, R41, R42, R29 ;  /* 0x0000002a291d7223 */ /* 0x000fe2000000001d */
[----:B------:R-:W-:Y:S01]  /*82e0*/  F2FP.BF16.F32.PACK_AB R107, R27, R22 ;  /* 0x000000161b6b723e */ /* 0x000fe200000010ff */
[C---:B------:R-:W-:Y:S01]  /*82f0*/  FFMA R30, R41.reuse, R45, R30 ;  /* 0x0000002d291e7223 */ /* 0x040fe2000000001e */
[----:B------:R-:W-:Y:S01]  /*8300*/  FFMA R35, R41, R44, R35 ;  /* 0x0000002c29237223 */ /* 0x000fe20000000023 */
[----:B------:R-:W-:Y:S02]  /*8310*/  F2FP.BF16.F32.PACK_AB R108, R25, R24 ;  /* 0x00000018196c723e */ /* 0x000fe400000010ff */
[----:B------:R1:W-:Y:S01]  /*8320*/  STS.128 [R94+0x20], R104 ;  /* 0x000020685e007388 */ /* 0x0003e20000000c00 */
[----:B------:R-:W-:Y:S02]  /*8330*/  F2FP.BF16.F32.PACK_AB R109, R31, R26 ;  /* 0x0000001a1f6d723e */ /* 0x000fe400000010ff */
[----:B------:R-:W-:Y:S02]  /*8340*/  F2FP.BF16.F32.PACK_AB R110, R29, R28 ;  /* 0x0000001c1d6e723e */ /* 0x000fe400000010ff */
[----:B------:R-:W-:Y:S05]  /*8350*/  F2FP.BF16.F32.PACK_AB R111, R35, R30 ;  /* 0x0000001e236f723e */ /* 0x000fea00000010ff */
[----:B------:R1:W-:Y:S01]  /*8360*/  STS.128 [R100+0x30], R108 ;  /* 0x0000306c64007388 */ /* 0x0003e20000000c00 */
[----:B------:R-:W-:Y:S01]  /*8370*/  @!PT LDS RZ, [RZ] ;  /* 0x00000000fffff984 */ /* 0x000fe20000000800 */
[----:B------:R-:W-:Y:S01]  /*8380*/  @!PT LDS RZ, [RZ] ;  /* 0x00000000fffff984 */ /* 0x000fe20000000800 */
[----:B------:R-:W-:Y:S01]  /*8390*/  @!PT LDS RZ, [RZ] ;  /* 0x00000000fffff984 */ /* 0x000fe20000000800 */
[----:B------:R-:W-:Y:S01]  /*83a0*/  @!PT LDS RZ, [RZ] ;  /* 0x00000000fffff984 */ /* 0x000fe20000000800 */
[----:B------:R2:W-:Y:S07]  /*83b0*/  MEMBAR.ALL.CTA ;  /* 0x0000000000007992 */ /* 0x0005ee0000008000 */
[----:B--2---:R-:W2:Y:S02]  /*83c0*/  FENCE.VIEW.ASYNC.S ;  /* 0x00000000000073c6 */ /* 0x004ea40000000000 */
[----:B--2---:R-:W-:Y:S06]  /*83d0*/  BAR.SYNC.DEFER_BLOCKING 0x1, 0x80 ;  /* 0x0042000000007b1d */ /* 0x004fec0000010000 */
[----:B------:R-:W-:Y:S05]  /*83e0*/  @P0 BRA `(.L_x_123) ;  /* 0x0000000000280947 */ /* 0x000fea0003800000 */
[----:B------:R-:W2:Y:S01]  /*83f0*/  LDCU.64 UR6, c[0x0][0x348] ;  /* 0x00006900ff0677ac */ /* 0x000ea20008000a00 */
[----:B------:R-:W-:Y:S01]  /*8400*/  UIADD3 UR4, UPT, UPT, UR49, 0x200, URZ ;  /* 0x0000020031047890 */ /* 0x000fe2000fffe0ff */
[----:B------:R-:W-:Y:S05]  /*8410*/  UMOV UR41, UR52 ;  /* 0x0000003400297c82 */ /* 0x000fea0008000000 */
[----:B------:R-:W-:Y:S04]  /*8420*/  MOV R80, UR4 ;  /* 0x0000000400507c02 */ /* 0x000fe80008000f00 */
[----:B------:R-:W-:Y:S01]  /*8430*/  R2UR UR40, R80 ;  /* 0x00000000502872ca */ /* 0x000fe200000e0000 */
[----:B--2---:R-:W-:Y:S04]  /*8440*/  UIADD3 UR4, UP0, UPT, UR6, 0x680, URZ ;  /* 0x0000068006047890 */ /* 0x004fe8000ff1e0ff */
[----:B------:R-:W-:Y:S09]  /*8450*/  UIADD3.X UR5, UPT, UPT, URZ, UR7, URZ, UP0, !UPT ;  /* 0x00000007ff057290 */ /* 0x000ff200087fe4ff */
[----:B------:R2:W-:Y:S01]  /*8460*/  UTMASTG.4D [UR40], [UR4] ;  /* 0x00000028040073b5 */ /* 0x0005e20008018000 */
[----:B------:R0:W-:Y:S01]  /*8470*/  UTMACMDFLUSH ;  /* 0x00000000000079b7 */ /* 0x0001e20000000000 */
[----:B--2---:R-:W-:Y:S04]  /*8480*/  DEPBAR.LE SB0, 0x1 ;  /* 0x000080400000791a */ /* 0x004fe80000000000 */
.L_x_123:
[----:B------:R-:W-:Y:S05]  /*8490*/  BSYNC.RECONVERGENT B0 ;  /* 0x0000000000007941 */ /* 0x000fea0003800200 */
.L_x_122:
[----:B------:R-:W-:Y:S01]  /*84a0*/  BAR.SYNC.DEFER_BLOCKING 0x1, 0x80 ;  /* 0x0042000000007b1d */ /* 0x000fe20000010000 */
[----:B------:R-:W-:Y:S01]  /*84b0*/  ISETP.NE.AND P1, PT, R98, RZ, PT ;  /* 0x000000ff6200720c */ /* 0x000fe20003f25270 */
[----:B------:R-:W-:Y:S01]  /*84c0*/  UISETP.NE.AND UP0, UPT, UR54, URZ, UPT ;  /* 0x000000ff3600728c */ /* 0x000fe2000bf05270 */
[----:B------:R-:W-:Y:S11]  /*84d0*/  LEA R3, R47, UR49, 0x3 ;  /* 0x000000312f037c11 */ /* 0x000ff6000f8e18ff */
[----:B------:R-:W-:Y:S01]  /*84e0*/  @P1 SHF.L.U32 R4, R83, 0x1f, RZ ;  /* 0x0000001f53041819 */ /* 0x000fe200000006ff */
[----:B------:R-:W-:Y:S06]  /*84f0*/  BRA.U !UP0, `(.L_x_124) ;  /* 0x0000000108247547 */ /* 0x000fec000b800000 */
[----:B------:R-:W2:Y:S01]  /*8500*/  S2R R0, SR_CgaCtaId ;  /* 0x0000000000007919 */ /* 0x000ea20000008800 */
[----:B------:R-:W-:Y:S01]  /*8510*/  IMAD.U32 R2, RZ, RZ, UR51 ;  /* 0x00000033ff027e24 */ /* 0x000fe2000f8e00ff */
[----:B------:R-:W-:Y:S04]  /*8520*/  UIADD3 UR4, UPT, UPT, UR51, 0x1, URZ ;  /* 0x0000000133047890 */ /* 0x000fe8000fffe0ff */
[----:B------:R-:W-:Y:S01]  /*8530*/  @P1 LEA R2, R2, UR49, 0x3 ;  /* 0x0000003102021c11 */ /* 0x000fe2000f8e18ff */
[----:B------:R-:W-:Y:S04]  /*8540*/  UISETP.NE.AND UP0, UPT, UR4, 0x4, UPT ;  /* 0x000000040400788c */ /* 0x000fe8000bf05270 */
[----:B------:R-:W-:Y:S01]  /*8550*/  @P1 VIADD R5, R2, 0x120 ;  /* 0x0000012002051836 */ /* 0x000fe20000000000 */
[----:B------:R-:W-:Y:S04]  /*8560*/  USEL UR51, UR4, URZ, UP0 ;  /* 0x000000ff04337287 */ /* 0x000fe80008000000 */
[----:B--2---:R-:W-:Y:S04]  /*8570*/  @P1 PRMT R0, R0, 0x654, R5 ;  /* 0x0000065400001816 */ /* 0x004fe80000000005 */
[----:B------:R2:W-:Y:S04]  /*8580*/  @P1 SYNCS.ARRIVE.TRANS64.RED.A1T0 RZ, [R0+URZ], RZ ;  /* 0x000000ff00ff19a7 */ /* 0x0005e800081004ff */
.L_x_124:
[----:B------:R-:W4:Y:S01]  /*8590*/  @P1 SYNCS.PHASECHK.TRANS64.TRYWAIT P0, [R3+URZ+0x100], R4 ;  /* 0x00010004030015a7 */ /* 0x000f2200080011ff */
[----:B------:R-:W-:Y:S01]  /*85a0*/  BSSY B1, `(.L_x_125) ;  /* 0x0000016000017945 */ /* 0x000fe20003800000 */
[----:B----4-:R-:W-:Y:S03]  /*85b0*/  @P1 SEL R46, RZ, 0x1, !P0 ;  /* 0x00000001ff2e1807 */ /* 0x010fe60004000000 */
[----:B------:R-:W-:Y:S05]  /*85c0*/  @!P1 BRA `(.L_x_126) ;  /* 0x00000000004c9947 */ /* 0x000fea0003800000 */
[----:B------:R-:W-:Y:S01]  /*85d0*/  ISETP.NE.AND P0, PT, R46, RZ, PT ;  /* 0x000000ff2e00720c */ /* 0x000fe20003f05270 */
[----:B------:R-:W-:Y:S01]  /*85e0*/  BSSY B0, `(.L_x_127) ;  /* 0x000000b000007945 */ /* 0x000fe20003800000 */
[----:B------:R-:W-:Y:S11]  /*85f0*/  ISETP.NE.AND P1, PT, R60, RZ, PT ;  /* 0x000000ff3c00720c */ /* 0x000ff60003f25270 */
[----:B------:R-:W-:Y:S02]  /*8600*/  @!UPT UIADD3 URZ, UPT, UPT, URZ, URZ, URZ ;  /* 0x000000fffffff290 */ /* 0x000fe4000fffe0ff */
[C---:B------:R-:W-:Y:S01]  /*8610*/  @P1 IMAD R6, R47.reuse, 0x2000, R84 ;  /* 0x000020002f061824 */ /* 0x040fe200078e0254 */
[C---:B------:R-:W-:Y:S01]  /*8620*/  @P1 LEA R4, R47.reuse, R94, 0xd ;  /* 0x0000005e2f041211 */ /* 0x040fe200078e68ff */
[C---:B------:R-:W-:Y:S02]  /*8630*/  @P1 IMAD R5, R47.reuse, 0x2000, R96 ;  /* 0x000020002f051824 */ /* 0x040fe400078e0260 */
[----:B------:R-:W-:Y:S01]  /*8640*/  @P1 IMAD R2, R47, 0x2000, R100 ;  /* 0x000020002f021824 */ /* 0x000fe200078e0264 */
[----:B------:R-:W-:Y:S06]  /*8650*/  @P0 BRA `(.L_x_128) ;  /* 0x00000000000c0947 */ /* 0x000fec0003800000 */
[----:B--2---:R-:W-:Y:S04]  /*8660*/  SHF.L.U32 R0, R83, 0x1f, RZ ;  /* 0x0000001f53007819 */ /* 0x004fe800000006ff */
[----:B------:R-:W2:Y:S02]  /*8670*/  SYNCS.PHASECHK.TRANS64.TRYWAIT P0, [R3+URZ+0x100], R0 ;  /* 0x00010000030075a7 */ /* 0x000ea400080011ff */
[----:B--2---:R-:W-:Y:S05]  /*8680*/  @!P0 BRA `(.L_x_129) ;  /* 0x0000003400688947 */ /* 0x004fea0003800000 */
.L_x_128:
[----:B------:R-:W-:Y:S05]  /*8690*/  BSYNC B0 ;  /* 0x0000000000007941 */ /* 0x000fea0003800000 */
.L_x_127:
[----:B------:R-:W-:Y:S02]  /*86a0*/  ISETP.NE.AND P0, PT, R60, RZ, PT ;  /* 0x000000ff3c00720c */ /* 0x000fe40003f05270 */
[----:B------:R-:W-:Y:S11]  /*86b0*/  IADD3 R47, PT, PT, R47, 0x1, RZ ;  /* 0x000000012f2f7810 */ /* 0x000ff60007ffe0ff */
[----:B------:R4:W1:Y:S04]  /*86c0*/  @P0 LDS.128 R48, [R6] ;  /* 0x0000000006300984 */ /* 0x0008680000000c00 */
[----:B------:R4:W1:Y:S04]  /*86d0*/  @P0 LDS.128 R56, [R5+0x10] ;  /* 0x0000100005380984 */ /* 0x0008680000000c00 */
[----:B------:R4:W1:Y:S04]  /*86e0*/  @P0 LDS.128 R64, [R4+0x20] ;  /* 0x0000200004400984 */ /* 0x0008680000000c00 */
[----:B------:R4:W1:Y:S02]  /*86f0*/  @P0 LDS.128 R72, [R2+0x30] ;  /* 0x0000300002480984 */ /* 0x0008640000000c00 */
.L_x_126:
[----:B------:R-:W-:Y:S05]  /*8700*/  BSYNC B1 ;  /* 0x0000000000017941 */ /* 0x000fea0003800000 */
.L_x_125:
[----:B--2---:R-:W-:Y:S05]  /*8710*/  VIADD R3, R39, 0x20 ;  /* 0x0000002027037836 */ /* 0x004fea0000000000 */
[----:B------:R-:W-:Y:S04]  /*8720*/  SHF.R.U32.HI R3, RZ, 0x15, R3 ;  /* 0x00000015ff037819 */ /* 0x000fe80000011603 */
[----:B------:R-:W-:Y:S11]  /*8730*/  LOP3.LUT P0, RZ, R3, 0x3, R88, 0x48, !PT ;  /* 0x0000000303ff7812 */ /* 0x000ff60007804858 */
[----:B------:R-:W-:Y:S02]  /*8740*/  @!UPT UIADD3 URZ, UPT, UPT, URZ, URZ, URZ ;  /* 0x000000fffffff290 */ /* 0x000fe4000fffe0ff */
[----:B------:R-:W-:Y:S05]  /*8750*/  @!P0 BRA `(.L_x_130) ;  /* 0x0000000000408947 */ /* 0x000fea0003800000 */
[----:B------:R-:W2:Y:S01]  /*8760*/  LDCU.64 UR8, c[0x4][0x70] ;  /* 0x01000e00ff0877ac */ /* 0x000ea20008000a00 */
[----:B------:R-:W-:Y:S01]  /*8770*/  MOV R3, 0x0 ;  /* 0x0000000000037802 */ /* 0x000fe20000000f00 */
[----:B------:R-:W-:Y:S02]  /*8780*/  HFMA2 R12, -RZ, RZ, 0, 5.9604644775390625e-08 ;  /* 0x00000001ff0c7431 */ /* 0x000fe400000001ff */
[----:B------:R-:W-:Y:S02]  /*8790*/  IMAD.MOV.U32 R8, RZ, RZ, 0x192 ;  /* 0x00000192ff087424 */ /* 0x000fe400078e00ff */
[----:B------:R-:W-:Y:S01]  /*87a0*/  IMAD.MOV.U32 R13, RZ, RZ, RZ ;  /* 0x000000ffff0d7224 */ /* 0x000fe200078e00ff */
[----:B------:R-:W5:Y:S01]  /*87b0*/  LDCU.64 UR6, c[0x4][0x78] ;  /* 0x01000f00ff0677ac */ /* 0x000f620008000a00 */
[----:B----4-:R-:W4:Y:S01]  /*87c0*/  LDC.64 R2, c[0x4][R3] ;  /* 0x0100000003027b82 */ /* 0x010f220000000a00 */
[----:B------:R-:W3:Y:S01]  /*87d0*/  LDCU.64 UR4, c[0x4][0x10] ;  /* 0x01000200ff0477ac */ /* 0x000ee20008000a00 */
[----:B--2---:R-:W-:Y:S01]  /*87e0*/  MOV R5, UR9 ;  /* 0x0000000900057c02 */ /* 0x004fe20008000f00 */
[----:B------:R-:W-:Y:S01]  /*87f0*/  IMAD.U32 R4, RZ, RZ, UR8 ;  /* 0x00000008ff047e24 */ /* 0x000fe2000f8e00ff */
[----:B-----5:R-:W-:Y:S01]  /*8800*/  MOV R7, UR7 ;  /* 0x0000000700077c02 */ /* 0x020fe20008000f00 */
[----:B------:R-:W-:Y:S01]  /*8810*/  IMAD.U32 R6, RZ, RZ, UR6 ;  /* 0x00000006ff067e24 */ /* 0x000fe2000f8e00ff */
[----:B---3--:R-:W-:Y:S01]  /*8820*/  MOV R11, UR5 ;  /* 0x00000005000b7c02 */ /* 0x008fe20008000f00 */
[----:B------:R-:W-:Y:S02]  /*8830*/  IMAD.U32 R10, RZ, RZ, UR4 ;  /* 0x00000004ff0a7e24 */ /* 0x000fe4000f8e00ff */
[----:B------:R-:W-:Y:S07]  /*8840*/  LEPC R20, `(.L_x_130) ;  /* 0x000000001014794e */ /* 0x000fee0000000000 */
[----:B-1--4-:R-:W-:Y:S05]  /*8850*/  CALL.ABS.NOINC R2 ;  /* 0x0000000002007343 */ /* 0x012fea0003c00000 */
.L_x_130:
[C---:B-1----:R-:W-:Y:S01]  /*8860*/  SHF.L.U32 R40, R48.reuse, 0x10, RZ ;  /* 0x0000001030287819 */ /* 0x042fe200000006ff */
[----:B------:R-:W-:Y:S05]  /*8870*/  WARPSYNC.ALL ;  /* 0x0000000000007948 */ /* 0x000fea0003800000 */
[----:B------:R-:W-:Y:S01]  /*8880*/  R2UR UR4, R39 ;  /* 0x00000000270472ca */ /* 0x000fe200000e0000 */
[----:B------:R-:W1:Y:S01]  /*8890*/  S2R R101, SR_CgaCtaId ;  /* 0x0000000000657919 */ /* 0x000e620000008800 */
[----:B------:R-:W-:Y:S01]  /*88a0*/  LOP3.LUT R43, R48, 0xffff0000, RZ, 0xc0, !PT ;  /* 0xffff0000302b7812 */ /* 0x000fe200078ec0ff */
[----:B------:R-:W-:Y:S01]  /*88b0*/  BSSY.RECONVERGENT B0, `(.L_x_131) ;  /* 0x000008c000007945 */ /* 0x000fe20003800200 */
[----:B------:R-:W-:Y:S02]  /*88c0*/  LOP3.LUT R42, R49, 0xffff0000, RZ, 0xc0, !PT ;  /* 0xffff0000312a7812 */ /* 0x000fe400078ec0ff */
[----:B------:R-:W-:Y:S02]  /*88d0*/  LOP3.LUT R44, R50, 0xffff0000, RZ, 0xc0, !PT ;  /* 0xffff0000322c7812 */ /* 0x000fe400078ec0ff */
[----:B------:R-:W-:Y:S02]  /*88e0*/  SHF.L.U32 R45, R59, 0x10, RZ ;  /* 0x000000103b2d7819 */ /* 0x000fe400000006ff */
[----:B------:R-:W-:Y:S02]  /*88f0*/  ISETP.NE.AND P6, PT, R98, RZ, PT ;  /* 0x000000ff6200720c */ /* 0x000fe40003fc5270 */
[----:B------:R-:W-:Y:S01]  /*8900*/  ISETP.NE.AND P0, PT, R86, RZ, PT ;  /* 0x000000ff5600720c */ /* 0x000fe20003f05270 */
[----:B----4-:R-:W2:Y:S01]  /*8910*/  LDTM.x32 R4, tmem[UR4+0x20] ;  /* 0x00002004000479ee */ /* 0x010ea200082c0000 */
[----:B------:R-:W-:Y:S02]  /*8920*/  MOV R61, UR51 ;  /* 0x00000033003d7c02 */ /* 0x000fe40008000f00 */
[----:B------:R-:W-:Y:S07]  /*8930*/  LEA R62, R47, UR49, 0x3 ;  /* 0x000000312f3e7c11 */ /* 0x000fee000f8e18ff */
[----:B------:R-:W-:Y:S04]  /*8940*/  @P6 LEA R61, R61, UR49, 0x3 ;  /* 0x000000313d3d6c11 */ /* 0x000fe8000f8e18ff */
[----:B------:R-:W-:Y:S02]  /*8950*/  @P6 IADD3 R102, PT, PT, R61, 0x120, RZ ;  /* 0x000001203d666810 */ /* 0x000fe40007ffe0ff */
[----:B------:R-:W-:Y:S02]  /*8960*/  @P6 SHF.L.U32 R61, R83, 0x1f, RZ ;  /* 0x0000001f533d6819 */ /* 0x000fe400000006ff */
[----:B-1----:R-:W-:Y:S01]  /*8970*/  @P6 PRMT R102, R101, 0x654, R102 ;  /* 0x0000065465666816 */ /* 0x002fe20000000066 */
[C---:B--2---:R-:W-:Y:S01]  /*8980*/  FMUL R0, R38.reuse, R4 ;  /* 0x0000000426007220 */ /* 0x044fe20000400000 */
[C---:B------:R-:W-:Y:S01]  /*8990*/  FMUL R2, R38.reuse, R5 ;  /* 0x0000000526027220 */ /* 0x040fe20000400000 */
[C---:B------:R-:W-:Y:S01]  /*89a0*/  FMUL R3, R38.reuse, R6 ;  /* 0x0000000626037220 */ /* 0x040fe20000400000 */
[C---:B------:R-:W-:Y:S01]  /*89b0*/  FMUL R7, R38.reuse, R7 ;  /* 0x0000000726077220 */ /* 0x040fe20000400000 */
[----:B------:R-:W-:Y:S01]  /*89c0*/  FFMA R0, R41, R40, R0 ;  /* 0x0000002829007223 */ /* 0x000fe20000000000 */
[----:B------:R-:W-:Y:S01]  /*89d0*/  SHF.L.U32 R40, R49, 0x10, RZ ;  /* 0x0000001031287819 */ /* 0x000fe200000006ff */
[----:B------:R-:W-:Y:S01]  /*89e0*/  FFMA R2, R41, R43, R2 ;  /* 0x0000002b29027223 */ /* 0x000fe20000000002 */
[----:B------:R-:W-:Y:S01]  /*89f0*/  SHF.L.U32 R43, R51, 0x10, RZ ;  /* 0x00000010332b7819 */ /* 0x000fe200000006ff */
[C---:B------:R-:W-:Y:S01]  /*8a00*/  FMUL R4, R38.reuse, R8 ;  /* 0x0000000826047220 */ /* 0x040fe20000400000 */
[----:B------:R-:W-:Y:S01]  /*8a10*/  FMUL R5, R38, R9 ;  /* 0x0000000926057220 */ /* 0x000fe20000400000 */
[C---:B------:R-:W-:Y:S01]  /*8a20*/  FFMA R3, R41.reuse, R40, R3 ;  /* 0x0000002829037223 */ /* 0x040fe20000000003 */
[----:B------:R-:W-:Y:S01]  /*8a30*/  SHF.L.U32 R40, R50, 0x10, RZ ;  /* 0x0000001032287819 */ /* 0x000fe200000006ff */
[----:B------:R-:W-:Y:S01]  /*8a40*/  FFMA R7, R41, R42, R7 ;  /* 0x0000002a29077223 */ /* 0x000fe20000000007 */
[----:B------:R-:W-:Y:S01]  /*8a50*/  LOP3.LUT R42, R51, 0xffff0000, RZ, 0xc0, !PT ;  /* 0xffff0000332a7812 */ /* 0x000fe200078ec0ff */
[----:B------:R-:W-:Y:S01]  /*8a60*/  FMUL R6, R38, R10 ;  /* 0x0000000a26067220 */ /* 0x000fe20000400000 */
[----:B------:R-:W-:Y:S01]  /*8a70*/  F2FP.BF16.F32.PACK_AB R52, R2, R0 ;  /* 0x000000000234723e */ /* 0x000fe200000010ff */
        /* <DEDUP_REMOVED lines=18> */
[C---:B------:R-:W-:Y:S01]  /*8ba0*/  LOP3.LUT R42, R58.reuse, 0xffff0000, RZ, 0xc0, !PT ;  /* 0xffff00003a2a7812 */ /* 0x040fe200078ec0ff */
[----:B------:R-:W-:Y:S01]  /*8bb0*/  FFMA R10, R41, R43, R10 ;  /* 0x0000002b290a7223 */ /* 0x000fe2000000000a */
[----:B------:R-:W-:Y:S01]  /*8bc0*/  SHF.L.U32 R43, R58, 0x10, RZ ;  /* 0x000000103a2b7819 */ /* 0x000fe200000006ff */
[C---:B------:R-:W-:Y:S01]  /*8bd0*/  FMUL R15, R38.reuse, R15 ;  /* 0x0000000f260f7220 */ /* 0x040fe20000400000 */
[----:B------:R-:W-:Y:S01]  /*8be0*/  F2FP.BF16.F32.PACK_AB R68, R9, R8 ;  /* 0x000000080944723e */ /* 0x000fe200000010ff */
[C---:B------:R-:W-:Y:S01]  /*8bf0*/  FMUL R12, R38.reuse, R16 ;  /* 0x00000010260c7220 */ /* 0x040fe20000400000 */
[----:B------:R-:W-:Y:S01]  /*8c00*/  FMUL R13, R38, R17 ;  /* 0x00000011260d7220 */ /* 0x000fe20000400000 */
[----:B------:R-:W-:Y:S01]  /*8c10*/  FFMA R15, R41, R40, R15 ;  /* 0x00000028290f7223 */ /* 0x000fe2000000000f */
[----:B------:R-:W-:Y:S01]  /*8c20*/  LOP3.LUT R40, R59, 0xffff0000, RZ, 0xc0, !PT ;  /* 0xffff00003b287812 */ /* 0x000fe200078ec0ff */
[----:B------:R-:W-:Y:S01]  /*8c30*/  FFMA R12, R41, R43, R12 ;  /* 0x0000002b290c7223 */ /* 0x000fe2000000000c */
[----:B------:R-:W-:Y:S01]  /*8c40*/  SHF.L.U32 R43, R64, 0x10, RZ ;  /* 0x00000010402b7819 */ /* 0x000fe200000006ff */
[----:B------:R-:W-:Y:S01]  /*8c50*/  FMUL R14, R38, R18 ;  /* 0x00000012260e7220 */ /* 0x000fe20000400000 */
[----:B------:R-:W-:Y:S01]  /*8c60*/  F2FP.BF16.F32.PACK_AB R69, R15, R10 ;  /* 0x0000000a0f45723e */ /* 0x000fe200000010ff */
[----:B------:R1:W-:Y:S01]  /*8c70*/  STS.128 [R84+0x2000], R52 ;  /* 0x0020003454007388 */ /* 0x0003e20000000c00 */
[----:B------:R-:W-:Y:S01]  /*8c80*/  FFMA R13, R41, R42, R13 ;  /* 0x0000002a290d7223 */ /* 0x000fe2000000000d */
[----:B------:R-:W-:Y:S01]  /*8c90*/  LOP3.LUT R42, R64, 0xffff0000, RZ, 0xc0, !PT ;  /* 0xffff0000402a7812 */ /* 0x000fe200078ec0ff */
[C---:B------:R-:W-:Y:S01]  /*8ca0*/  FMUL R19, R38.reuse, R19 ;  /* 0x0000001326137220 */ /* 0x040fe20000400000 */
[C---:B------:R-:W-:Y:S01]  /*8cb0*/  FMUL R16, R38.reuse, R20 ;  /* 0x0000001426107220 */ /* 0x040fe20000400000 */
[C---:B------:R-:W-:Y:S01]  /*8cc0*/  FMUL R17, R38.reuse, R21 ;  /* 0x0000001526117220 */ /* 0x040fe20000400000 */
[----:B------:R-:W-:Y:S01]  /*8cd0*/  F2FP.BF16.F32.PACK_AB R70, R13, R12 ;  /* 0x0000000c0d46723e */ /* 0x000fe200000010ff */
[----:B------:R-:W-:Y:S01]  /*8ce0*/  FFMA R14, R41, R45, R14 ;  /* 0x0000002d290e7223 */ /* 0x000fe2000000000e */
[----:B------:R-:W-:Y:S01]  /*8cf0*/  SHF.L.U32 R45, R65, 0x10, RZ ;  /* 0x00000010412d7819 */ /* 0x000fe200000006ff */
[----:B------:R-:W-:Y:S01]  /*8d00*/  FFMA R19, R41, R40, R19 ;  /* 0x0000002829137223 */ /* 0x000fe20000000013 */
[----:B------:R-:W-:Y:S01]  /*8d10*/  LOP3.LUT R40, R65, 0xffff0000, RZ, 0xc0, !PT ;  /* 0xffff000041287812 */ /* 0x000fe200078ec0ff */
[----:B------:R-:W-:Y:S01]  /*8d20*/  FFMA R16, R41, R43, R16 ;  /* 0x0000002b29107223 */ /* 0x000fe20000000010 */
[----:B------:R-:W-:Y:S01]  /*8d30*/  SHF.L.U32 R43, R67, 0x10, RZ ;  /* 0x00000010432b7819 */ /* 0x000fe200000006ff */
[C---:B------:R-:W-:Y:S01]  /*8d40*/  FMUL R18, R38.reuse, R22 ;  /* 0x0000001626127220 */ /* 0x040fe20000400000 */
[----:B------:R-:W-:Y:S01]  /*8d50*/  F2FP.BF16.F32.PACK_AB R71, R19, R14 ;  /* 0x0000000e1347723e */ /* 0x000fe200000010ff */
[C---:B------:R-:W-:Y:S01]  /*8d60*/  FFMA R17, R41.reuse, R42, R17 ;  /* 0x0000002a29117223 */ /* 0x040fe20000000011 */
[----:B------:R-:W-:Y:S01]  /*8d70*/  FMUL R23, R38, R23 ;  /* 0x0000001726177220 */ /* 0x000fe20000400000 */
[----:B------:R-:W-:Y:S01]  /*8d80*/  SHF.L.U32 R42, R66, 0x10, RZ ;  /* 0x00000010422a7819 */ /* 0x000fe200000006ff */
[----:B------:R-:W-:Y:S01]  /*8d90*/  FMUL R20, R38, R24 ;  /* 0x0000001826147220 */ /* 0x000fe20000400000 */
[----:B------:R2:W-:Y:S01]  /*8da0*/  STS.128 [R96+0x2010], R68 ;  /* 0x0020104460007388 */ /* 0x0005e20000000c00 */
[----:B------:R-:W-:Y:S01]  /*8db0*/  FFMA R18, R41, R45, R18 ;  /* 0x0000002d29127223 */ /* 0x000fe20000000012 */
[----:B------:R-:W-:Y:S01]  /*8dc0*/  SHF.L.U32 R45, R75, 0x10, RZ ;  /* 0x000000104b2d7819 */ /* 0x000fe200000006ff */
[C---:B------:R-:W-:Y:S01]  /*8dd0*/  FFMA R23, R41.reuse, R40, R23 ;  /* 0x0000002829177223 */ /* 0x040fe20000000017 */
[----:B------:R-:W-:Y:S01]  /*8de0*/  LOP3.LUT R40, R66, 0xffff0000, RZ, 0xc0, !PT ;  /* 0xffff000042287812 */ /* 0x000fe200078ec0ff */
[----:B------:R-:W-:Y:S01]  /*8df0*/  FFMA R20, R41, R42, R20 ;  /* 0x0000002a29147223 */ /* 0x000fe20000000014 */
[----:B------:R-:W-:Y:S01]  /*8e00*/  LOP3.LUT R42, R67, 0xffff0000, RZ, 0xc0, !PT ;  /* 0xffff0000432a7812 */ /* 0x000fe200078ec0ff */
[C---:B------:R-:W-:Y:S01]  /*8e10*/  FMUL R21, R38.reuse, R25 ;  /* 0x0000001926157220 */ /* 0x040fe20000400000 */
[C---:B------:R-:W-:Y:S01]  /*8e20*/  FMUL R22, R38.reuse, R26 ;  /* 0x0000001a26167220 */ /* 0x040fe20000400000 */
[C---:B------:R-:W-:Y:S01]  /*8e30*/  FMUL R27, R38.reuse, R27 ;  /* 0x0000001b261b7220 */ /* 0x040fe20000400000 */
[----:B------:R-:W-:Y:S01]  /*8e40*/  FMUL R24, R38, R28 ;  /* 0x0000001c26187220 */ /* 0x000fe20000400000 */
[C---:B------:R-:W-:Y:S01]  /*8e50*/  FFMA R21, R41.reuse, R40, R21 ;  /* 0x0000002829157223 */ /* 0x040fe20000000015 */
[C---:B------:R-:W-:Y:S01]  /*8e60*/  FFMA R22, R41.reuse, R43, R22 ;  /* 0x0000002b29167223 */ /* 0x040fe20000000016 */
[----:B------:R-:W-:Y:S01]  /*8e70*/  FFMA R27, R41, R42, R27 ;  /* 0x0000002a291b7223 */ /* 0x000fe2000000001b */
[----:B------:R-:W-:Y:S01]  /*8e80*/  SHF.L.U32 R40, R72, 0x10, RZ ;  /* 0x0000001048287819 */ /* 0x000fe200000006ff */
[----:B------:R-:W-:Y:S01]  /*8e90*/  FMUL R25, R38, R29 ;  /* 0x0000001d26197220 */ /* 0x000fe20000400000 */
[----:B------:R-:W-:Y:S01]  /*8ea0*/  LOP3.LUT R42, R72, 0xffff0000, RZ, 0xc0, !PT ;  /* 0xffff0000482a7812 */ /* 0x000fe200078ec0ff */
[C---:B------:R-:W-:Y:S01]  /*8eb0*/  FMUL R26, R38.reuse, R30 ;  /* 0x0000001e261a7220 */ /* 0x040fe20000400000 */
[----:B------:R-:W-:Y:S01]  /*8ec0*/  SHF.L.U32 R43, R73, 0x10, RZ ;  /* 0x00000010492b7819 */ /* 0x000fe200000006ff */
[----:B------:R-:W-:Y:S01]  /*8ed0*/  FFMA R24, R41, R40, R24 ;  /* 0x0000002829187223 */ /* 0x000fe20000000018 */
[----:B------:R-:W-:Y:S01]  /*8ee0*/  LOP3.LUT R40, R73, 0xffff0000, RZ, 0xc0, !PT ;  /* 0xffff000049287812 */ /* 0x000fe200078ec0ff */
[C---:B------:R-:W-:Y:S01]  /*8ef0*/  FFMA R25, R41.reuse, R42, R25 ;  /* 0x0000002a29197223 */ /* 0x040fe20000000019 */
[----:B------:R-:W-:Y:S01]  /*8f00*/  FMUL R31, R38, R31 ;  /* 0x0000001f261f7220 */ /* 0x000fe20000400000 */
[C---:B------:R-:W-:Y:S01]  /*8f10*/  FFMA R26, R41.reuse, R43, R26 ;  /* 0x0000002b291a7223 */ /* 0x040fe2000000001a */
[----:B------:R-:W-:Y:S01]  /*8f20*/  SHF.L.U32 R43, R74, 0x10, RZ ;  /* 0x000000104a2b7819 */ /* 0x000fe200000006ff */
[----:B------:R-:W-:Y:S01]  /*8f30*/  FMUL R28, R38, R32 ;  /* 0x00000020261c7220 */ /* 0x000fe20000400000 */
[----:B------:R-:W-:Y:S01]  /*8f40*/  LOP3.LUT R42, R74, 0xffff0000, RZ, 0xc0, !PT ;  /* 0xffff00004a2a7812 */ /* 0x000fe200078ec0ff */
[C---:B------:R-:W-:Y:S01]  /*8f50*/  FMUL R29, R38.reuse, R33 ;  /* 0x00000021261d7220 */ /* 0x040fe20000400000 */
[C---:B------:R-:W-:Y:S01]  /*8f60*/  FMUL R30, R38.reuse, R34 ;  /* 0x00000022261e7220 */ /* 0x040fe20000400000 */
[----:B------:R-:W-:Y:S01]  /*8f70*/  FFMA R31, R41, R40, R31 ;  /* 0x00000028291f7223 */ /* 0x000fe2000000001f */
[----:B------:R-:W-:Y:S01]  /*8f80*/  FMUL R35, R38, R35 ;  /* 0x0000002326237220 */ /* 0x000fe20000400000 */
[----:B-1----:R-:W-:Y:S01]  /*8f90*/  F2FP.BF16.F32.PACK_AB R52, R17, R16 ;  /* 0x000000101134723e */ /* 0x002fe200000010ff */
[----:B------:R-:W-:Y:S01]  /*8fa0*/  FFMA R28, R41, R43, R28 ;  /* 0x0000002b291c7223 */ /* 0x000fe2000000001c */
[----:B------:R-:W-:Y:S01]  /*8fb0*/  F2FP.BF16.F32.PACK_AB R53, R23, R18 ;  /* 0x000000121735723e */ /* 0x000fe200000010ff */
[----:B------:R-:W-:Y:S01]  /*8fc0*/  FFMA R29, R41, R42, R29 ;  /* 0x0000002a291d7223 */ /* 0x000fe2000000001d */
[----:B------:R-:W-:Y:S01]  /*8fd0*/  F2FP.BF16.F32.PACK_AB R54, R21, R20 ;  /* 0x000000141536723e */ /* 0x000fe200000010ff */
[----:B------:R-:W-:Y:S01]  /*8fe0*/  FFMA R30, R41, R45, R30 ;  /* 0x0000002d291e7223 */ /* 0x000fe2000000001e */
[----:B------:R-:W-:Y:S01]  /*8ff0*/  F2FP.BF16.F32.PACK_AB R55, R27, R22 ;  /* 0x000000161b37723e */ /* 0x000fe200000010ff */
[----:B------:R-:W-:Y:S01]  /*9000*/  FFMA R35, R41, R44, R35 ;  /* 0x0000002c29237223 */ /* 0x000fe20000000023 */
[----:B------:R-:W-:Y:S02]  /*9010*/  F2FP.BF16.F32.PACK_AB R104, R25, R24 ;  /* 0x000000181968723e */ /* 0x000fe400000010ff */
[----:B------:R-:W-:Y:S01]  /*9020*/  F2FP.BF16.F32.PACK_AB R105, R31, R26 ;  /* 0x0000001a1f69723e */ /* 0x000fe200000010ff */
[----:B------:R2:W-:Y:S01]  /*9030*/  STS.128 [R94+0x2020], R52 ;  /* 0x002020345e007388 */ /* 0x0005e20000000c00 */
        /* <DEDUP_REMOVED lines=8> */
[----:B-1----:R-:W1:Y:S02]  /*90c0*/  FENCE.VIEW.ASYNC.S ;  /* 0x00000000000073c6 */ /* 0x002e640000000000 */
[----:B-1----:R-:W-:Y:S06]  /*90d0*/  BAR.SYNC.DEFER_BLOCKING 0x1, 0x80 ;  /* 0x0042000000007b1d */ /* 0x002fec0000010000 */
[----:B------:R-:W-:Y:S05]  /*90e0*/  @P0 BRA `(.L_x_132) ;  /* 0x0000000000200947 */ /* 0x000fea0003800000 */
[----:B------:R-:W1:Y:S01]  /*90f0*/  LDCU.64 UR6, c[0x0][0x348] ;  /* 0x00006900ff0677ac */ /* 0x000e620008000a00 */
[----:B------:R-:W-:Y:S02]  /*9100*/  UIADD3 UR40, UPT, UPT, UR49, 0x2200, URZ ;  /* 0x0000220031287890 */ /* 0x000fe4000fffe0ff */
[----:B------:R-:W-:Y:S02]  /*9110*/  UIADD3 UR41, UPT, UPT, UR52, 0x20, URZ ;  /* 0x0000002034297890 */ /* 0x000fe4000fffe0ff */
[----:B-1----:R-:W-:Y:S04]  /*9120*/  UIADD3 UR4, UP0, UPT, UR6, 0x680, URZ ;  /* 0x0000068006047890 */ /* 0x002fe8000ff1e0ff */
[----:B------:R-:W-:Y:S09]  /*9130*/  UIADD3.X UR5, UPT, UPT, URZ, UR7, URZ, UP0, !UPT ;  /* 0x00000007ff057290 */ /* 0x000ff200087fe4ff */
[----:B------:R1:W-:Y:S01]  /*9140*/  UTMASTG.4D [UR40], [UR4] ;  /* 0x00000028040073b5 */ /* 0x0003e20008018000 */
[----:B------:R0:W-:Y:S01]  /*9150*/  UTMACMDFLUSH ;  /* 0x00000000000079b7 */ /* 0x0001e20000000000 */
[----:B-1----:R-:W-:Y:S04]  /*9160*/  DEPBAR.LE SB0, 0x1 ;  /* 0x000080400000791a */ /* 0x002fe80000000000 */
.L_x_132:
[----:B------:R-:W-:Y:S05]  /*9170*/  BSYNC.RECONVERGENT B0 ;  /* 0x0000000000007941 */ /* 0x000fea0003800200 */
.L_x_131:
[----:B------:R-:W-:Y:S01]  /*9180*/  BAR.SYNC.DEFER_BLOCKING 0x1, 0x80 ;  /* 0x0042000000007b1d */ /* 0x000fe20000010000 */
[----:B------:R-:W-:Y:S04]  /*9190*/  UIADD3 UR4, UPT, UPT, UR51, 0x1, URZ ;  /* 0x0000000133047890 */ /* 0x000fe8000fffe0ff */
[----:B------:R-:W-:Y:S04]  /*91a0*/  UISETP.NE.AND UP0, UPT, UR4, 0x4, UPT ;  /* 0x000000040400788c */ /* 0x000fe8000bf05270 */
[----:B------:R-:W-:Y:S01]  /*91b0*/  USEL UR50, UR4, URZ, UP0 ;  /* 0x000000ff04327287 */ /* 0x000fe20008000000 */
[----:B------:R1:W-:Y:S01]  /*91c0*/  @P6 SYNCS.ARRIVE.TRANS64.RED.A1T0 RZ, [R102+URZ], RZ ;  /* 0x000000ff66ff69a7 */ /* 0x0003e200081004ff */
[----:B------:R-:W-:Y:S01]  /*91d0*/  BSSY B1, `(.L_x_133) ;  /* 0x0000017000017945 */ /* 0x000fe20003800000 */
[----:B------:R-:W4:Y:S02]  /*91e0*/  @P6 SYNCS.PHASECHK.TRANS64.TRYWAIT P0, [R62+URZ+0x100], R61 ;  /* 0x0001003d3e0065a7 */ /* 0x000f2400080011ff */
[----:B----4-:R-:W-:Y:S01]  /*91f0*/  @P6 SEL R46, RZ, 0x1, !P0 ;  /* 0x00000001ff2e6807 */ /* 0x010fe20004000000 */
[----:B-1----:R-:W-:Y:S06]  /*9200*/  @!P6 BRA `(.L_x_134) ;  /* 0x00000000004ce947 */ /* 0x002fec0003800000 */
        /* <DEDUP_REMOVED lines=9> */
[----:B------:R-:W-:Y:S04]  /*92a0*/  SHF.L.U32 R5, R83, 0x1f, RZ ;  /* 0x0000001f53057819 */ /* 0x000fe800000006ff */
[----:B------:R-:W1:Y:S02]  /*92b0*/  SYNCS.PHASECHK.TRANS64.TRYWAIT P0, [R62+URZ+0x100], R5 ;  /* 0x000100053e0075a7 */ /* 0x000e6400080011ff */
[----:B-1----:R-:W-:Y:S05]  /*92c0*/  @!P0 BRA `(.L_x_137) ;  /* 0x00000028006c8947 */ /* 0x002fea0003800000 */
.L_x_136:
[----:B------:R-:W-:Y:S05]  /*92d0*/  BSYNC B0 ;  /* 0x0000000000007941 */ /* 0x000fea0003800000 */
.L_x_135:
[----:B------:R-:W-:Y:S02]  /*92e0*/  ISETP.NE.AND P0, PT, R60, RZ, PT ;  /* 0x000000ff3c00720c */ /* 0x000fe40003f05270 */
[----:B------:R-:W-:Y:S11]  /*92f0*/  IADD3 R47, PT, PT, R47, 0x1, RZ ;  /* 0x000000012f2f7810 */ /* 0x000ff60007ffe0ff */
[----:B------:R4:W1:Y:S04]  /*9300*/  @P0 LDS.128 R48, [R4] ;  /* 0x0000000004300984 */ /* 0x0008680000000c00 */
[----:B------:R4:W1:Y:S04]  /*9310*/  @P0 LDS.128 R56, [R3+0x10] ;  /* 0x0000100003380984 */ /* 0x0008680000000c00 */
[----:B------:R4:W1:Y:S04]  /*9320*/  @P0 LDS.128 R64, [R2+0x20] ;  /* 0x0000200002400984 */ /* 0x0008680000000c00 */
[----:B------:R4:W1:Y:S02]  /*9330*/  @P0 LDS.128 R72, [R0+0x30] ;  /* 0x0000300000480984 */ /* 0x0008640000000c00 */
.L_x_134:
[----:B------:R-:W-:Y:S05]  /*9340*/  BSYNC B1 ;  /* 0x0000000000017941 */ /* 0x000fea0003800000 */
.L_x_133:
[----:B----4-:R-:W-:Y:S05]  /*9350*/  VIADD R3, R39, 0x40 ;  /* 0x0000004027037836 */ /* 0x010fea0000000000 */
[----:B------:R-:W-:Y:S04]  /*9360*/  SHF.R.U32.HI R3, RZ, 0x15, R3 ;  /* 0x00000015ff037819 */ /* 0x000fe80000011603 */
[----:B------:R-:W-:Y:S11]  /*9370*/  LOP3.LUT P0, RZ, R3, 0x3, R88, 0x48, !PT ;  /* 0x0000000303ff7812 */ /* 0x000ff60007804858 */
[----:B------:R-:W-:Y:S02]  /*9380*/  @!UPT UIADD3 URZ, UPT, UPT, URZ, URZ, URZ ;  /* 0x000000fffffff290 */ /* 0x000fe4000fffe0ff */
[----:B------:R-:W-:Y:S05]  /*9390*/  @!P0 BRA `(.L_x_138) ;  /* 0x0000000000408947 */ /* 0x000fea0003800000 */
[----:B------:R-:W1:Y:S01]  /*93a0*/  LDCU.64 UR8, c[0x4][0x70] ;  /* 0x01000e00ff0877ac */ /* 0x000e620008000a00 */
[----:B------:R-:W-:Y:S01]  /*93b0*/  MOV R3, 0x0 ;  /* 0x0000000000037802 */ /* 0x000fe20000000f00 */
[----:B------:R-:W-:Y:S02]  /*93c0*/  HFMA2 R12, -RZ, RZ, 0, 5.9604644775390625e-08 ;  /* 0x00000001ff0c7431 */ /* 0x000fe400000001ff */
[----:B------:R-:W-:Y:S02]  /*93d0*/  IMAD.MOV.U32 R8, RZ, RZ, 0x192 ;  /* 0x00000192ff087424 */ /* 0x000fe400078e00ff */
[----:B------:R-:W-:Y:S01]  /*93e0*/  IMAD.MOV.U32 R13, RZ, RZ, RZ ;  /* 0x000000ffff0d7224 */ /* 0x000fe200078e00ff */
[----:B------:R-:W4:Y:S01]  /*93f0*/  LDCU.64 UR6, c[0x4][0x78] ;  /* 0x01000f00ff0677ac */ /* 0x000f220008000a00 */
[----:B------:R-:W2:Y:S01]  /*9400*/  LDC.64 R2, c[0x4][R3] ;  /* 0x0100000003027b82 */ /* 0x000ea20000000a00 */
[----:B------:R-:W5:Y:S01]  /*9410*/  LDCU.64 UR4, c[0x4][0x10] ;  /* 0x01000200ff0477ac */ /* 0x000f620008000a00 */
[----:B-1----:R-:W-:Y:S01]  /*9420*/  MOV R5, UR9 ;  /* 0x0000000900057c02 */ /* 0x002fe20008000f00 */
[----:B------:R-:W-:Y:S01]  /*9430*/  IMAD.U32 R4, RZ, RZ, UR8 ;  /* 0x00000008ff047e24 */ /* 0x000fe2000f8e00ff */
[----:B----4-:R-:W-:Y:S01]  /*9440*/  MOV R7, UR7 ;  /* 0x0000000700077c02 */ /* 0x010fe20008000f00 */
[----:B------:R-:W-:Y:S01]  /*9450*/  IMAD.U32 R6, RZ, RZ, UR6 ;  /* 0x00000006ff067e24 */ /* 0x000fe2000f8e00ff */
[----:B-----5:R-:W-:Y:S01]  /*9460*/  MOV R11, UR5 ;  /* 0x00000005000b7c02 */ /* 0x020fe20008000f00 */
[----:B------:R-:W-:Y:S02]  /*9470*/  IMAD.U32 R10, RZ, RZ, UR4 ;  /* 0x00000004ff0a7e24 */ /* 0x000fe4000f8e00ff */
[----:B------:R-:W-:Y:S07]  /*9480*/  LEPC R20, `(.L_x_138) ;  /* 0x000000001014794e */ /* 0x000fee0000000000 */
[----:B--23--:R-:W-:Y:S05]  /*9490*/  CALL.ABS.NOINC R2 ;  /* 0x0000000002007343 */ /* 0x00cfea0003c00000 */
.L_x_138:
[C---:B-1----:R-:W-:Y:S01]  /*94a0*/  SHF.L.U32 R40, R48.reuse, 0x10, RZ ;  /* 0x0000001030287819 */ /* 0x042fe200000006ff */
[----:B------:R-:W-:Y:S05]  /*94b0*/  WARPSYNC.ALL ;  /* 0x0000000000007948 */ /* 0x000fea0003800000 */
[----:B------:R-:W-:Y:S01]  /*94c0*/  R2UR UR4, R39 ;  /* 0x00000000270472ca */ /* 0x000fe200000e0000 */
[----:B------:R-:W-:Y:S01]  /*94d0*/  BSSY.RECONVERGENT B0, `(.L_x_139) ;  /* 0x000008d000007945 */ /* 0x000fe20003800200 */
[----:B------:R-:W-:Y:S02]  /*94e0*/  LOP3.LUT R43, R48, 0xffff0000, RZ, 0xc0, !PT ;  /* 0xffff0000302b7812 */ /* 0x000fe400078ec0ff */
[----:B------:R-:W-:Y:S02]  /*94f0*/  SHF.L.U32 R42, R49, 0x10, RZ ;  /* 0x00000010312a7819 */ /* 0x000fe400000006ff */
[C---:B------:R-:W-:Y:S02]  /*9500*/  SHF.L.U32 R45, R51.reuse, 0x10, RZ ;  /* 0x00000010332d7819 */ /* 0x040fe400000006ff */
[----:B------:R-:W-:Y:S02]  /*9510*/  LOP3.LUT R44, R51, 0xffff0000, RZ, 0xc0, !PT ;  /* 0xffff0000332c7812 */ /* 0x000fe400078ec0ff */
[----:B------:R-:W-:Y:S02]  /*9520*/  ISETP.NE.AND P6, PT, R98, RZ, PT ;  /* 0x000000ff6200720c */ /* 0x000fe40003fc5270 */
[----:B------:R-:W-:Y:S01]  /*9530*/  ISETP.NE.AND P0, PT, R86, RZ, PT ;  /* 0x000000ff5600720c */ /* 0x000fe20003f05270 */
[----:B------:R-:W1:Y:S01]  /*9540*/  LDTM.x32 R4, tmem[UR4+0x40] ;  /* 0x00004004000479ee */ /* 0x000e6200082c0000 */
[----:B------:R-:W-:Y:S09]  /*9550*/  MOV R61, UR50 ;  /* 0x00000032003d7c02 */ /* 0x000ff20008000f00 */
[----:B------:R-:W-:Y:S02]  /*9560*/  @P6 LEA R61, R61, UR49, 0x3 ;  /* 0x000000313d3d6c11 */ /* 0x000fe4000f8e18ff */
[----:B------:R-:W-:Y:S02]  /*9570*/  @P6 SHF.L.U32 R102, R83, 0x1f, RZ ;  /* 0x0000001f53666819 */ /* 0x000fe400000006ff */
[----:B------:R-:W-:Y:S02]  /*9580*/  @P6 IADD3 R62, PT, PT, R61, 0x120, RZ ;  /* 0x000001203d3e6810 */ /* 0x000fe40007ffe0ff */
[----:B------:R-:W-:Y:S02]  /*9590*/  LEA R61, R47, UR49, 0x3 ;  /* 0x000000312f3d7c11 */ /* 0x000fe4000f8e18ff */
[----:B------:R-:W-:Y:S01]  /*95a0*/  @P6 PRMT R62, R101, 0x654, R62 ;  /* 0x00000654653e6816 */ /* 0x000fe2000000003e */
[C---:B-1----:R-:W-:Y:S01]  /*95b0*/  FMUL R0, R38.reuse, R4 ;  /* 0x0000000426007220 */ /* 0x042fe20000400000 */
[C---:B------:R-:W-:Y:S01]  /*95c0*/  FMUL R2, R38.reuse, R5 ;  /* 0x0000000526027220 */ /* 0x040fe20000400000 */
[C---:B------:R-:W-:Y:S01]  /*95d0*/  FMUL R3, R38.reuse, R6 ;  /* 0x0000000626037220 */ /* 0x040fe20000400000 */
[----:B------:R-:W-:Y:S01]  /*95e0*/  FMUL R7, R38, R7 ;  /* 0x0000000726077220 */ /* 0x000fe20000400000 */
[----:B------:R-:W-:Y:S01]  /*95f0*/  FFMA R0, R41, R40, R0 ;  /* 0x0000002829007223 */ /* 0x000fe20000000000 */
[----:B------:R-:W-:Y:S01]  /*9600*/  LOP3.LUT R40, R49, 0xffff0000, RZ, 0xc0, !PT ;  /* 0xffff000031287812 */ /* 0x000fe200078ec0ff */
[C---:B------:R-:W-:Y:S01]  /*9610*/  FFMA R2, R41.reuse, R43, R2 ;  /* 0x0000002b29027223 */ /* 0x040fe20000000002 */
[C---:B------:R-:W-:Y:S01]  /*9620*/  SHF.L.U32 R43, R50.reuse, 0x10, RZ ;  /* 0x00000010322b7819 */ /* 0x040fe200000006ff */
[C---:B------:R-:W-:Y:S01]  /*9630*/  FFMA R3, R41.reuse, R42, R3 ;  /* 0x0000002a29037223 */ /* 0x040fe20000000003 */
[----:B------:R-:W-:Y:S01]  /*9640*/  LOP3.LUT R42, R50, 0xffff0000, RZ, 0xc0, !PT ;  /* 0xffff0000322a7812 */ /* 0x000fe200078ec0ff */
[----:B------:R-:W-:Y:S01]  /*9650*/  FMUL R4, R38, R8 ;  /* 0x0000000826047220 */ /* 0x000fe20000400000 */
[----:B--2---:R-:W-:Y:S01]  /*9660*/  F2FP.BF16.F32.PACK_AB R68, R2, R0 ;  /* 0x000000000244723e */ /* 0x004fe200000010ff */
[----:B------:R-:W-:Y:S01]  /*9670*/  FMUL R5, R38, R9 ;  /* 0x0000000926057220 */ /* 0x000fe20000400000 */
[C---:B------:R-:W-:Y:S01]  /*9680*/  FFMA R7, R41.reuse, R40, R7 ;  /* 0x0000002829077223 */ /* 0x040fe20000000007 */
[----:B------:R-:W-:Y:S01]  /*9690*/  SHF.L.U32 R40, R56, 0x10, RZ ;  /* 0x0000001038287819 */ /* 0x000fe200000006ff */
[C---:B------:R-:W-:Y:S01]  /*96a0*/  FMUL R6, R38.reuse, R10 ;  /* 0x0000000a26067220 */ /* 0x040fe20000400000 */
[C---:B------:R-:W-:Y:S01]  /*96b0*/  FMUL R11, R38.reuse, R11 ;  /* 0x0000000b260b7220 */ /* 0x040fe20000400000 */
[----:B------:R-:W-:Y:S01]  /*96c0*/  FFMA R4, R41, R43, R4 ;  /* 0x0000002b29047223 */ /* 0x000fe20000000004 */
[----:B------:R-:W-:Y:S01]  /*96d0*/  SHF.L.U32 R43, R57, 0x10, RZ ;  /* 0x00000010392b7819 */ /* 0x000fe200000006ff */
[----:B------:R-:W-:Y:S01]  /*96e0*/  FMUL R8, R38, R12 ;  /* 0x0000000c26087220 */ /* 0x000fe20000400000 */
[----:B------:R-:W-:Y:S01]  /*96f0*/  F2FP.BF16.F32.PACK_AB R69, R7, R3 ;  /* 0x000000030745723e */ /* 0x000fe200000010ff */
[C---:B------:R-:W-:Y:S01]  /*9700*/  FFMA R5, R41.reuse, R42, R5 ;  /* 0x0000002a29057223 */ /* 0x040fe20000000005 */
[----:B------:R-:W-:Y:S01]  /*9710*/  LOP3.LUT R42, R56, 0xffff0000, RZ, 0xc0, !PT ;  /* 0xffff0000382a7812 */ /* 0x000fe200078ec0ff */
[----:B------:R-:W-:Y:S01]  /*9720*/  FFMA R6, R41, R45, R6 ;  /* 0x0000002d29067223 */ /* 0x000fe20000000006 */
[----:B------:R-:W-:Y:S01]  /*9730*/  SHF.L.U32 R45, R65, 0x10, RZ ;  /* 0x00000010412d7819 */ /* 0x000fe200000006ff */
[----:B------:R-:W-:Y:S01]  /*9740*/  FFMA R11, R41, R44, R11 ;  /* 0x0000002c290b7223 */ /* 0x000fe2000000000b */
[----:B------:R-:W-:Y:S01]  /*9750*/  F2FP.BF16.F32.PACK_AB R70, R5, R4 ;  /* 0x000000040546723e */ /* 0x000fe200000010ff */
[----:B------:R-:W-:Y:S01]  /*9760*/  FFMA R8, R41, R40, R8 ;  /* 0x0000002829087223 */ /* 0x000fe20000000008 */
[----:B------:R-:W-:Y:S01]  /*9770*/  LOP3.LUT R40, R57, 0xffff0000, RZ, 0xc0, !PT ;  /* 0xffff000039287812 */ /* 0x000fe200078ec0ff */
[C---:B------:R-:W-:Y:S01]  /*9780*/  FMUL R9, R38.reuse, R13 ;  /* 0x0000000d26097220 */ /* 0x040fe20000400000 */
[----:B------:R-:W-:Y:S01]  /*9790*/  F2FP.BF16.F32.PACK_AB R71, R11, R6 ;  /* 0x000000060b47723e */ /* 0x000fe200000010ff */
[C---:B------:R-:W-:Y:S01]  /*97a0*/  FMUL R10, R38.reuse, R14 ;  /* 0x0000000e260a7220 */ /* 0x040fe20000400000 */
[----:B------:R-:W-:Y:S01]  /*97b0*/  LOP3.LUT R44, R75, 0xffff0000, RZ, 0xc0, !PT ;  /* 0xffff00004b2c7812 */ /* 0x000fe200078ec0ff */
[----:B------:R-:W-:Y:S01]  /*97c0*/  FMUL R15, R38, R15 ;  /* 0x0000000f260f7220 */ /* 0x000fe20000400000 */
        /* <DEDUP_REMOVED lines=8> */
[----:B------:R-:W-:Y:S01]  /*9850*/  FMUL R13, R38, R17 ;  /* 0x00000011260d7220 */ /* 0x000fe20000400000 */
[----:B------:R-:W-:Y:S01]  /*9860*/  F2FP.BF16.F32.PACK_AB R53, R15, R10 ;  /* 0x0000000a0f35723e */ /* 0x000fe200000010ff */
[C---:B------:R-:W-:Y:S01]  /*9870*/  FFMA R12, R41.reuse, R42, R12 ;  /* 0x0000002a290c7223 */ /* 0x040fe2000000000c */
[----:B------:R-:W-:Y:S01]  /*9880*/  LOP3.LUT R42, R64, 0xffff0000, RZ, 0xc0, !PT ;  /* 0xffff0000402a7812 */ /* 0x000fe200078ec0ff */
[C---:B------:R-:W-:Y:S01]  /*9890*/  FMUL R14, R38.reuse, R18 ;  /* 0x00000012260e7220 */ /* 0x040fe20000400000 */
[----:B------:R-:W-:Y:S01]  /*98a0*/  FFMA R13, R41, R40, R13 ;  /* 0x00000028290d7223 */ /* 0x000fe2000000000d */
[----:B------:R-:W-:Y:S01]  /*98b0*/  LOP3.LUT R40, R59, 0xffff0000, RZ, 0xc0, !PT ;  /* 0xffff00003b287812 */ /* 0x000fe200078ec0ff */
[----:B------:R1:W-:Y:S01]  /*98c0*/  STS.128 [R84+0x4000], R68 ;  /* 0x0040004454007388 */ /* 0x0003e20000000c00 */
        /* <DEDUP_REMOVED lines=13> */
[C---:B------:R-:W-:Y:S01]  /*99a0*/  FFMA R17, R41.reuse, R42, R17 ;  /* 0x0000002a29117223 */ /* 0x040fe20000000011 */
[----:B------:R-:W-:Y:S01]  /*99b0*/  FFMA R18, R41, R45, R18 ;  /* 0x0000002d29127223 */ /* 0x000fe20000000012 */
[----:B------:R2:W-:Y:S01]  /*99c0*/  STS.128 [R96+0x4010], R52 ;  /* 0x0040103460007388 */ /* 0x0005e20000000c00 */
[----:B------:R-:W-:Y:S01]  /*99d0*/  SHF.L.U32 R45, R67, 0x10, RZ ;  /* 0x00000010432d7819 */ /* 0x000fe200000006ff */
[----:B------:R-:W-:Y:S01]  /*99e0*/  FFMA R23, R41, R40, R23 ;  /* 0x0000002829177223 */ /* 0x000fe20000000017 */
[----:B------:R-:W-:Y:S01]  /*99f0*/  LOP3.LUT R40, R66, 0xffff0000, RZ, 0xc0, !PT ;  /* 0xffff000042287812 */ /* 0x000fe200078ec0ff */
[C---:B------:R-:W-:Y:S01]  /*9a00*/  FMUL R20, R38.reuse, R24 ;  /* 0x0000001826147220 */ /* 0x040fe20000400000 */
[----:B------:R-:W-:Y:S01]  /*9a10*/  LOP3.LUT R42, R67, 0xffff0000, RZ, 0xc0, !PT ;  /* 0xffff0000432a7812 */ /* 0x000fe200078ec0ff */
[C---:B------:R-:W-:Y:S01]  /*9a20*/  FMUL R21, R38.reuse, R25 ;  /* 0x0000001926157220 */ /* 0x040fe20000400000 */
[C---:B------:R-:W-:Y:S01]  /*9a30*/  FMUL R22, R38.reuse, R26 ;  /* 0x0000001a26167220 */ /* 0x040fe20000400000 */
[----:B------:R-:W-:Y:S01]  /*9a40*/  FMUL R27, R38, R27 ;  /* 0x0000001b261b7220 */ /* 0x000fe20000400000 */
[----:B------:R-:W-:Y:S01]  /*9a50*/  FFMA R20, R41, R43, R20 ;  /* 0x0000002b29147223 */ /* 0x000fe20000000014 */
[----:B------:R-:W-:Y:S01]  /*9a60*/  SHF.L.U32 R43, R73, 0x10, RZ ;  /* 0x00000010492b7819 */ /* 0x000fe200000006ff */
[C---:B------:R-:W-:Y:S01]  /*9a70*/  FFMA R21, R41.reuse, R40, R21 ;  /* 0x0000002829157223 */ /* 0x040fe20000000015 */
[C---:B------:R-:W-:Y:S01]  /*9a80*/  FFMA R22, R41.reuse, R45, R22 ;  /* 0x0000002d29167223 */ /* 0x040fe20000000016 */
[C---:B------:R-:W-:Y:S01]  /*9a90*/  FFMA R27, R41.reuse, R42, R27 ;  /* 0x0000002a291b7223 */ /* 0x040fe2000000001b */
[----:B------:R-:W-:Y:S01]  /*9aa0*/  SHF.L.U32 R40, R72, 0x10, RZ ;  /* 0x0000001048287819 */ /* 0x000fe200000006ff */
[----:B------:R-:W-:Y:S01]  /*9ab0*/  FMUL R24, R38, R28 ;  /* 0x0000001c26187220 */ /* 0x000fe20000400000 */
[----:B------:R-:W-:Y:S01]  /*9ac0*/  LOP3.LUT R42, R72, 0xffff0000, RZ, 0xc0, !PT ;  /* 0xffff0000482a7812 */ /* 0x000fe200078ec0ff */
[C---:B------:R-:W-:Y:S01]  /*9ad0*/  FMUL R25, R38.reuse, R29 ;  /* 0x0000001d26197220 */ /* 0x040fe20000400000 */
[C---:B------:R-:W-:Y:S01]  /*9ae0*/  FMUL R26, R38.reuse, R30 ;  /* 0x0000001e261a7220 */ /* 0x040fe20000400000 */
[----:B------:R-:W-:Y:S01]  /*9af0*/  FFMA R24, R41, R40, R24 ;  /* 0x0000002829187223 */ /* 0x000fe20000000018 */
[----:B------:R-:W-:Y:S01]  /*9b00*/  LOP3.LUT R40, R73, 0xffff0000, RZ, 0xc0, !PT ;  /* 0xffff000049287812 */ /* 0x000fe200078ec0ff */
[C---:B------:R-:W-:Y:S01]  /*9b10*/  FFMA R25, R41.reuse, R42, R25 ;  /* 0x0000002a29197223 */ /* 0x040fe20000000019 */
[----:B------:R-:W-:Y:S01]  /*9b20*/  FFMA R26, R41, R43, R26 ;  /* 0x0000002b291a7223 */ /* 0x000fe2000000001a */
[----:B------:R-:W-:Y:S01]  /*9b30*/  FMUL R31, R38, R31 ;  /* 0x0000001f261f7220 */ /* 0x000fe20000400000 */
[----:B------:R-:W-:Y:S01]  /*9b40*/  SHF.L.U32 R43, R74, 0x10, RZ ;  /* 0x000000104a2b7819 */ /* 0x000fe200000006ff */
[----:B------:R-:W-:Y:S01]  /*9b50*/  FMUL R28, R38, R32 ;  /* 0x00000020261c7220 */ /* 0x000fe20000400000 */
[----:B------:R-:W-:Y:S01]  /*9b60*/  LOP3.LUT R42, R74, 0xffff0000, RZ, 0xc0, !PT ;  /* 0xffff00004a2a7812 */ /* 0x000fe200078ec0ff */
[C---:B------:R-:W-:Y:S01]  /*9b70*/  FMUL R29, R38.reuse, R33 ;  /* 0x00000021261d7220 */ /* 0x040fe20000400000 */
[----:B------:R-:W-:Y:S01]  /*9b80*/  SHF.L.U32 R45, R75, 0x10, RZ ;  /* 0x000000104b2d7819 */ /* 0x000fe200000006ff */
        /* <DEDUP_REMOVED lines=33> */
.L_x_140:
[----:B------:R-:W-:Y:S05]  /*9da0*/  BSYNC.RECONVERGENT B0 ;  /* 0x0000000000007941 */ /* 0x000fea0003800200 */
.L_x_139:
        /* <DEDUP_REMOVED lines=21> */
.L_x_144:
[----:B------:R-:W-:Y:S05]  /*9f00*/  BSYNC B0 ;  /* 0x0000000000007941 */ /* 0x000fea0003800000 */
.L_x_143:
[----:B------:R-:W-:Y:S11]  /*9f10*/  ISETP.NE.AND P0, PT, R60, RZ, PT ;  /* 0x000000ff3c00720c */ /* 0x000ff60003f05270 */
[----:B------:R-:W-:Y:S02]  /*9f20*/  @!UPT UIADD3 URZ, UPT, UPT, URZ, URZ, URZ ;  /* 0x000000fffffff290 */ /* 0x000fe4000fffe0ff */
[----:B------:R4:W1:Y:S04]  /*9f30*/  @P0 LDS.128 R48, [R3] ;  /* 0x0000000003300984 */ /* 0x0008680000000c00 */
[----:B------:R4:W1:Y:S04]  /*9f40*/  @P0 LDS.128 R56, [R2+0x10] ;  /* 0x0000100002380984 */ /* 0x0008680000000c00 */
[----:B------:R4:W1:Y:S04]  /*9f50*/  @P0 LDS.128 R64, [R0+0x20] ;  /* 0x0000200000400984 */ /* 0x0008680000000c00 */
[----:B------:R4:W1:Y:S02]  /*9f60*/  @P0 LDS.128 R72, [R47+0x30] ;  /* 0x000030002f480984 */ /* 0x0008640000000c00 */
.L_x_142:
[----:B------:R-:W-:Y:S05]  /*9f70*/  BSYNC B1 ;  /* 0x0000000000017941 */ /* 0x000fea0003800000 */
.L_x_141:
[----:B----4-:R-:W-:Y:S05]  /*9f80*/  VIADD R3, R39, 0x60 ;  /* 0x0000006027037836 */ /* 0x010fea0000000000 */
[----:B------:R-:W-:Y:S04]  /*9f90*/  SHF.R.U32.HI R3, RZ, 0x15, R3 ;  /* 0x00000015ff037819 */ /* 0x000fe80000011603 */
[----:B------:R-:W-:Y:S11]  /*9fa0*/  LOP3.LUT P0, RZ, R3, 0x3, R88, 0x48, !PT ;  /* 0x0000000303ff7812 */ /* 0x000ff60007804858 */
[----:B------:R-:W-:Y:S02]  /*9fb0*/  @!UPT UIADD3 URZ, UPT, UPT, URZ, URZ, URZ ;  /* 0x000000fffffff290 */ /* 0x000fe4000fffe0ff */
[----:B------:R-:W-:Y:S05]  /*9fc0*/  @!P0 BRA `(.L_x_146) ;  /* 0x0000000000408947 */ /* 0x000fea0003800000 */
[----:B------:R-:W4:Y:S01]  /*9fd0*/  LDCU.64 UR8, c[0x4][0x70] ;  /* 0x01000e00ff0877ac */ /* 0x000f220008000a00 */
[----:B------:R-:W-:Y:S01]  /*9fe0*/  MOV R3, 0x0 ;  /* 0x0000000000037802 */ /* 0x000fe20000000f00 */
[----:B------:R-:W-:Y:S02]  /*9ff0*/  HFMA2 R12, -RZ, RZ, 0, 5.9604644775390625e-08 ;  /* 0x00000001ff0c7431 */ /* 0x000fe400000001ff */
[----:B------:R-:W-:Y:S02]  /*a000*/  IMAD.MOV.U32 R8, RZ, RZ, 0x192 ;  /* 0x00000192ff087424 */ /* 0x000fe400078e00ff */
[----:B------:R-:W-:Y:S01]  /*a010*/  IMAD.MOV.U32 R13, RZ, RZ, RZ ;  /* 0x000000ffff0d7224 */ /* 0x000fe200078e00ff */
[----:B------:R-:W5:Y:S01]  /*a020*/  LDCU.64 UR6, c[0x4][0x78] ;  /* 0x01000f00ff0677ac */ /* 0x000f620008000a00 */
[----:B------:R-:W2:Y:S01]  /*a030*/  LDC.64 R2, c[0x4][R3] ;  /* 0x0100000003027b82 */ /* 0x000ea20000000a00 */
[----:B------:R-:W3:Y:S01]  /*a040*/  LDCU.64 UR4, c[0x4][0x10] ;  /* 0x01000200ff0477ac */ /* 0x000ee20008000a00 */
[----:B----4-:R-:W-:Y:S01]  /*a050*/  MOV R5, UR9 ;  /* 0x0000000900057c02 */ /* 0x010fe20008000f00 */
[----:B-1----:R-:W-:Y:S01]  /*a060*/  IMAD.U32 R4, RZ, RZ, UR8 ;  /* 0x00000008ff047e24 */ /* 0x002fe2000f8e00ff */
[----:B-----5:R-:W-:Y:S01]  /*a070*/  MOV R7, UR7 ;  /* 0x0000000700077c02 */ /* 0x020fe20008000f00 */
[----:B------:R-:W-:Y:S01]  /*a080*/  IMAD.U32 R6, RZ, RZ, UR6 ;  /* 0x00000006ff067e24 */ /* 0x000fe2000f8e00ff */
[----:B---3--:R-:W-:Y:S01]  /*a090*/  MOV R11, UR5 ;  /* 0x00000005000b7c02 */ /* 0x008fe20008000f00 */
[----:B------:R-:W-:Y:S02]  /*a0a0*/  IMAD.U32 R10, RZ, RZ, UR4 ;  /* 0x00000004ff0a7e24 */ /* 0x000fe4000f8e00ff */
[----:B------:R-:W-:Y:S07]  /*a0b0*/  LEPC R20, `(.L_x_146) ;  /* 0x000000001014794e */ /* 0x000fee0000000000 */
[----:B--2---:R-:W-:Y:S05]  /*a0c0*/  CALL.ABS.NOINC R2 ;  /* 0x0000000002007343 */ /* 0x004fea0003c00000 */
.L_x_146:
[----:B------:R-:W-:Y:S01]  /*a0d0*/  ISETP.NE.AND P0, PT, R86, RZ, PT ;  /* 0x000000ff5600720c */ /* 0x000fe20003f05270 */
[----:B------:R-:W-:Y:S05]  /*a0e0*/  WARPSYNC.ALL ;  /* 0x0000000000007948 */ /* 0x000fea0003800000 */
[----:B------:R-:W-:Y:S01]  /*a0f0*/  R2UR UR4, R39 ;  /* 0x00000000270472ca */ /* 0x000fe200000e0000 */
[----:B------:R-:W-:Y:S01]  /*a100*/  BSSY.RECONVERGENT B0, `(.L_x_147) ;  /* 0x000008a000007945 */ /* 0x000fe20003800200 */
[C---:B-1----:R-:W-:Y:S02]  /*a110*/  SHF.L.U32 R40, R48.reuse, 0x10, RZ ;  /* 0x0000001030287819 */ /* 0x042fe400000006ff */
[----:B------:R-:W-:Y:S02]  /*a120*/  LOP3.LUT R42, R48, 0xffff0000, RZ, 0xc0, !PT ;  /* 0xffff0000302a7812 */ /* 0x000fe400078ec0ff */
[C---:B------:R-:W-:Y:S02]  /*a130*/  SHF.L.U32 R43, R49.reuse, 0x10, RZ ;  /* 0x00000010312b7819 */ /* 0x040fe400000006ff */
[----:B------:R-:W-:Y:S02]  /*a140*/  LOP3.LUT R44, R49, 0xffff0000, RZ, 0xc0, !PT ;  /* 0xffff0000312c7812 */ /* 0x000fe400078ec0ff */
[C---:B------:R-:W-:Y:S02]  /*a150*/  SHF.L.U32 R45, R50.reuse, 0x10, RZ ;  /* 0x00000010322d7819 */ /* 0x040fe400000006ff */
[----:B------:R-:W-:Y:S01]  /*a160*/  LOP3.LUT R46, R50, 0xffff0000, RZ, 0xc0, !PT ;  /* 0xffff0000322e7812 */ /* 0x000fe200078ec0ff */
[----:B------:R-:W1:Y:S01]  /*a170*/  LDTM.x32 R4, tmem[UR4+0x60] ;  /* 0x00006004000479ee */ /* 0x000e6200082c0000 */
[C---:B------:R-:W-:Y:S01]  /*a180*/  SHF.L.U32 R47, R51.reuse, 0x10, RZ ;  /* 0x00000010332f7819 */ /* 0x040fe200000006ff */
[----:B------:R-:W-:Y:S01]  /*a190*/  NOP ;  /* 0x0000000000007918 */ /* 0x000fe20000000000 */
[----:B------:R-:W-:Y:S02]  /*a1a0*/  LOP3.LUT R48, R51, 0xffff0000, RZ, 0xc0, !PT ;  /* 0xffff000033307812 */ /* 0x000fe400078ec0ff */
[C---:B------:R-:W-:Y:S02]  /*a1b0*/  SHF.L.U32 R49, R56.reuse, 0x10, RZ ;  /* 0x0000001038317819 */ /* 0x040fe400000006ff */
[----:B------:R-:W-:Y:S02]  /*a1c0*/  LOP3.LUT R51, R56, 0xffff0000, RZ, 0xc0, !PT ;  /* 0xffff000038337812 */ /* 0x000fe400078ec0ff */
[C---:B------:R-:W-:Y:S02]  /*a1d0*/  SHF.L.U32 R50, R57.reuse, 0x10, RZ ;  /* 0x0000001039327819 */ /* 0x040fe400000006ff */
[----:B--2---:R-:W-:Y:S02]  /*a1e0*/  LOP3.LUT R52, R57, 0xffff0000, RZ, 0xc0, !PT ;  /* 0xffff000039347812 */ /* 0x004fe400078ec0ff */
[C---:B------:R-:W-:Y:S02]  /*a1f0*/  SHF.L.U32 R53, R58.reuse, 0x10, RZ ;  /* 0x000000103a357819 */ /* 0x040fe400000006ff */
[----:B------:R-:W-:Y:S02]  /*a200*/  LOP3.LUT R54, R58, 0xffff0000, RZ, 0xc0, !PT ;  /* 0xffff00003a367812 */ /* 0x000fe400078ec0ff */
[----:B------:R-:W-:Y:S02]  /*a210*/  SHF.L.U32 R55, R59, 0x10, RZ ;  /* 0x000000103b377819 */ /* 0x000fe400000006ff */
[----:B------:R-:W-:Y:S02]  /*a220*/  IADD3 R99, PT, PT, R99, 0x170, RZ ;  /* 0x0000017063637810 */ /* 0x000fe40007ffe0ff */
[----:B------:R-:W-:Y:S02]  /*a230*/  LOP3.LUT R56, R59, 0xffff0000, RZ, 0xc0, !PT ;  /* 0xffff00003b387812 */ /* 0x000fe400078ec0ff */
[----:B------:R-:W-:Y:S01]  /*a240*/  SHF.L.U32 R57, R64, 0x10, RZ ;  /* 0x0000001040397819 */ /* 0x000fe200000006ff */
[----:B-1----:R-:W-:Y:S01]  /*a250*/  FMUL R4, R38, R4 ;  /* 0x0000000426047220 */ /* 0x002fe20000400000 */
[----:B------:R-:W-:Y:S01]  /*a260*/  LOP3.LUT R58, R64, 0xffff0000, RZ, 0xc0, !PT ;  /* 0xffff0000403a7812 */ /* 0x000fe200078ec0ff */
[C---:B------:R-:W-:Y:S01]  /*a270*/  FMUL R5, R38.reuse, R5 ;  /* 0x0000000526057220 */ /* 0x040fe20000400000 */
[----:B------:R-:W-:Y:S01]  /*a280*/  LOP3.LUT R99, R99, 0xfefffff8, RZ, 0xc0, !PT ;  /* 0xfefffff863637812 */ /* 0x000fe200078ec0ff */
[C---:B------:R-:W-:Y:S01]  /*a290*/  FFMA R4, R41.reuse, R40, R4 ;  /* 0x0000002829047223 */ /* 0x040fe20000000004 */
[C---:B------:R-:W-:Y:S01]  /*a2a0*/  FMUL R6, R38.reuse, R6 ;  /* 0x0000000626067220 */ /* 0x040fe20000400000 */
[----:B------:R-:W-:Y:S01]  /*a2b0*/  FFMA R5, R41, R42, R5 ;  /* 0x0000002a29057223 */ /* 0x000fe20000000005 */
[----:B------:R-:W-:Y:S01]  /*a2c0*/  SHF.L.U32 R59, R65, 0x10, RZ ;  /* 0x00000010413b7819 */ /* 0x000fe200000006ff */
[----:B------:R1:W-:Y:S01]  /*a2d0*/  SYNCS.ARRIVE.TRANS64.RED.A1T0 RZ, [R99+URZ], RZ ;  /* 0x000000ff63ff79a7 */ /* 0x0003e200081004ff */
[----:B------:R-:W-:Y:S01]  /*a2e0*/  FFMA R6, R41, R43, R6 ;  /* 0x0000002b29067223 */ /* 0x000fe20000000006 */
[C---:B------:R-:W-:Y:S01]  /*a2f0*/  FMUL R7, R38.reuse, R7 ;  /* 0x0000000726077220 */ /* 0x040fe20000400000 */
[----:B------:R-:W-:Y:S01]  /*a300*/  F2FP.BF16.F32.PACK_AB R104, R5, R4 ;  /* 0x000000040568723e */ /* 0x000fe200000010ff */
[C---:B------:R-:W-:Y:S01]  /*a310*/  FMUL R8, R38.reuse, R8 ;  /* 0x0000000826087220 */ /* 0x040fe20000400000 */
[----:B------:R-:W-:Y:S01]  /*a320*/  FMUL R9, R38, R9 ;  /* 0x0000000926097220 */ /* 0x000fe20000400000 */
[----:B------:R-:W-:Y:S01]  /*a330*/  LOP3.LUT R60, R65, 0xffff0000, RZ, 0xc0, !PT ;  /* 0xffff0000413c7812 */ /* 0x000fe200078ec0ff */
[C---:B------:R-:W-:Y:S01]  /*a340*/  FFMA R7, R41.reuse, R44, R7 ;  /* 0x0000002c29077223 */ /* 0x040fe20000000007 */
[C---:B------:R-:W-:Y:S01]  /*a350*/  FFMA R8, R41.reuse, R45, R8 ;  /* 0x0000002d29087223 */ /* 0x040fe20000000008 */
[----:B------:R-:W-:Y:S01]  /*a360*/  SHF.L.U32 R61, R66, 0x10, RZ ;  /* 0x00000010423d7819 */ /* 0x000fe200000006ff */
[----:B------:R-:W-:Y:S01]  /*a370*/  FFMA R9, R41, R46, R9 ;  /* 0x0000002e29097223 */ /* 0x000fe20000000009 */
[C---:B------:R-:W-:Y:S01]  /*a380*/  FMUL R10, R38.reuse, R10 ;  /* 0x0000000a260a7220 */ /* 0x040fe20000400000 */
[----:B------:R-:W-:Y:S01]  /*a390*/  F2FP.BF16.F32.PACK_AB R105, R7, R6 ;  /* 0x000000060769723e */ /* 0x000fe200000010ff */
[C---:B------:R-:W-:Y:S01]  /*a3a0*/  FMUL R11, R38.reuse, R11 ;  /* 0x0000000b260b7220 */ /* 0x040fe20000400000 */
[----:B------:R-:W-:Y:S01]  /*a3b0*/  FMUL R0, R38, R12 ;  /* 0x0000000c26007220 */ /* 0x000fe20000400000 */
[----:B------:R-:W-:Y:S01]  /*a3c0*/  F2FP.BF16.F32.PACK_AB R106, R9, R8 ;  /* 0x00000008096a723e */ /* 0x000fe200000010ff */
[C---:B------:R-:W-:Y:S01]  /*a3d0*/  FFMA R10, R41.reuse, R47, R10 ;  /* 0x0000002f290a7223 */ /* 0x040fe2000000000a */
[C---:B------:R-:W-:Y:S01]  /*a3e0*/  FFMA R11, R41.reuse, R48, R11 ;  /* 0x00000030290b7223 */ /* 0x040fe2000000000b */
[----:B------:R-:W-:Y:S01]  /*a3f0*/  LOP3.LUT R62, R66, 0xffff0000, RZ, 0xc0, !PT ;  /* 0xffff0000423e7812 */ /* 0x000fe200078ec0ff */
[----:B------:R-:W-:Y:S01]  /*a400*/  FFMA R0, R41, R49, R0 ;  /* 0x0000003129007223 */ /* 0x000fe20000000000 */
[C---:B------:R-:W-:Y:S01]  /*a410*/  FMUL R2, R38.reuse, R13 ;  /* 0x0000000d26027220 */ /* 0x040fe20000400000 */
[----:B------:R-:W-:Y:S01]  /*a420*/  SHF.L.U32 R63, R67, 0x10, RZ ;  /* 0x00000010433f7819 */ /* 0x000fe200000006ff */
[C---:B------:R-:W-:Y:S01]  /*a430*/  FMUL R3, R38.reuse, R14 ;  /* 0x0000000e26037220 */ /* 0x040fe20000400000 */
[----:B------:R-:W-:Y:S01]  /*a440*/  F2FP.BF16.F32.PACK_AB R107, R11, R10 ;  /* 0x0000000a0b6b723e */ /* 0x000fe200000010ff */
[----:B------:R-:W-:Y:S01]  /*a450*/  FFMA R2, R41, R51, R2 ;  /* 0x0000003329027223 */ /* 0x000fe20000000002 */
[C---:B------:R-:W-:Y:S01]  /*a460*/  FMUL R15, R38.reuse, R15 ;  /* 0x0000000f260f7220 */ /* 0x040fe20000400000 */
[C---:B------:R-:W-:Y:S01]  /*a470*/  FMUL R12, R38.reuse, R16 ;  /* 0x00000010260c7220 */ /* 0x040fe20000400000 */
[----:B------:R-:W-:Y:S01]  /*a480*/  FMUL R13, R38, R17 ;  /* 0x00000011260d7220 */ /* 0x000fe20000400000 */
[----:B------:R1:W-:Y:S01]  /*a490*/  STS.128 [R84+0x6000], R104 ;  /* 0x0060006854007388 */ /* 0x0003e20000000c00 */
[----:B------:R-:W-:Y:S01]  /*a4a0*/  LOP3.LUT R64, R67, 0xffff0000, RZ, 0xc0, !PT ;  /* 0xffff000043407812 */ /* 0x000fe200078ec0ff */
[C---:B------:R-:W-:Y:S01]  /*a4b0*/  FFMA R3, R41.reuse, R50, R3 ;  /* 0x0000003229037223 */ /* 0x040fe20000000003 */
[----:B------:R-:W-:Y:S01]  /*a4c0*/  SHF.L.U32 R65, R72, 0x10, RZ ;  /* 0x0000001048417819 */ /* 0x000fe200000006ff */
[C---:B------:R-:W-:Y:S01]  /*a4d0*/  FFMA R15, R41.reuse, R52, R15 ;  /* 0x00000034290f7223 */ /* 0x040fe2000000000f */
[----:B------:R-:W-:Y:S01]  /*a4e0*/  F2FP.BF16.F32.PACK_AB R108, R2, R0 ;  /* 0x00000000026c723e */ /* 0x000fe200000010ff */
[C---:B------:R-:W-:Y:S01]  /*a4f0*/  FFMA R12, R41.reuse, R53, R12 ;  /* 0x00000035290c7223 */ /* 0x040fe2000000000c */
[C---:B------:R-:W-:Y:S01]  /*a500*/  FFMA R13, R41.reuse, R54, R13 ;  /* 0x00000036290d7223 */ /* 0x040fe2000000000d */
[C---:B------:R-:W-:Y:S01]  /*a510*/  FMUL R14, R38.reuse, R18 ;  /* 0x00000012260e7220 */ /* 0x040fe20000400000 */
[C---:B------:R-:W-:Y:S01]  /*a520*/  FMUL R19, R38.reuse, R19 ;  /* 0x0000001326137220 */ /* 0x040fe20000400000 */
[C---:B------:R-:W-:Y:S01]  /*a530*/  FMUL R16, R38.reuse, R20 ;  /* 0x0000001426107220 */ /* 0x040fe20000400000 */
[C---:B------:R-:W-:Y:S01]  /*a540*/  FMUL R17, R38.reuse, R21 ;  /* 0x0000001526117220 */ /* 0x040fe20000400000 */
[C---:B------:R-:W-:Y:S01]  /*a550*/  FFMA R14, R41.reuse, R55, R14 ;  /* 0x00000037290e7223 */ /* 0x040fe2000000000e */
        /* <DEDUP_REMOVED lines=9> */
[----:B------:R-:W-:Y:S01]  /*a5f0*/  FFMA R23, R41, R60, R23 ;  /* 0x0000003c29177223 */ /* 0x000fe20000000017 */
[C---:B------:R-:W-:Y:S01]  /*a600*/  FMUL R27, R38.reuse, R27 ;  /* 0x0000001b261b7220 */ /* 0x040fe20000400000 */
[----:B------:R-:W-:Y:S01]  /*a610*/  F2FP.BF16.F32.PACK_AB R109, R15, R3 ;  /* 0x000000030f6d723e */ /* 0x000fe200000010ff */
[----:B------:R-:W-:Y:S01]  /*a620*/  FFMA R20, R41, R61, R20 ;  /* 0x0000003d29147223 */ /* 0x000fe20000000014 */
[----:B------:R-:W-:Y:S01]  /*a630*/  F2FP.BF16.F32.PACK_AB R110, R13, R12 ;  /* 0x0000000c0d6e723e */ /* 0x000fe200000010ff */
[----:B------:R-:W-:Y:S01]  /*a640*/  FMUL R24, R38, R28 ;  /* 0x0000001c26187220 */ /* 0x000fe20000400000 */
[----:B------:R-:W-:Y:S01]  /*a650*/  F2FP.BF16.F32.PACK_AB R111, R19, R14 ;  /* 0x0000000e136f723e */ /* 0x000fe200000010ff */
[----:B------:R-:W-:Y:S01]  /*a660*/  FFMA R21, R41, R62, R21 ;  /* 0x0000003e29157223 */ /* 0x000fe20000000015 */
[----:B------:R-:W-:Y:S01]  /*a670*/  LOP3.LUT R66, R72, 0xffff0000, RZ, 0xc0, !PT ;  /* 0xffff000048427812 */ /* 0x000fe200078ec0ff */
[C---:B------:R-:W-:Y:S01]  /*a680*/  FMUL R25, R38.reuse, R29 ;  /* 0x0000001d26197220 */ /* 0x040fe20000400000 */
[----:B------:R-:W-:Y:S01]  /*a690*/  SHF.L.U32 R67, R73, 0x10, RZ ;  /* 0x0000001049437819 */ /* 0x000fe200000006ff */
[----:B------:R1:W-:Y:S01]  /*a6a0*/  STS.128 [R96+0x6010], R108 ;  /* 0x0060106c60007388 */ /* 0x0003e20000000c00 */
[----:B------:R-:W-:Y:S01]  /*a6b0*/  FFMA R22, R41, R63, R22 ;  /* 0x0000003f29167223 */ /* 0x000fe20000000016 */
[----:B------:R-:W-:Y:S01]  /*a6c0*/  LOP3.LUT R68, R73, 0xffff0000, RZ, 0xc0, !PT ;  /* 0xffff000049447812 */ /* 0x000fe200078ec0ff */
[----:B------:R-:W-:Y:S01]  /*a6d0*/  FMUL R26, R38, R30 ;  /* 0x0000001e261a7220 */ /* 0x000fe20000400000 */
[C---:B------:R-:W-:Y:S01]  /*a6e0*/  FFMA R27, R41.reuse, R64, R27 ;  /* 0x00000040291b7223 */ /* 0x040fe2000000001b */
[----:B------:R-:W-:Y:S01]  /*a6f0*/  SHF.L.U32 R69, R74, 0x10, RZ ;  /* 0x000000104a457819 */ /* 0x000fe200000006ff */
[----:B------:R-:W-:Y:S01]  /*a700*/  FMUL R31, R38, R31 ;  /* 0x0000001f261f7220 */ /* 0x000fe20000400000 */
[C---:B------:R-:W-:Y:S01]  /*a710*/  FFMA R24, R41.reuse, R65, R24 ;  /* 0x0000004129187223 */ /* 0x040fe20000000018 */
[----:B------:R-:W-:Y:S01]  /*a720*/  LOP3.LUT R70, R74, 0xffff0000, RZ, 0xc0, !PT ;  /* 0xffff00004a467812 */ /* 0x000fe200078ec0ff */
[C---:B------:R-:W-:Y:S01]  /*a730*/  FMUL R28, R38.reuse, R32 ;  /* 0x00000020261c7220 */ /* 0x040fe20000400000 */
[----:B------:R-:W-:Y:S01]  /*a740*/  FFMA R25, R41, R66, R25 ;  /* 0x0000004229197223 */ /* 0x000fe20000000019 */
[----:B------:R-:W-:Y:S01]  /*a750*/  SHF.L.U32 R71, R75, 0x10, RZ ;  /* 0x000000104b477819 */ /* 0x000fe200000006ff */
[C---:B------:R-:W-:Y:S01]  /*a760*/  FMUL R29, R38.reuse, R33 ;  /* 0x00000021261d7220 */ /* 0x040fe20000400000 */
[----:B------:R-:W-:Y:S01]  /*a770*/  FFMA R26, R41, R67, R26 ;  /* 0x00000043291a7223 */ /* 0x000fe2000000001a */
[----:B------:R-:W-:Y:S01]  /*a780*/  LOP3.LUT R72, R75, 0xffff0000, RZ, 0xc0, !PT ;  /* 0xffff00004b487812 */ /* 0x000fe200078ec0ff */
        /* <DEDUP_REMOVED lines=26> */
[----:B------:R-:W-:Y:S02]  /*a930*/  UIADD3 UR40, UPT, UPT, UR49, 0x6200, URZ ;  /* 0x0000620031287890 */ /* 0x000fe4000fffe0ff */
[----:B------:R-:W-:Y:S02]  /*a940*/  UIADD3 UR41, UPT, UPT, UR52, 0x60, URZ ;  /* 0x0000006034297890 */ /* 0x000fe4000fffe0ff */
[----:B--2---:R-:W-:Y:S04]  /*a950*/  UIADD3 UR4, UP0, UPT, UR6, 0x680, URZ ;  /* 0x0000068006047890 */ /* 0x004fe8000ff1e0ff */
[----:B------:R-:W-:Y:S09]  /*a960*/  UIADD3.X UR5, UPT, UPT, URZ, UR7, URZ, UP0, !UPT ;  /* 0x00000007ff057290 */ /* 0x000ff200087fe4ff */
[----:B------:R2:W-:Y:S01]  /*a970*/  UTMASTG.4D [UR40], [UR4] ;  /* 0x00000028040073b5 */ /* 0x0005e20008018000 */
[----:B------:R0:W-:Y:S01]  /*a980*/  UTMACMDFLUSH ;  /* 0x00000000000079b7 */ /* 0x0001e20000000000 */
[----:B--2---:R-:W-:Y:S04]  /*a990*/  DEPBAR.LE SB0, 0x1 ;  /* 0x000080400000791a */ /* 0x004fe80000000000 */
.L_x_148:
[----:B------:R-:W-:Y:S05]  /*a9a0*/  BSYNC.RECONVERGENT B0 ;  /* 0x0000000000007941 */ /* 0x000fea0003800200 */
.L_x_147:
[----:B------:R-:W-:Y:S01]  /*a9b0*/  BAR.SYNC.DEFER_BLOCKING 0x1, 0x80 ;  /* 0x0042000000007b1d */ /* 0x000fe20000010000 */
[----:B------:R-:W-:Y:S01]  /*a9c0*/  UISETP.NE.AND UP0, UPT, UR54, -0x4, UPT ;  /* 0xfffffffc3600788c */ /* 0x000fe2000bf05270 */
[----:B------:R-:W-:Y:S08]  /*a9d0*/  IADD3 R0, PT, PT, R36, 0x1, RZ ;  /* 0x0000000124007810 */ /* 0x000ff00007ffe0ff */
[----:B------:R-:W-:Y:S05]  /*a9e0*/  BRA.U !UP0, `(.L_x_149) ;  /* 0x0000000108247547 */ /* 0x000fea000b800000 */
[----:B------:R-:W-:Y:S01]  /*a9f0*/  ISETP.NE.AND P0, PT, R98, RZ, PT ;  /* 0x000000ff6200720c */ /* 0x000fe20003f05270 */
[----:B------:R-:W-:Y:S01]  /*aa00*/  IMAD.U32 R2, RZ, RZ, UR51 ;  /* 0x00000033ff027e24 */ /* 0x000fe2000f8e00ff */
[----:B------:R-:W-:Y:S04]  /*aa10*/  UIADD3 UR4, UPT, UPT, UR51, 0x1, URZ ;  /* 0x0000000133047890 */ /* 0x000fe8000fffe0ff */
[----:B------:R-:W-:Y:S04]  /*aa20*/  UISETP.NE.AND UP0, UPT, UR4, 0x4, UPT ;  /* 0x000000040400788c */ /* 0x000fe8000bf05270 */
[----:B------:R-:W-:Y:S03]  /*aa30*/  USEL UR51, UR4, URZ, UP0 ;  /* 0x000000ff04337287 */ /* 0x000fe60008000000 */
[----:B------:R-:W-:Y:S05]  /*aa40*/  @P0 LEA R2, R2, UR49, 0x3 ;  /* 0x0000003102020c11 */ /* 0x000fea000f8e18ff */
[----:B------:R-:W-:Y:S05]  /*aa50*/  @P0 VIADD R2, R2, 0x120 ;  /* 0x0000012002020836 */ /* 0x000fea0000000000 */
[----:B------:R-:W-:Y:S04]  /*aa60*/  @P0 PRMT R2, R101, 0x654, R2 ;  /* 0x0000065465020816 */ /* 0x000fe80000000002 */
[----:B------:R2:W-:Y:S03]  /*aa70*/  @P0 SYNCS.ARRIVE.TRANS64.RED.A1T0 RZ, [R2+URZ], RZ ;  /* 0x000000ff02ff09a7 */ /* 0x0005e600081004ff */
.L_x_149:
[----:B------:R-:W-:Y:S01]  /*aa80*/  R2UR UR5, R91 ;  /* 0x000000005b0572ca */ /* 0x000fe200000e0000 */
[----:B------:R-:W-:Y:S01]  /*aa90*/  UISETP.NE.AND UP0, UPT, UR63, URZ, UPT ;  /* 0x000000ff3f00728c */ /* 0x000fe2000bf05270 */
[----:B------:R-:W-:Y:S01]  /*aaa0*/  R2UR UR4, R92 ;  /* 0x000000005c0472ca */ /* 0x000fe200000e0000 */
[----:B------:R-:W-:Y:S01]  /*aab0*/  UIADD3 UR54, UPT, UPT, UR54, 0x4, URZ ;  /* 0x0000000436367890 */ /* 0x000fe2000fffe0ff */
[----:B------:R-:W-:Y:S02]  /*aac0*/  R2UR UR50, R95 ;  /* 0x000000005f3272ca */ /* 0x000fe400000e0000 */
[C---:B------:R-:W-:Y:S02]  /*aad0*/  ISETP.NE.AND P0, PT, R0.reuse, 0x2, PT ;  /* 0x000000020000780c */ /* 0x040fe40003f05270 */
[----:B------:R-:W-:Y:S02]  /*aae0*/  LOP3.LUT R81, R81, 0x1, RZ, 0x3c, !PT ;  /* 0x0000000151517812 */ /* 0x000fe400078e3cff */
[----:B------:R-:W-:Y:S02]  /*aaf0*/  SEL R3, RZ, 0x1, P0 ;  /* 0x00000001ff037807 */ /* 0x000fe40000000000 */
[----:B------:R-:W-:Y:S01]  /*ab00*/  SEL R36, R0, RZ, P0 ;  /* 0x000000ff00247207 */ /* 0x000fe20000000000 */
[----:B------:R-:W-:Y:S01]  /*ab10*/  UIADD3 UR20, UPT, UPT, UR36, UR5, URZ ;  /* 0x0000000524147290 */ /* 0x000fe2000fffe0ff */
[----:B------:R-:W-:Y:S01]  /*ab20*/  LOP3.LUT R82, R82, R3, RZ, 0x3c, !PT ;  /* 0x0000000352527212 */ /* 0x000fe200078e3cff */
[----:B------:R-:W-:Y:S01]  /*ab30*/  UIADD3 UR24, UPT, UPT, UR37, UR4, URZ ;  /* 0x0000000425187290 */ /* 0x000fe2000fffe0ff */
[----:B------:R-:W-:Y:S11]  /*ab40*/  BRA.U UP0, `(.L_x_150) ;  /* 0xffffffbd00087547 */ /* 0x000ff6000b83ffff */
[----:B------:R-:W-:-:S13]  /*ab50*/  R2UR UR4, R93 ;  /* 0x000000005d0472ca */ /* 0x000fda00000e0000 */
[----:B------:R-:W-:-:S09]  /*ab60*/  UISETP.NE.AND UP0, UPT, UR4, URZ, UPT ;  /* 0x000000ff0400728c */ /* 0x000fd2000bf05270 */
[----:B------:R-:W-:Y:S05]  /*ab70*/  BRA.U !UP0, `(.L_x_151) ;  /* 0x0000000108487547 */ /* 0x000fea000b800000 */
[----:B------:R-:W4:Y:S02]  /*ab80*/  LDCU.64 UR4, c[0x0][0x890] ;  /* 0x00011200ff0477ac */ /* 0x000f240008000a00 */
[----:B----4-:R-:W-:-:S04]  /*ab90*/  UISETP.NE.U32.AND UP0, UPT, UR4, URZ, UPT ;  /* 0x000000ff0400728c */ /* 0x010fc8000bf05070 */
[----:B------:R-:W-:-:S09]  /*aba0*/  UISETP.NE.AND.EX UP0, UPT, UR5, URZ, UPT, UP0 ;  /* 0x000000ff0500728c */ /* 0x000fd2000bf05300 */
[----:B------:R-:W-:Y:S05]  /*abb0*/  BRA.U UP0, `(.L_x_152) ;  /* 0x00000001000c7547 */ /* 0x000fea000b800000 */
[----:B------:R-:W-:-:S13]  /*abc0*/  FSETP.NEU.AND P0, PT, R41, RZ, PT ;  /* 0x000000ff2900720b */ /* 0x000fda0003f0d000 */
[----:B------:R-:W-:Y:S05]  /*abd0*/  @!P0 EXIT ;  /* 0x000000000000894d */ /* 0x000fea0003800000 */
[----:B------:R-:W-:Y:S05]  /*abe0*/  BRA `(.L_x_151) ;  /* 0x00000000002c7947 */ /* 0x000fea0003800000 */
.L_x_152:
[----:B------:R-:W-:Y:S01]  /*abf0*/  ISETP.NE.AND P0, PT, R97, RZ, PT ;  /* 0x000000ff6100720c */ /* 0x000fe20003f05270 */
[----:B------:R-:W-:-:S12]  /*ac00*/  BSSY.RECONVERGENT B0, `(.L_x_151) ;  /* 0x0000009000007945 */ /* 0x000fd80003800200 */
[----:B------:R-:W-:Y:S05]  /*ac10*/  @P0 BRA `(.L_x_153) ;  /* 0x0000000000140947 */ /* 0x000fea0003800000 */
[----:B------:R-:W4:Y:S02]  /*ac20*/  LDCU.64 UR4, c[0x0][0x888] ;  /* 0x00011100ff0477ac */ /* 0x000f240008000a00 */
[----:B----4-:R-:W-:-:S04]  /*ac30*/  ISETP.NE.U32.AND P0, PT, RZ, UR4, PT ;  /* 0x00000004ff007c0c */ /* 0x010fc8000bf05070 */
[----:B------:R-:W-:-:S13]  /*ac40*/  ISETP.NE.AND.EX P0, PT, RZ, UR5, PT, P0 ;  /* 0x00000005ff007c0c */ /* 0x000fda000bf05300 */
[----:B------:R-:W-:Y:S05]  /*ac50*/  @!P0 EXIT ;  /* 0x000000000000894d */ /* 0x000fea0003800000 */
[----:B------:R-:W-:Y:S05]  /*ac60*/  BRA `(.L_x_154) ;  /* 0x0000000000087947 */ /* 0x000fea0003800000 */
.L_x_153:
[----:B------:R-:W-:-:S13]  /*ac70*/  FSETP.NEU.AND P0, PT, R41, RZ, PT ;  /* 0x000000ff2900720b */ /* 0x000fda0003f0d000 */
[----:B------:R-:W-:Y:S05]  /*ac80*/  @!P0 EXIT ;  /* 0x000000000000894d */ /* 0x000fea0003800000 */
.L_x_154:
[----:B------:R-:W-:Y:S05]  /*ac90*/  BSYNC.RECONVERGENT B0 ;  /* 0x0000000000007941 */ /* 0x000fea0003800200 */
.L_x_151:
[----:B------:R-:W4:Y:S01]  /*aca0*/  S2UR UR5, SR_CgaCtaId ;  /* 0x00000000000579c3 */ /* 0x000f220000008800 */
[----:B------:R-:W-:Y:S01]  /*acb0*/  ULEA UR4, UR51, UR49, 0x3 ;  /* 0x0000003133047291 */ /* 0x000fe2000f8e18ff */
[----:B------:R-:W-:-:S04]  /*acc0*/  DEPBAR.LE SB0, 0x0 ;  /* 0x000080000000791a */ /* 0x000fc80000000000 */
[----:B------:R-:W-:-:S04]  /*acd0*/  UIADD3 UR4, UPT, UPT, UR4, 0x120, URZ ;  /* 0x0000012004047890 */ /* 0x000fc8000fffe0ff */
[----:B----4-:R-:W-:-:S09]  /*ace0*/  UPRMT UR4, UR5, 0x654, UR4 ;  /* 0x0000065405047896 */ /* 0x010fd20008000004 */
[----:B------:R-:W-:Y:S01]  /*acf0*/  SYNCS.ARRIVE.TRANS64.RED.A1T0 RZ, [UR4], RZ ;  /* 0x000000ffffff79a7 */ /* 0x000fe20008100404 */
[----:B------:R-:W-:Y:S05]  /*ad00*/  EXIT ;  /* 0x000000000000794d */ /* 0x000fea0003800000 */
.L_x_25:
[----:B------:R-:W-:Y:S07]  /*ad10*/  MOV R0, UR11 ;  /* 0x0000000b00007c02 */ /* 0x000fee0008000f00 */
.L_x_155:
[----:B--2---:R2:W4:Y:S02]  /*ad20*/  SYNCS.PHASECHK.TRANS64.TRYWAIT P0, [R0+URZ+0x80], R5 ;  /* 0x00008005000075a7 */ /* 0x00452400080011ff */
[----:B----4-:R-:W-:Y:S05]  /*ad30*/  @!P0 NANOSLEEP.SYNCS 0x989680 ;  /* 0x009896800000895d */ /* 0x010fea0003900000 */
[----:B------:R-:W4:Y:S02]  /*ad40*/  @!P0 SYNCS.PHASECHK.TRANS64 P0, [R0+URZ+0x80], R5 ;  /* 0x00008005000085a7 */ /* 0x000f2400080010ff */
[----:B----4-:R-:W-:Y:S05]  /*ad50*/  @!P0 BRA `(.L_x_155) ;  /* 0xfffffffc00f08947 */ /* 0x010fea000383ffff */
[----:B------:R-:W-:Y:S05]  /*ad60*/  BRA `(.L_x_24) ;  /* 0xffffff7000a47947 */ /* 0x000fea000383ffff */
.L_x_32:
[----:B------:R-:W-:Y:S07]  /*ad70*/  MOV R0, UR21 ;  /* 0x0000001500007c02 */ /* 0x000fee0008000f00 */
.L_x_156:
[----:B-1----:R1:W2:Y:S02]  /*ad80*/  SYNCS.PHASECHK.TRANS64.TRYWAIT P0, [R0+URZ+0x80], R5 ;  /* 0x00008005000075a7 */ /* 0x0022a400080011ff */
[----:B--2---:R-:W-:Y:S05]  /*ad90*/  @!P0 NANOSLEEP.SYNCS 0x989680 ;  /* 0x009896800000895d */ /* 0x004fea0003900000 */
[----:B------:R-:W2:Y:S02]  /*ada0*/  @!P0 SYNCS.PHASECHK.TRANS64 P0, [R0+URZ+0x80], R5 ;  /* 0x00008005000085a7 */ /* 0x000ea400080010ff */
[----:B--2---:R-:W-:Y:S05]  /*adb0*/  @!P0 BRA `(.L_x_156) ;  /* 0xfffffffc00f08947 */ /* 0x004fea000383ffff */
[----:B------:R-:W-:Y:S05]  /*adc0*/  BRA `(.L_x_31) ;  /* 0xffffff7400e47947 */ /* 0x000fea000383ffff */
.L_x_37:
[----:B-1----:R-:W-:-:S07]  /*add0*/  MOV R0, UR27 ;  /* 0x0000001b00007c02 */ /* 0x002fce0008000f00 */
.L_x_157:
[----:B-1----:R1:W2:Y:S02]  /*ade0*/  SYNCS.PHASECHK.TRANS64.TRYWAIT P0, [R0+URZ+0x150], R3 ;  /* 0x00015003000075a7 */ /* 0x0022a400080011ff */
[----:B--2---:R-:W-:Y:S05]  /*adf0*/  @!P0 NANOSLEEP.SYNCS 0x989680 ;  /* 0x009896800000895d */ /* 0x004fea0003900000 */
[----:B------:R-:W2:Y:S02]  /*ae00*/  @!P0 SYNCS.PHASECHK.TRANS64 P0, [R0+URZ+0x150], R3 ;  /* 0x00015003000085a7 */ /* 0x000ea400080010ff */
[----:B--2---:R-:W-:Y:S05]  /*ae10*/  @!P0 BRA `(.L_x_157) ;  /* 0xfffffffc00f08947 */ /* 0x004fea000383ffff */
[----:B------:R-:W-:Y:S05]  /*ae20*/  BRA `(.L_x_158) ;  /* 0xffffff7800c47947 */ /* 0x000fea000383ffff */
.L_x_41:
[----:B------:R-:W-:-:S07]  /*ae30*/  MOV R0, UR4 ;  /* 0x0000000400007c02 */ /* 0x000fce0008000f00 */
.L_x_159:
[----:B-1----:R1:W2:Y:S02]  /*ae40*/  SYNCS.PHASECHK.TRANS64.TRYWAIT P0, [R0+URZ], R3 ;  /* 0x00000003000075a7 */ /* 0x0022a400080011ff */
[----:B--2---:R-:W-:Y:S05]  /*ae50*/  @!P0 NANOSLEEP.SYNCS 0x989680 ;  /* 0x009896800000895d */ /* 0x004fea0003900000 */
[----:B------:R-:W2:Y:S02]  /*ae60*/  @!P0 SYNCS.PHASECHK.TRANS64 P0, [R0+URZ], R3 ;  /* 0x00000003000085a7 */ /* 0x000ea400080010ff */
[----:B--2---:R-:W-:Y:S05]  /*ae70*/  @!P0 BRA `(.L_x_159) ;  /* 0xfffffffc00f08947 */ /* 0x004fea000383ffff */
[----:B------:R-:W-:Y:S05]  /*ae80*/  BRA `(.L_x_160) ;  /* 0xffffff8000587947 */ /* 0x000fea000383ffff */
.L_x_42:
[----:B------:R-:W-:-:S07]  /*ae90*/  MOV R0, UR5 ;  /* 0x0000000500007c02 */ /* 0x000fce0008000f00 */
.L_x_161:
[----:B-1----:R1:W2:Y:S02]  /*aea0*/  SYNCS.PHASECHK.TRANS64.TRYWAIT P0, [R0+URZ], R3 ;  /* 0x00000003000075a7 */ /* 0x0022a400080011ff */
[----:B--2---:R-:W-:Y:S05]  /*aeb0*/  @!P0 NANOSLEEP.SYNCS 0x989680 ;  /* 0x009896800000895d */ /* 0x004fea0003900000 */
[----:B------:R-:W2:Y:S02]  /*aec0*/  @!P0 SYNCS.PHASECHK.TRANS64 P0, [R0+URZ], R3 ;  /* 0x00000003000085a7 */ /* 0x000ea400080010ff */
[----:B--2---:R-:W-:Y:S05]  /*aed0*/  @!P0 BRA `(.L_x_161) ;  /* 0xfffffffc00f08947 */ /* 0x004fea000383ffff */
[----:B------:R-:W-:Y:S05]  /*aee0*/  BRA `(.L_x_162) ;  /* 0xffffff8000687947 */ /* 0x000fea000383ffff */
.L_x_43:
[----:B------:R-:W-:-:S07]  /*aef0*/  MOV R0, UR5 ;  /* 0x0000000500007c02 */ /* 0x000fce0008000f00 */
.L_x_163:
[----:B-1----:R1:W2:Y:S02]  /*af00*/  SYNCS.PHASECHK.TRANS64.TRYWAIT P0, [R0+URZ], R3 ;  /* 0x00000003000075a7 */ /* 0x0022a400080011ff */
[----:B--2---:R-:W-:Y:S05]  /*af10*/  @!P0 NANOSLEEP.SYNCS 0x989680 ;  /* 0x009896800000895d */ /* 0x004fea0003900000 */
[----:B------:R-:W2:Y:S02]  /*af20*/  @!P0 SYNCS.PHASECHK.TRANS64 P0, [R0+URZ], R3 ;  /* 0x00000003000085a7 */ /* 0x000ea400080010ff */
[----:B--2---:R-:W-:Y:S05]  /*af30*/  @!P0 BRA `(.L_x_163) ;  /* 0xfffffffc00f08947 */ /* 0x004fea000383ffff */
[----:B------:R-:W-:Y:S05]  /*af40*/  BRA `(.L_x_164) ;  /* 0xffffff8000787947 */ /* 0x000fea000383ffff */
.L_x_44:
[----:B------:R-:W-:-:S07]  /*af50*/  MOV R0, UR5 ;  /* 0x0000000500007c02 */ /* 0x000fce0008000f00 */
.L_x_165:
[----:B-1----:R1:W2:Y:S02]  /*af60*/  SYNCS.PHASECHK.TRANS64.TRYWAIT P0, [R0+URZ], R3 ;  /* 0x00000003000075a7 */ /* 0x0022a400080011ff */
[----:B--2---:R-:W-:Y:S05]  /*af70*/  @!P0 NANOSLEEP.SYNCS 0x989680 ;  /* 0x009896800000895d */ /* 0x004fea0003900000 */
[----:B------:R-:W2:Y:S02]  /*af80*/  @!P0 SYNCS.PHASECHK.TRANS64 P0, [R0+URZ], R3 ;  /* 0x00000003000085a7 */ /* 0x000ea400080010ff */
[----:B--2---:R-:W-:Y:S05]  /*af90*/  @!P0 BRA `(.L_x_165) ;  /* 0xfffffffc00f08947 */ /* 0x004fea000383ffff */
[----:B------:R-:W-:Y:S05]  /*afa0*/  BRA `(.L_x_166) ;  /* 0xffffff8000887947 */ /* 0x000fea000383ffff */
.L_x_45:
[----:B------:R-:W-:-:S07]  /*afb0*/  MOV R0, UR5 ;  /* 0x0000000500007c02 */ /* 0x000fce0008000f00 */
.L_x_167:
[----:B-1----:R1:W2:Y:S02]  /*afc0*/  SYNCS.PHASECHK.TRANS64.TRYWAIT P0, [R0+URZ], R3 ;  /* 0x00000003000075a7 */ /* 0x0022a400080011ff */
[----:B--2---:R-:W-:Y:S05]  /*afd0*/  @!P0 NANOSLEEP.SYNCS 0x989680 ;  /* 0x009896800000895d */ /* 0x004fea0003900000 */
[----:B------:R-:W2:Y:S02]  /*afe0*/  @!P0 SYNCS.PHASECHK.TRANS64 P0, [R0+URZ], R3 ;  /* 0x00000003000085a7 */ /* 0x000ea400080010ff */
[----:B--2---:R-:W-:Y:S05]  /*aff0*/  @!P0 BRA `(.L_x_167) ;  /* 0xfffffffc00f08947 */ /* 0x004fea000383ffff */
[----:B------:R-:W-:Y:S05]  /*b000*/  BRA `(.L_x_168) ;  /* 0xffffff8000987947 */ /* 0x000fea000383ffff */
.L_x_46:
[----:B------:R-:W-:-:S07]  /*b010*/  MOV R0, UR5 ;  /* 0x0000000500007c02 */ /* 0x000fce0008000f00 */
.L_x_169:
[----:B-1----:R1:W2:Y:S02]  /*b020*/  SYNCS.PHASECHK.TRANS64.TRYWAIT P0, [R0+URZ], R3 ;  /* 0x00000003000075a7 */ /* 0x0022a400080011ff */
[----:B--2---:R-:W-:Y:S05]  /*b030*/  @!P0 NANOSLEEP.SYNCS 0x989680 ;  /* 0x009896800000895d */ /* 0x004fea0003900000 */
[----:B------:R-:W2:Y:S02]  /*b040*/  @!P0 SYNCS.PHASECHK.TRANS64 P0, [R0+URZ], R3 ;  /* 0x00000003000085a7 */ /* 0x000ea400080010ff */
[----:B--2---:R-:W-:Y:S05]  /*b050*/  @!P0 BRA `(.L_x_169) ;  /* 0xfffffffc00f08947 */ /* 0x004fea000383ffff */
[----:B------:R-:W-:Y:S05]  /*b060*/  BRA `(.L_x_170) ;  /* 0xffffff8000a87947 */ /* 0x000fea000383ffff */
.L_x_47:
[----:B------:R-:W-:-:S07]  /*b070*/  MOV R0, UR5 ;  /* 0x0000000500007c02 */ /* 0x000fce0008000f00 */
.L_x_171:
[----:B-1----:R1:W2:Y:S02]  /*b080*/  SYNCS.PHASECHK.TRANS64.TRYWAIT P0, [R0+URZ], R3 ;  /* 0x00000003000075a7 */ /* 0x0022a400080011ff */
[----:B--2---:R-:W-:Y:S05]  /*b090*/  @!P0 NANOSLEEP.SYNCS 0x989680 ;  /* 0x009896800000895d */ /* 0x004fea0003900000 */
[----:B------:R-:W2:Y:S02]  /*b0a0*/  @!P0 SYNCS.PHASECHK.TRANS64 P0, [R0+URZ], R3 ;  /* 0x00000003000085a7 */ /* 0x000ea400080010ff */
[----:B--2---:R-:W-:Y:S05]  /*b0b0*/  @!P0 BRA `(.L_x_171) ;  /* 0xfffffffc00f08947 */ /* 0x004fea000383ffff */
[----:B------:R-:W-:Y:S05]  /*b0c0*/  BRA `(.L_x_172) ;  /* 0xffffff8000b87947 */ /* 0x000fea000383ffff */
.L_x_48:
[----:B------:R-:W-:-:S07]  /*b0d0*/  MOV R0, UR5 ;  /* 0x0000000500007c02 */ /* 0x000fce0008000f00 */
.L_x_173:
[----:B-1----:R1:W2:Y:S02]  /*b0e0*/  SYNCS.PHASECHK.TRANS64.TRYWAIT P0, [R0+URZ], R3 ;  /* 0x00000003000075a7 */ /* 0x0022a400080011ff */
[----:B--2---:R-:W-:Y:S05]  /*b0f0*/  @!P0 NANOSLEEP.SYNCS 0x989680 ;  /* 0x009896800000895d */ /* 0x004fea0003900000 */
[----:B------:R-:W2:Y:S02]  /*b100*/  @!P0 SYNCS.PHASECHK.TRANS64 P0, [R0+URZ], R3 ;  /* 0x00000003000085a7 */ /* 0x000ea400080010ff */
[----:B--2---:R-:W-:Y:S05]  /*b110*/  @!P0 BRA `(.L_x_173) ;  /* 0xfffffffc00f08947 */ /* 0x004fea000383ffff */
[----:B------:R-:W-:Y:S05]  /*b120*/  BRA `(.L_x_174) ;  /* 0xffffff8000c87947 */ /* 0x000fea000383ffff */
.L_x_49:
[----:B------:R-:W-:-:S07]  /*b130*/  MOV R0, UR5 ;  /* 0x0000000500007c02 */ /* 0x000fce0008000f00 */
.L_x_175:
[----:B-1----:R1:W2:Y:S02]  /*b140*/  SYNCS.PHASECHK.TRANS64.TRYWAIT P0, [R0+URZ], R3 ;  /* 0x00000003000075a7 */ /* 0x0022a400080011ff */
[----:B--2---:R-:W-:Y:S05]  /*b150*/  @!P0 NANOSLEEP.SYNCS 0x989680 ;  /* 0x009896800000895d */ /* 0x004fea0003900000 */
[----:B------:R-:W2:Y:S02]  /*b160*/  @!P0 SYNCS.PHASECHK.TRANS64 P0, [R0+URZ], R3 ;  /* 0x00000003000085a7 */ /* 0x000ea400080010ff */
[----:B--2---:R-:W-:Y:S05]  /*b170*/  @!P0 BRA `(.L_x_175) ;  /* 0xfffffffc00f08947 */ /* 0x004fea000383ffff */
[----:B------:R-:W-:Y:S05]  /*b180*/  BRA `(.L_x_176) ;  /* 0xffffff8000d87947 */ /* 0x000fea000383ffff */
.L_x_50:
[----:B------:R-:W-:-:S07]  /*b190*/  MOV R0, UR5 ;  /* 0x0000000500007c02 */ /* 0x000fce0008000f00 */
.L_x_177:
[----:B-1----:R1:W2:Y:S02]  /*b1a0*/  SYNCS.PHASECHK.TRANS64.TRYWAIT P0, [R0+URZ], R3 ;  /* 0x00000003000075a7 */ /* 0x0022a400080011ff */
[----:B--2---:R-:W-:Y:S05]  /*b1b0*/  @!P0 NANOSLEEP.SYNCS 0x989680 ;  /* 0x009896800000895d */ /* 0x004fea0003900000 */
[----:B------:R-:W2:Y:S02]  /*b1c0*/  @!P0 SYNCS.PHASECHK.TRANS64 P0, [R0+URZ], R3 ;  /* 0x00000003000085a7 */ /* 0x000ea400080010ff */
[----:B--2---:R-:W-:Y:S05]  /*b1d0*/  @!P0 BRA `(.L_x_177) ;  /* 0xfffffffc00f08947 */ /* 0x004fea000383ffff */
[----:B------:R-:W-:Y:S05]  /*b1e0*/  BRA `(.L_x_178) ;  /* 0xffffff8000e87947 */ /* 0x000fea000383ffff */
.L_x_51:
[----:B------:R-:W-:-:S07]  /*b1f0*/  MOV R0, UR5 ;  /* 0x0000000500007c02 */ /* 0x000fce0008000f00 */
.L_x_179:
[----:B-1----:R1:W2:Y:S02]  /*b200*/  SYNCS.PHASECHK.TRANS64.TRYWAIT P0, [R0+URZ], R3 ;  /* 0x00000003000075a7 */ /* 0x0022a400080011ff */
[----:B--2---:R-:W-:Y:S05]  /*b210*/  @!P0 NANOSLEEP.SYNCS 0x989680 ;  /* 0x009896800000895d */ /* 0x004fea0003900000 */
[----:B------:R-:W2:Y:S02]  /*b220*/  @!P0 SYNCS.PHASECHK.TRANS64 P0, [R0+URZ], R3 ;  /* 0x00000003000085a7 */ /* 0x000ea400080010ff */
[----:B--2---:R-:W-:Y:S05]  /*b230*/  @!P0 BRA `(.L_x_179) ;  /* 0xfffffffc00f08947 */ /* 0x004fea000383ffff */
[----:B------:R-:W-:Y:S05]  /*b240*/  BRA `(.L_x_180) ;  /* 0xffffff8000f87947 */ /* 0x000fea000383ffff */
.L_x_52:
[----:B------:R-:W-:-:S07]  /*b250*/  MOV R0, UR5 ;  /* 0x0000000500007c02 */ /* 0x000fce0008000f00 */
.L_x_181:
[----:B-1----:R1:W2:Y:S02]  /*b260*/  SYNCS.PHASECHK.TRANS64.TRYWAIT P0, [R0+URZ], R3 ;  /* 0x00000003000075a7 */ /* 0x0022a400080011ff */
[----:B--2---:R-:W-:Y:S05]  /*b270*/  @!P0 NANOSLEEP.SYNCS 0x989680 ;  /* 0x009896800000895d */ /* 0x004fea0003900000 */
[----:B------:R-:W2:Y:S02]  /*b280*/  @!P0 SYNCS.PHASECHK.TRANS64 P0, [R0+URZ], R3 ;  /* 0x00000003000085a7 */ /* 0x000ea400080010ff */
[----:B--2---:R-:W-:Y:S05]  /*b290*/  @!P0 BRA `(.L_x_181) ;  /* 0xfffffffc00f08947 */ /* 0x004fea000383ffff */
[----:B------:R-:W-:Y:S05]  /*b2a0*/  BRA `(.L_x_182) ;  /* 0xffffff8400087947 */ /* 0x000fea000383ffff */
.L_x_53:
[----:B------:R-:W-:-:S07]  /*b2b0*/  MOV R0, UR5 ;  /* 0x0000000500007c02 */ /* 0x000fce0008000f00 */
.L_x_183:
[----:B-1----:R1:W2:Y:S02]  /*b2c0*/  SYNCS.PHASECHK.TRANS64.TRYWAIT P0, [R0+URZ], R3 ;  /* 0x00000003000075a7 */ /* 0x0022a400080011ff */
[----:B--2---:R-:W-:Y:S05]  /*b2d0*/  @!P0 NANOSLEEP.SYNCS 0x989680 ;  /* 0x009896800000895d */ /* 0x004fea0003900000 */
[----:B------:R-:W2:Y:S02]  /*b2e0*/  @!P0 SYNCS.PHASECHK.TRANS64 P0, [R0+URZ], R3 ;  /* 0x00000003000085a7 */ /* 0x000ea400080010ff */
[----:B--2---:R-:W-:Y:S05]  /*b2f0*/  @!P0 BRA `(.L_x_183) ;  /* 0xfffffffc00f08947 */ /* 0x004fea000383ffff */
[----:B------:R-:W-:Y:S05]  /*b300*/  BRA `(.L_x_184) ;  /* 0xffffff8400187947 */ /* 0x000fea000383ffff */
.L_x_54:
[----:B------:R-:W-:-:S07]  /*b310*/  MOV R0, UR5 ;  /* 0x0000000500007c02 */ /* 0x000fce0008000f00 */
.L_x_185:
[----:B-1----:R1:W2:Y:S02]  /*b320*/  SYNCS.PHASECHK.TRANS64.TRYWAIT P0, [R0+URZ], R3 ;  /* 0x00000003000075a7 */ /* 0x0022a400080011ff */
[----:B--2---:R-:W-:Y:S05]  /*b330*/  @!P0 NANOSLEEP.SYNCS 0x989680 ;  /* 0x009896800000895d */ /* 0x004fea0003900000 */
[----:B------:R-:W2:Y:S02]  /*b340*/  @!P0 SYNCS.PHASECHK.TRANS64 P0, [R0+URZ], R3 ;  /* 0x00000003000085a7 */ /* 0x000ea400080010ff */
[----:B--2---:R-:W-:Y:S05]  /*b350*/  @!P0 BRA `(.L_x_185) ;  /* 0xfffffffc00f08947 */ /* 0x004fea000383ffff */
[----:B------:R-:W-:Y:S05]  /*b360*/  BRA `(.L_x_186) ;  /* 0xffffff8400287947 */ /* 0x000fea000383ffff */
.L_x_55:
[----:B------:R-:W-:-:S07]  /*b370*/  MOV R0, UR5 ;  /* 0x0000000500007c02 */ /* 0x000fce0008000f00 */
.L_x_187:
[----:B-1----:R1:W2:Y:S02]  /*b380*/  SYNCS.PHASECHK.TRANS64.TRYWAIT P0, [R0+URZ], R3 ;  /* 0x00000003000075a7 */ /* 0x0022a400080011ff */
[----:B--2---:R-:W-:Y:S05]  /*b390*/  @!P0 NANOSLEEP.SYNCS 0x989680 ;  /* 0x009896800000895d */ /* 0x004fea0003900000 */
[----:B------:R-:W2:Y:S02]  /*b3a0*/  @!P0 SYNCS.PHASECHK.TRANS64 P0, [R0+URZ], R3 ;  /* 0x00000003000085a7 */ /* 0x000ea400080010ff */
[----:B--2---:R-:W-:Y:S05]  /*b3b0*/  @!P0 BRA `(.L_x_187) ;  /* 0xfffffffc00f08947 */ /* 0x004fea000383ffff */
[----:B------:R-:W-:Y:S05]  /*b3c0*/  BRA `(.L_x_188) ;  /* 0xffffff8400387947 */ /* 0x000fea000383ffff */
.L_x_58:
[----:B------:R-:W-:-:S07]  /*b3d0*/  MOV R4, UR4 ;  /* 0x0000000400047c02 */ /* 0x000fce0008000f00 */
.L_x_189:
[----:B--2---:R2:W3:Y:S02]  /*b3e0*/  SYNCS.PHASECHK.TRANS64.TRYWAIT P1, [R4+URZ+0x158], R7 ;  /* 0x00015807040075a7 */ /* 0x0044e400080211ff */
[----:B---3--:R-:W-:Y:S05]  /*b3f0*/  @!P1 NANOSLEEP.SYNCS 0x989680 ;  /* 0x009896800000995d */ /* 0x008fea0003900000 */
[----:B------:R-:W3:Y:S02]  /*b400*/  @!P1 SYNCS.PHASECHK.TRANS64 P1, [R4+URZ+0x158], R7 ;  /* 0x00015807040095a7 */ /* 0x000ee400080210ff */
[----:B---3--:R-:W-:Y:S05]  /*b410*/  @!P1 BRA `(.L_x_189) ;  /* 0xfffffffc00f09947 */ /* 0x008fea000383ffff */
[----:B------:R-:W-:Y:S05]  /*b420*/  BRA `(.L_x_190) ;  /* 0xffffff8400a87947 */ /* 0x000fea000383ffff */
.L_x_59:
[----:B--2---:R-:W-:-:S07]  /*b430*/  MOV R4, UR4 ;  /* 0x0000000400047c02 */ /* 0x004fce0008000f00 */
.L_x_191:
[----:B--2---:R2:W3:Y:S02]  /*b440*/  SYNCS.PHASECHK.TRANS64.TRYWAIT P1, [R4+URZ+0x150], R5 ;  /* 0x00015005040075a7 */ /* 0x0044e400080211ff */
[----:B---3--:R-:W-:Y:S05]  /*b450*/  @!P1 NANOSLEEP.SYNCS 0x989680 ;  /* 0x009896800000995d */ /* 0x008fea0003900000 */
[----:B------:R-:W3:Y:S02]  /*b460*/  @!P1 SYNCS.PHASECHK.TRANS64 P1, [R4+URZ+0x150], R5 ;  /* 0x00015005040095a7 */ /* 0x000ee400080210ff */
[----:B---3--:R-:W-:Y:S05]  /*b470*/  @!P1 BRA `(.L_x_191) ;  /* 0xfffffffc00f09947 */ /* 0x008fea000383ffff */
[----:B------:R-:W-:Y:S05]  /*b480*/  BRA `(.L_x_192) ;  /* 0xffffff8400b07947 */ /* 0x000fea000383ffff */
.L_x_69:
[----:B--2---:R-:W-:-:S04]  /*b490*/  MOV R5, UR5 ;  /* 0x0000000500057c02 */ /* 0x004fc80008000f00 */
[----:B------:R2:W3:Y:S03]  /*b4a0*/  SYNCS.PHASECHK.TRANS64.TRYWAIT P0, [R5+URZ+0x8], R6 ;  /* 0x00000806050075a7 */ /* 0x0004e600080011ff */
[----:B---3--:R-:W-:Y:S05]  /*b4b0*/  @!P0 NANOSLEEP.SYNCS 0x989680 ;  /* 0x009896800000895d */ /* 0x008fea0003900000 */
[----:B------:R-:W3:Y:S02]  /*b4c0*/  @!P0 SYNCS.PHASECHK.TRANS64 P0, [R5+URZ+0x8], R6 ;  /* 0x00000806050085a7 */ /* 0x000ee400080010ff */
[----:B---3--:R-:W-:Y:S05]  /*b4d0*/  @!P0 BRA `(.L_x_69) ;  /* 0xfffffffc00ec8947 */ /* 0x008fea000383ffff */
[----:B------:R-:W-:Y:S05]  /*b4e0*/  BRA `(.L_x_68) ;  /* 0xffffff88007c7947 */ /* 0x000fea000383ffff */
.L_x_71:
[----:B------:R-:W-:Y:S01]  /*b4f0*/  BSSY B0, `(.L_x_193) ;  /* 0x0000006000007945 */ /* 0x000fe20003800000 */
[----:B------:R-:W-:-:S07]  /*b500*/  MOV R15, 0xffffffff ;  /* 0xffffffff000f7802 */ /* 0x000fce0000000f00 */
[----:B-12--5:R-:W-:Y:S05]  /*b510*/  WARPSYNC.COLLECTIVE R15, `(.L_x_194) ;  /* 0x000000000f0c7348 */ /* 0x026fea0003c00000 */
[----:B------:R-:W-:Y:S02]  /*b520*/  ELECT P6, UR79, PT ;  /* 0x00000000004f782f */ /* 0x000fe400038c0000 */
[----:B------:R-:W-:Y:S01]  /*b530*/  MOV R14, UR79 ;  /* 0x0000004f000e7c02 */ /* 0x000fe20008000f00 */
[----:B-12--5:R-:W-:Y:S10]  /*b540*/  ENDCOLLECTIVE ;  /* 0x000000000000791b */ /* 0x026ff40003800000 */
.L_x_194:
[----:B------:R-:W-:Y:S05]  /*b550*/  BSYNC B0 ;  /* 0x0000000000007941 */ /* 0x000fea0003800000 */
.L_x_193:
[----:B------:R-:W-:Y:S01]  /*b560*/  PLOP3.LUT P0, PT, P6, PT, PT, 0x80, 0x8 ;  /* 0x000000000008781c */ /* 0x000fe2000370f070 */
[----:B------:R-:W-:-:S12]  /*b570*/  BRA `(.L_x_195) ;  /* 0xffffff8800a87947 */ /* 0x000fd8000383ffff */
.L_x_73:
[----:B--2---:R-:W-:-:S04]  /*b580*/  MOV R3, UR5 ;  /* 0x0000000500037c02 */ /* 0x004fc80008000f00 */
[----:B------:R2:W3:Y:S03]  /*b590*/  SYNCS.PHASECHK.TRANS64.TRYWAIT P0, [R3+URZ+0x8], R4 ;  /* 0x00000804030075a7 */ /* 0x0004e600080011ff */
[----:B---3--:R-:W-:Y:S05]  /*b5a0*/  @!P0 NANOSLEEP.SYNCS 0x989680 ;  /* 0x009896800000895d */ /* 0x008fea0003900000 */
[----:B------:R-:W3:Y:S02]  /*b5b0*/  @!P0 SYNCS.PHASECHK.TRANS64 P0, [R3+URZ+0x8], R4 ;  /* 0x00000804030085a7 */ /* 0x000ee400080010ff */
[----:B---3--:R-:W-:Y:S05]  /*b5c0*/  @!P0 BRA `(.L_x_73) ;  /* 0xfffffffc00ec8947 */ /* 0x008fea000383ffff */
[----:B------:R-:W-:Y:S05]  /*b5d0*/  BRA `(.L_x_72) ;  /* 0xffffff8800ac7947 */ /* 0x000fea000383ffff */
.L_x_74:
[----:B------:R-:W-:-:S07]  /*b5e0*/  MOV R4, UR18 ;  /* 0x0000001200047c02 */ /* 0x000fce0008000f00 */
.L_x_196:
[----:B-1----:R1:W2:Y:S02]  /*b5f0*/  SYNCS.PHASECHK.TRANS64.TRYWAIT P0, [R4+URZ+0x150], R5 ;  /* 0x00015005040075a7 */ /* 0x0022a400080011ff */
[----:B--2---:R-:W-:Y:S05]  /*b600*/  @!P0 NANOSLEEP.SYNCS 0x989680 ;  /* 0x009896800000895d */ /* 0x004fea0003900000 */
[----:B------:R-:W2:Y:S02]  /*b610*/  @!P0 SYNCS.PHASECHK.TRANS64 P0, [R4+URZ+0x150], R5 ;  /* 0x00015005040085a7 */ /* 0x000ea400080010ff */
[----:B--2---:R-:W-:Y:S05]  /*b620*/  @!P0 BRA `(.L_x_196) ;  /* 0xfffffffc00f08947 */ /* 0x004fea000383ffff */
[----:B------:R-:W-:Y:S05]  /*b630*/  BRA `(.L_x_197) ;  /* 0xffffff8c008c7947 */ /* 0x000fea000383ffff */
.L_x_76:
[----:B------:R-:W-:-:S07]  /*b640*/  MOV R4, UR23 ;  /* 0x0000001700047c02 */ /* 0x000fce0008000f00 */
.L_x_198:
[----:B-1----:R1:W2:Y:S02]  /*b650*/  SYNCS.PHASECHK.TRANS64.TRYWAIT P0, [R4+URZ+0x170], R5 ;  /* 0x00017005040075a7 */ /* 0x0022a400080011ff */
[----:B--2---:R-:W-:Y:S05]  /*b660*/  @!P0 NANOSLEEP.SYNCS 0x989680 ;  /* 0x009896800000895d */ /* 0x004fea0003900000 */
[----:B------:R-:W2:Y:S02]  /*b670*/  @!P0 SYNCS.PHASECHK.TRANS64 P0, [R4+URZ+0x170], R5 ;  /* 0x00017005040085a7 */ /* 0x000ea400080010ff */
[----:B--2---:R-:W-:Y:S05]  /*b680*/  @!P0 BRA `(.L_x_198) ;  /* 0xfffffffc00f08947 */ /* 0x004fea000383ffff */
[----:B------:R-:W-:Y:S05]  /*b690*/  BRA `(.L_x_75) ;  /* 0xffffff8c00ac7947 */ /* 0x000fea000383ffff */
.L_x_80:
[----:B-1----:R-:W-:Y:S07]  /*b6a0*/  MOV R4, UR10 ;  /* 0x0000000a00047c02 */ /* 0x002fee0008000f00 */
.L_x_199:
[----:B-1----:R1:W2:Y:S02]  /*b6b0*/  SYNCS.PHASECHK.TRANS64.TRYWAIT P0, [R4+URZ], R7 ;  /* 0x00000007040075a7 */ /* 0x0022a400080011ff */
[----:B--2---:R-:W-:Y:S05]  /*b6c0*/  @!P0 NANOSLEEP.SYNCS 0x989680 ;  /* 0x009896800000895d */ /* 0x004fea0003900000 */
[----:B------:R-:W2:Y:S02]  /*b6d0*/  @!P0 SYNCS.PHASECHK.TRANS64 P0, [R4+URZ], R7 ;  /* 0x00000007040085a7 */ /* 0x000ea400080010ff */
[----:B--2---:R-:W-:Y:S05]  /*b6e0*/  @!P0 BRA `(.L_x_199) ;  /* 0xfffffffc00f08947 */ /* 0x004fea000383ffff */
[----:B------:R-:W-:Y:S05]  /*b6f0*/  BRA `(.L_x_79) ;  /* 0xffffff8c00e47947 */ /* 0x000fea000383ffff */
.L_x_84:
[----:B--2---:R-:W-:-:S07]  /*b700*/  MOV R0, UR4 ;  /* 0x0000000400007c02 */ /* 0x004fce0008000f00 */
.L_x_200:
[----:B-1----:R1:W2:Y:S02]  /*b710*/  SYNCS.PHASECHK.TRANS64.TRYWAIT P0, [R0+URZ], R5 ;  /* 0x00000005000075a7 */ /* 0x0022a400080011ff */
[----:B--2---:R-:W-:Y:S05]  /*b720*/  @!P0 NANOSLEEP.SYNCS 0x989680 ;  /* 0x009896800000895d */ /* 0x004fea0003900000 */
[----:B------:R-:W2:Y:S02]  /*b730*/  @!P0 SYNCS.PHASECHK.TRANS64 P0, [R0+URZ], R5 ;  /* 0x00000005000085a7 */ /* 0x000ea400080010ff */
[----:B--2---:R-:W-:Y:S05]  /*b740*/  @!P0 BRA `(.L_x_200) ;  /* 0xfffffffc00f08947 */ /* 0x004fea000383ffff */
[----:B------:R-:W-:Y:S05]  /*b750*/  BRA `(.L_x_201) ;  /* 0xffffff9000b07947 */ /* 0x000fea000383ffff */
.L_x_87:
[----:B------:R-:W-:-:S07]  /*b760*/  MOV R0, UR18 ;  /* 0x0000001200007c02 */ /* 0x000fce0008000f00 */
.L_x_202:
[----:B-1----:R1:W2:Y:S02]  /*b770*/  SYNCS.PHASECHK.TRANS64.TRYWAIT P1, [R0+URZ+0x180], R5 ;  /* 0x00018005000075a7 */ /* 0x0022a400080211ff */
[----:B--2---:R-:W-:Y:S05]  /*b780*/  @!P1 NANOSLEEP.SYNCS 0x989680 ;  /* 0x009896800000995d */ /* 0x004fea0003900000 */
[----:B------:R-:W2:Y:S02]  /*b790*/  @!P1 SYNCS.PHASECHK.TRANS64 P1, [R0+URZ+0x180], R5 ;  /* 0x00018005000095a7 */ /* 0x000ea400080210ff */
[----:B--2---:R-:W-:Y:S05]  /*b7a0*/  @!P1 BRA `(.L_x_202) ;  /* 0xfffffffc00f09947 */ /* 0x004fea000383ffff */
[----:B------:R-:W-:Y:S05]  /*b7b0*/  BRA `(.L_x_203) ;  /* 0xffffff9000fc7947 */ /* 0x000fea000383ffff */
.L_x_92:
[----:B------:R-:W-:Y:S07]  /*b7c0*/  MOV R0, UR31 ;  /* 0x0000001f00007c02 */ /* 0x000fee0008000f00 */
.L_x_204:
[----:B-1----:R1:W2:Y:S02]  /*b7d0*/  SYNCS.PHASECHK.TRANS64.TRYWAIT P0, [R0+URZ+0x150], R3 ;  /* 0x00015003000075a7 */ /* 0x0022a400080011ff */
[----:B--2---:R-:W-:Y:S05]  /*b7e0*/  @!P0 NANOSLEEP.SYNCS 0x989680 ;  /* 0x009896800000895d */ /* 0x004fea0003900000 */
[----:B------:R-:W2:Y:S02]  /*b7f0*/  @!P0 SYNCS.PHASECHK.TRANS64 P0, [R0+URZ+0x150], R3 ;  /* 0x00015003000085a7 */ /* 0x000ea400080010ff */
[----:B--2---:R-:W-:Y:S05]  /*b800*/  @!P0 BRA `(.L_x_204) ;  /* 0xfffffffc00f08947 */ /* 0x004fea000383ffff */
[----:B------:R-:W-:Y:S05]  /*b810*/  BRA `(.L_x_205) ;  /* 0xffffff9800a47947 */ /* 0x000fea000383ffff */
.L_x_95:
[----:B------:R-:W-:Y:S07]  /*b820*/  MOV R3, UR31 ;  /* 0x0000001f00037c02 */ /* 0x000fee0008000f00 */
.L_x_206:
[----:B-1----:R1:W2:Y:S02]  /*b830*/  SYNCS.PHASECHK.TRANS64.TRYWAIT P1, [R3+URZ+0x148], R12 ;  /* 0x0001480c030075a7 */ /* 0x0022a400080211ff */
[----:B--2---:R-:W-:Y:S05]  /*b840*/  @!P1 NANOSLEEP.SYNCS 0x989680 ;  /* 0x009896800000995d */ /* 0x004fea0003900000 */
[----:B------:R-:W2:Y:S02]  /*b850*/  @!P1 SYNCS.PHASECHK.TRANS64 P1, [R3+URZ+0x148], R12 ;  /* 0x0001480c030095a7 */ /* 0x000ea400080210ff */
[----:B--2---:R-:W-:Y:S05]  /*b860*/  @!P1 BRA `(.L_x_206) ;  /* 0xfffffffc00f09947 */ /* 0x004fea000383ffff */
[----:B------:R-:W-:Y:S05]  /*b870*/  BRA `(.L_x_94) ;  /* 0xffffff9c00fc7947 */ /* 0x000fea000383ffff */
.L_x_98:
[----:B------:R-:W-:Y:S07]  /*b880*/  MOV R0, UR31 ;  /* 0x0000001f00007c02 */ /* 0x000fee0008000f00 */
.L_x_207:
[----:B-1----:R1:W2:Y:S02]  /*b890*/  SYNCS.PHASECHK.TRANS64.TRYWAIT P1, [R0+URZ+0x120], R9 ;  /* 0x00012009000075a7 */ /* 0x0022a400080211ff */
[----:B--2---:R-:W-:Y:S05]  /*b8a0*/  @!P1 NANOSLEEP.SYNCS 0x989680 ;  /* 0x009896800000995d */ /* 0x004fea0003900000 */
[----:B------:R-:W2:Y:S02]  /*b8b0*/  @!P1 SYNCS.PHASECHK.TRANS64 P1, [R0+URZ+0x120], R9 ;  /* 0x00012009000095a7 */ /* 0x000ea400080210ff */
[----:B--2---:R-:W-:Y:S05]  /*b8c0*/  @!P1 BRA `(.L_x_207) ;  /* 0xfffffffc00f09947 */ /* 0x004fea000383ffff */
[----:B------:R-:W-:Y:S05]  /*b8d0*/  BRA `(.L_x_208) ;  /* 0xffffffa4001c7947 */ /* 0x000fea000383ffff */
.L_x_99:
[----:B------:R-:W-:Y:S07]  /*b8e0*/  MOV R0, UR31 ;  /* 0x0000001f00007c02 */ /* 0x000fee0008000f00 */
.L_x_209:
[----:B-1----:R1:W2:Y:S02]  /*b8f0*/  SYNCS.PHASECHK.TRANS64.TRYWAIT P1, [R0+URZ+0x128], R9 ;  /* 0x00012809000075a7 */ /* 0x0022a400080211ff */
[----:B--2---:R-:W-:Y:S05]  /*b900*/  @!P1 NANOSLEEP.SYNCS 0x989680 ;  /* 0x009896800000995d */ /* 0x004fea0003900000 */
[----:B------:R-:W2:Y:S02]  /*b910*/  @!P1 SYNCS.PHASECHK.TRANS64 P1, [R0+URZ+0x128], R9 ;  /* 0x00012809000095a7 */ /* 0x000ea400080210ff */
[----:B--2---:R-:W-:Y:S05]  /*b920*/  @!P1 BRA `(.L_x_209) ;  /* 0xfffffffc00f09947 */ /* 0x004fea000383ffff */
[----:B------:R-:W-:Y:S05]  /*b930*/  BRA `(.L_x_210) ;  /* 0xffffffa400547947 */ /* 0x000fea000383ffff */
.L_x_100:
[----:B------:R-:W-:Y:S07]  /*b940*/  MOV R0, UR31 ;  /* 0x0000001f00007c02 */ /* 0x000fee0008000f00 */
.L_x_211:
[----:B-1----:R1:W2:Y:S02]  /*b950*/  SYNCS.PHASECHK.TRANS64.TRYWAIT P1, [R0+URZ+0x130], R9 ;  /* 0x00013009000075a7 */ /* 0x0022a400080211ff */
[----:B--2---:R-:W-:Y:S05]  /*b960*/  @!P1 NANOSLEEP.SYNCS 0x989680 ;  /* 0x009896800000995d */ /* 0x004fea0003900000 */
[----:B------:R-:W2:Y:S02]  /*b970*/  @!P1 SYNCS.PHASECHK.TRANS64 P1, [R0+URZ+0x130], R9 ;  /* 0x00013009000095a7 */ /* 0x000ea400080210ff */
[----:B--2---:R-:W-:Y:S05]  /*b980*/  @!P1 BRA `(.L_x_211) ;  /* 0xfffffffc00f09947 */ /* 0x004fea000383ffff */
[----:B------:R-:W-:Y:S05]  /*b990*/  BRA `(.L_x_212) ;  /* 0xffffffa4009c7947 */ /* 0x000fea000383ffff */
.L_x_101:
[----:B------:R-:W-:Y:S07]  /*b9a0*/  MOV R0, UR31 ;  /* 0x0000001f00007c02 */ /* 0x000fee0008000f00 */
.L_x_213:
[----:B-1----:R1:W2:Y:S02]  /*b9b0*/  SYNCS.PHASECHK.TRANS64.TRYWAIT P0, [R0+URZ+0x138], R9 ;  /* 0x00013809000075a7 */ /* 0x0022a400080011ff */
[----:B--2---:R-:W-:Y:S05]  /*b9c0*/  @!P0 NANOSLEEP.SYNCS 0x989680 ;  /* 0x009896800000895d */ /* 0x004fea0003900000 */
[----:B------:R-:W2:Y:S02]  /*b9d0*/  @!P0 SYNCS.PHASECHK.TRANS64 P0, [R0+URZ+0x138], R9 ;  /* 0x00013809000085a7 */ /* 0x000ea400080010ff */
[----:B--2---:R-:W-:Y:S05]  /*b9e0*/  @!P0 BRA `(.L_x_213) ;  /* 0xfffffffc00f08947 */ /* 0x004fea000383ffff */
[----:B------:R-:W-:Y:S05]  /*b9f0*/  BRA `(.L_x_214) ;  /* 0xffffffa400ec7947 */ /* 0x000fea000383ffff */
.L_x_103:
[----:B------:R-:W-:-:S07]  /*ba00*/  MOV R0, UR31 ;  /* 0x0000001f00007c02 */ /* 0x000fce0008000f00 */
.L_x_215:
[----:B--2---:R2:W3:Y:S02]  /*ba10*/  SYNCS.PHASECHK.TRANS64.TRYWAIT P0, [R0+URZ+0x120], R3 ;  /* 0x00012003000075a7 */ /* 0x0044e400080011ff */
[----:B---3--:R-:W-:Y:S05]  /*ba20*/  @!P0 NANOSLEEP.SYNCS 0x989680 ;  /* 0x009896800000895d */ /* 0x008fea0003900000 */
[----:B------:R-:W3:Y:S02]  /*ba30*/  @!P0 SYNCS.PHASECHK.TRANS64 P0, [R0+URZ+0x120], R3 ;  /* 0x00012003000085a7 */ /* 0x000ee400080010ff */
[----:B---3--:R-:W-:Y:S05]  /*ba40*/  @!P0 BRA `(.L_x_215) ;  /* 0xfffffffc00f08947 */ /* 0x008fea000383ffff */
[----:B------:R-:W-:Y:S05]  /*ba50*/  BRA `(.L_x_216) ;  /* 0xffffffa800587947 */ /* 0x000fea000383ffff */
.L_x_104:
[----:B--2---:R-:W-:-:S07]  /*ba60*/  MOV R0, UR31 ;  /* 0x0000001f00007c02 */ /* 0x004fce0008000f00 */
.L_x_217:
[----:B--2---:R2:W3:Y:S02]  /*ba70*/  SYNCS.PHASECHK.TRANS64.TRYWAIT P0, [R0+URZ+0x128], R3 ;  /* 0x00012803000075a7 */ /* 0x0044e400080011ff */
[----:B---3--:R-:W-:Y:S05]  /*ba80*/  @!P0 NANOSLEEP.SYNCS 0x989680 ;  /* 0x009896800000895d */ /* 0x008fea0003900000 */
[----:B------:R-:W3:Y:S02]  /*ba90*/  @!P0 SYNCS.PHASECHK.TRANS64 P0, [R0+URZ+0x128], R3 ;  /* 0x00012803000085a7 */ /* 0x000ee400080010ff */
[----:B---3--:R-:W-:Y:S05]  /*baa0*/  @!P0 BRA `(.L_x_217) ;  /* 0xfffffffc00f08947 */ /* 0x008fea000383ffff */
[----:B------:R-:W-:Y:S05]  /*bab0*/  BRA `(.L_x_218) ;  /* 0xffffffa800487947 */ /* 0x000fea000383ffff */
.L_x_105:
[----:B--2---:R-:W-:-:S07]  /*bac0*/  MOV R0, UR31 ;  /* 0x0000001f00007c02 */ /* 0x004fce0008000f00 */
.L_x_219:
[----:B--2---:R2:W3:Y:S02]  /*bad0*/  SYNCS.PHASECHK.TRANS64.TRYWAIT P0, [R0+URZ+0x130], R3 ;  /* 0x00013003000075a7 */ /* 0x0044e400080011ff */
[----:B---3--:R-:W-:Y:S05]  /*bae0*/  @!P0 NANOSLEEP.SYNCS 0x989680 ;  /* 0x009896800000895d */ /* 0x008fea0003900000 */
[----:B------:R-:W3:Y:S02]  /*baf0*/  @!P0 SYNCS.PHASECHK.TRANS64 P0, [R0+URZ+0x130], R3 ;  /* 0x00013003000085a7 */ /* 0x000ee400080010ff */
[----:B---3--:R-:W-:Y:S05]  /*bb00*/  @!P0 BRA `(.L_x_219) ;  /* 0xfffffffc00f08947 */ /* 0x008fea000383ffff */
[----:B------:R-:W-:Y:S05]  /*bb10*/  BRA `(.L_x_220) ;  /* 0xffffffa800387947 */ /* 0x000fea000383ffff */
.L_x_107:
[----:B------:R-:W-:Y:S07]  /*bb20*/  MOV R0, UR49 ;  /* 0x0000003100007c02 */ /* 0x000fee0008000f00 */
.L_x_221:
[----:B-1----:R1:W2:Y:S02]  /*bb30*/  SYNCS.PHASECHK.TRANS64.TRYWAIT P0, [R0+URZ+0x150], R3 ;  /* 0x00015003000075a7 */ /* 0x0022a400080011ff */
[----:B--2---:R-:W-:Y:S05]  /*bb40*/  @!P0 NANOSLEEP.SYNCS 0x989680 ;  /* 0x009896800000895d */ /* 0x004fea0003900000 */
[----:B------:R-:W2:Y:S02]  /*bb50*/  @!P0 SYNCS.PHASECHK.TRANS64 P0, [R0+URZ+0x150], R3 ;  /* 0x00015003000085a7 */ /* 0x000ea400080010ff */
[----:B--2---:R-:W-:Y:S05]  /*bb60*/  @!P0 BRA `(.L_x_221) ;  /* 0xfffffffc00f08947 */ /* 0x004fea000383ffff */
[----:B------:R-:W-:Y:S05]  /*bb70*/  BRA `(.L_x_222) ;  /* 0xffffffac00087947 */ /* 0x000fea000383ffff */
.L_x_118:
[----:B-1----:R-:W-:Y:S04]  /*bb80*/  MOV R2, UR49 ;  /* 0x0000003100027c02 */ /* 0x002fe80008000f00 */
[----:B------:R1:W3:Y:S03]  /*bb90*/  SYNCS.PHASECHK.TRANS64.TRYWAIT P1, [R2+URZ+0x100], R3 ;  /* 0x00010003020075a7 */ /* 0x0002e600080211ff */
[----:B---3--:R-:W-:Y:S05]  /*bba0*/  @!P1 NANOSLEEP.SYNCS 0x989680 ;  /* 0x009896800000995d */ /* 0x008fea0003900000 */
[----:B------:R-:W3:Y:S02]  /*bbb0*/  @!P1 SYNCS.PHASECHK.TRANS64 P1, [R2+URZ+0x100], R3 ;  /* 0x00010003020095a7 */ /* 0x000ee400080210ff */
[----:B---3--:R-:W-:Y:S05]  /*bbc0*/  @!P1 BRA `(.L_x_118) ;  /* 0xfffffffc00ec9947 */ /* 0x008fea000383ffff */
[----:B------:R-:W-:Y:S05]  /*bbd0*/  BRA `(.L_x_117) ;  /* 0xffffffbc00807947 */ /* 0x000fea000383ffff */
.L_x_120:
[----:B-1----:R1:W4:Y:S02]  /*bbe0*/  SYNCS.PHASECHK.TRANS64.TRYWAIT P0, [R99+URZ+0x160], R0 ;  /* 0x00016000630075a7 */ /* 0x00232400080011ff */
[----:B----4-:R-:W-:Y:S05]  /*bbf0*/  @!P0 NANOSLEEP.SYNCS 0x989680 ;  /* 0x009896800000895d */ /* 0x010fea0003900000 */
[----:B------:R-:W4:Y:S02]  /*bc00*/  @!P0 SYNCS.PHASECHK.TRANS64 P0, [R99+URZ+0x160], R0 ;  /* 0x00016000630085a7 */ /* 0x000f2400080010ff */
[----:B----4-:R-:W-:Y:S05]  /*bc10*/  @!P0 BRA `(.L_x_120) ;  /* 0xfffffffc00f08947 */ /* 0x010fea000383ffff */
[----:B------:R-:W-:Y:S05]  /*bc20*/  BRA `(.L_x_119) ;  /* 0xffffffbc00a87947 */ /* 0x000fea000383ffff */
.L_x_129:
[----:B--2---:R2:W4:Y:S02]  /*bc30*/  SYNCS.PHASECHK.TRANS64.TRYWAIT P0, [R3+URZ+0x100], R0 ;  /* 0x00010000030075a7 */ /* 0x00452400080011ff */
[----:B----4-:R-:W-:Y:S05]  /*bc40*/  @!P0 NANOSLEEP.SYNCS 0x989680 ;  /* 0x009896800000895d */ /* 0x010fea0003900000 */
[----:B------:R-:W4:Y:S02]  /*bc50*/  @!P0 SYNCS.PHASECHK.TRANS64 P0, [R3+URZ+0x100], R0 ;  /* 0x00010000030085a7 */ /* 0x000f2400080010ff */
[----:B----4-:R-:W-:Y:S05]  /*bc60*/  @!P0 BRA `(.L_x_129) ;  /* 0xfffffffc00f08947 */ /* 0x010fea000383ffff */
[----:B------:R-:W-:Y:S05]  /*bc70*/  BRA `(.L_x_128) ;  /* 0xffffffc800847947 */ /* 0x000fea000383ffff */
.L_x_137:
[----:B-1----:R1:W4:Y:S02]  /*bc80*/  SYNCS.PHASECHK.TRANS64.TRYWAIT P0, [R62+URZ+0x100], R5 ;  /* 0x000100053e0075a7 */ /* 0x00232400080011ff */
[----:B----4-:R-:W-:Y:S05]  /*bc90*/  @!P0 NANOSLEEP.SYNCS 0x989680 ;  /* 0x009896800000895d */ /* 0x010fea0003900000 */
[----:B------:R-:W4:Y:S02]  /*bca0*/  @!P0 SYNCS.PHASECHK.TRANS64 P0, [R62+URZ+0x100], R5 ;  /* 0x000100053e0085a7 */ /* 0x000f2400080010ff */
[----:B----4-:R-:W-:Y:S05]  /*bcb0*/  @!P0 BRA `(.L_x_137) ;  /* 0xfffffffc00f08947 */ /* 0x010fea000383ffff */
[----:B------:R-:W-:Y:S05]  /*bcc0*/  BRA `(.L_x_136) ;  /* 0xffffffd400807947 */ /* 0x000fea000383ffff */
.L_x_145:
[----:B-1----:R1:W4:Y:S02]  /*bcd0*/  SYNCS.PHASECHK.TRANS64.TRYWAIT P0, [R61+URZ+0x100], R4 ;  /* 0x000100043d0075a7 */ /* 0x00232400080011ff */
[----:B----4-:R-:W-:Y:S05]  /*bce0*/  @!P0 NANOSLEEP.SYNCS 0x989680 ;  /* 0x009896800000895d */ /* 0x010fea0003900000 */
[----:B------:R-:W4:Y:S02]  /*bcf0*/  @!P0 SYNCS.PHASECHK.TRANS64 P0, [R61+URZ+0x100], R4 ;  /* 0x000100043d0085a7 */ /* 0x000f2400080010ff */
[----:B----4-:R-:W-:Y:S05]  /*bd00*/  @!P0 BRA `(.L_x_145) ;  /* 0xfffffffc00f08947 */ /* 0x010fea000383ffff */
[----:B------:R-:W-:Y:S05]  /*bd10*/  BRA `(.L_x_144) ;  /* 0xffffffe000787947 */ /* 0x000fea000383ffff */
        .weak           $__internal_0_$__cuda_sm10x_tcgen05_guardrail_trap_col_being_dealloced_not_returned_by_alloc
        .type           $__internal_0_$__cuda_sm10x_tcgen05_guardrail_trap_col_being_dealloced_not_returned_by_alloc,@function
        .size           $__internal_0_$__cuda_sm10x_tcgen05_guardrail_trap_col_being_dealloced_not_returned_by_alloc,($__internal_1_$__cuda_sm10x_tcgen05_guardrail_trap_phase_invalid_during_alloc - $__internal_0_$__cuda_sm10x_tcgen05_guardrail_trap_col_being_dealloced_not_returned_by_alloc)
$__internal_0_$__cuda_sm10x_tcgen05_guardrail_trap_col_being_dealloced_not_returned_by_alloc:
[----:B------:R-:W-:Y:S05]  /*bd20*/  BPT.TRAP 0x1 ;  /* 0x000000040000795c */ /* 0x000fea0000300000 */
[----:B------:R-:W-:-:S04]  /*bd30*/  HFMA2 R3, -RZ, RZ, 0, 0 ;  /* 0x00000000ff037431 */ /* 0x000fc800000001ff */
[----:B------:R-:W-:Y:S05]  /*bd40*/  RET.REL.NODEC R2 `(_ZN7cutlass13device_kernelINS_4conv6kernel13ConvUniversalINS1_16ConvProblemShapeILNS1_8OperatorE2ELi2EEENS1_10collective14CollectiveConvINS1_47MainloopSm100TmaUmmaWarpSpecializedImplicitGemmILS5_2ELi16ELi2ELi1ELi2EN4cute5tupleIJNSA_1CILi2EEENSC_ILi1EEESE_EEEEENSB_IJNSC_ILi256EEENSB_IJNSC_ILi128EEEEEENSB_IJNSC_ILi32EEEEEEEEENS_10bfloat16_tESN_NSA_8TiledMMAINSA_8MMA_AtomIJNSA_26SM100_MMA_F16BF16_2x1SM_SSISN_SN_fLi256ELi128ELNSA_4UMMA5MajorE1ELSS_1ELNSR_7ScaleInE0ELST_0EEEEEENSA_6LayoutINSB_IJSE_SE_SE_EEENSB_IJNSC_ILi0EEESY_SY_EEEEENSB_IJNSA_10UnderscoreES11_S11_EEEEENS7_6detail27Sm100ImplicitGemmTileTraitsINSA_18SM100_TMA_2SM_LOADENSA_14ComposedLayoutINSA_7SwizzleILi3ELi4ELi3EEENSA_18smem_ptr_flag_bitsILi16EEENSW_INSB_IJNSC_ILi64EEENSC_ILi8EEEEEENSB_IJSE_S1C_EEEEEEEvEENS15_INSA_25SM100_TMA_2SM_LOAD_IM2COLES1H_vEEEENS_8epilogue10collective18CollectiveEpilogueINS1M_23Sm100TmaWarpSpecializedILi4ELi2ELi32ELb1ELb0EEEJNSB_IJSI_SJ_SL_EEENSB_IJNSW_ISI_SE_EENSW_ISK_SE_EEEEESN_NSB_IJlNSB_IJSE_llEEESY_EEESN_S1W_NS1M_6fusion15FusionCallbacksIS1Q_NS1X_17LinearCombinationISN_fSN_fLNS_15FloatRoundStyleE2EEES1R_S1U_JEEENSA_5SM1004TMEM4LOAD26SM100_TMEM_LOAD_32dp32b32xENSA_13SM90_TMA_LOADENS17_INS18_ILi2ELi4ELi3EEES1B_NSW_INSB_IJS1D_SK_EEENSB_IJSK_SE_EEEEEEENSA_39AutoVectorizingCopyWithAssumedAlignmentILi128EEENSA_14SM90_TMA_STOREES2C_S2E_S2E_EEEvvEEEEvNT_6ParamsE) ;  /* 0xffffff4002ac7950 */ /* 0x000fea0003c3ffff */
        .weak           $__internal_1_$__cuda_sm10x_tcgen05_guardrail_trap_phase_invalid_during_alloc
        .type           $__internal_1_$__cuda_sm10x_tcgen05_guardrail_trap_phase_invalid_during_alloc,@function
        .size           $__internal_1_$__cuda_sm10x_tcgen05_guardrail_trap_phase_invalid_during_alloc,($__internal_2_$__cuda_sm10x_tcgen05_guardrail_trap_unallocated_columns_being_dealloced - $__internal_1_$__cuda_sm10x_tcgen05_guardrail_trap_phase_invalid_during_alloc)
$__internal_1_$__cuda_sm10x_tcgen05_guardrail_trap_phase_invalid_during_alloc:
[----:B------:R-:W-:Y:S05]  /*bd50*/  BPT.TRAP 0x1 ;  /* 0x000000040000795c */ /* 0x000fea0000300000 */
[----:B------:R-:W-:-:S04]  /*bd60*/  MOV R5, 0x0 ;  /* 0x0000000000057802 */ /* 0x000fc80000000f00 */
[----:B------:R-:W-:Y:S05]  /*bd70*/  RET.REL.NODEC R4 `(_ZN7cutlass13device_kernelINS_4conv6kernel13ConvUniversalINS1_16ConvProblemShapeILNS1_8OperatorE2ELi2EEENS1_10collective14CollectiveConvINS1_47MainloopSm100TmaUmmaWarpSpecializedImplicitGemmILS5_2ELi16ELi2ELi1ELi2EN4cute5tupleIJNSA_1CILi2EEENSC_ILi1EEESE_EEEEENSB_IJNSC_ILi256EEENSB_IJNSC_ILi128EEEEEENSB_IJNSC_ILi32EEEEEEEEENS_10bfloat16_tESN_NSA_8TiledMMAINSA_8MMA_AtomIJNSA_26SM100_MMA_F16BF16_2x1SM_SSISN_SN_fLi256ELi128ELNSA_4UMMA5MajorE1ELSS_1ELNSR_7ScaleInE0ELST_0EEEEEENSA_6LayoutINSB_IJSE_SE_SE_EEENSB_IJNSC_ILi0EEESY_SY_EEEEENSB_IJNSA_10UnderscoreES11_S11_EEEEENS7_6detail27Sm100ImplicitGemmTileTraitsINSA_18SM100_TMA_2SM_LOADENSA_14ComposedLayoutINSA_7SwizzleILi3ELi4ELi3EEENSA_18smem_ptr_flag_bitsILi16EEENSW_INSB_IJNSC_ILi64EEENSC_ILi8EEEEEENSB_IJSE_S1C_EEEEEEEvEENS15_INSA_25SM100_TMA_2SM_LOAD_IM2COLES1H_vEEEENS_8epilogue10collective18CollectiveEpilogueINS1M_23Sm100TmaWarpSpecializedILi4ELi2ELi32ELb1ELb0EEEJNSB_IJSI_SJ_SL_EEENSB_IJNSW_ISI_SE_EENSW_ISK_SE_EEEEESN_NSB_IJlNSB_IJSE_llEEESY_EEESN_S1W_NS1M_6fusion15FusionCallbacksIS1Q_NS1X_17LinearCombinationISN_fSN_fLNS_15FloatRoundStyleE2EEES1R_S1U_JEEENSA_5SM1004TMEM4LOAD26SM100_TMEM_LOAD_32dp32b32xENSA_13SM90_TMA_LOADENS17_INS18_ILi2ELi4ELi3EEES1B_NSW_INSB_IJS1D_SK_EEENSB_IJSK_SE_EEEEEEENSA_39AutoVectorizingCopyWithAssumedAlignmentILi128EEENSA_14SM90_TMA_STOREES2C_S2E_S2E_EEEvvEEEEvNT_6ParamsE) ;  /* 0xffffff4004a07950 */ /* 0x000fea0003c3ffff */
        .weak           $__internal_2_$__cuda_sm10x_tcgen05_guardrail_trap_unallocated_columns_being_dealloced
        .type           $__internal_2_$__cuda_sm10x_tcgen05_guardrail_trap_unallocated_columns_being_dealloced,@function
        .size           $__internal_2_$__cuda_sm10x_tcgen05_guardrail_trap_unallocated_columns_being_dealloced,(.L_x_224 - $__internal_2_$__cuda_sm10x_tcgen05_guardrail_trap_unallocated_columns_being_dealloced)
$__internal_2_$__cuda_sm10x_tcgen05_guardrail_trap_unallocated_columns_being_dealloced:
[----:B------:R-:W-:Y:S05]  /*bd80*/  BPT.TRAP 0x1 ;  /* 0x000000040000795c */ /* 0x000fea0000300000 */
[----:B------:R-:W-:-:S04]  /*bd90*/  HFMA2 R3, -RZ, RZ, 0, 0 ;  /* 0x00000000ff037431 */ /* 0x000fc800000001ff */
[----:B------:R-:W-:Y:S05]  /*bda0*/  RET.REL.NODEC R2 `(_ZN7cutlass13device_kernelINS_4conv6kernel13ConvUniversalINS1_16ConvProblemShapeILNS1_8OperatorE2ELi2EEENS1_10collective14CollectiveConvINS1_47MainloopSm100TmaUmmaWarpSpecializedImplicitGemmILS5_2ELi16ELi2ELi1ELi2EN4cute5tupleIJNSA_1CILi2EEENSC_ILi1EEESE_EEEEENSB_IJNSC_ILi256EEENSB_IJNSC_ILi128EEEEEENSB_IJNSC_ILi32EEEEEEEEENS_10bfloat16_tESN_NSA_8TiledMMAINSA_8MMA_AtomIJNSA_26SM100_MMA_F16BF16_2x1SM_SSISN_SN_fLi256ELi128ELNSA_4UMMA5MajorE1ELSS_1ELNSR_7ScaleInE0ELST_0EEEEEENSA_6LayoutINSB_IJSE_SE_SE_EEENSB_IJNSC_ILi0EEESY_SY_EEEEENSB_IJNSA_10UnderscoreES11_S11_EEEEENS7_6detail27Sm100ImplicitGemmTileTraitsINSA_18SM100_TMA_2SM_LOADENSA_14ComposedLayoutINSA_7SwizzleILi3ELi4ELi3EEENSA_18smem_ptr_flag_bitsILi16EEENSW_INSB_IJNSC_ILi64EEENSC_ILi8EEEEEENSB_IJSE_S1C_EEEEEEEvEENS15_INSA_25SM100_TMA_2SM_LOAD_IM2COLES1H_vEEEENS_8epilogue10collective18CollectiveEpilogueINS1M_23Sm100TmaWarpSpecializedILi4ELi2ELi32ELb1ELb0EEEJNSB_IJSI_SJ_SL_EEENSB_IJNSW_ISI_SE_EENSW_ISK_SE_EEEEESN_NSB_IJlNSB_IJSE_llEEESY_EEESN_S1W_NS1M_6fusion15FusionCallbacksIS1Q_NS1X_17LinearCombinationISN_fSN_fLNS_15FloatRoundStyleE2EEES1R_S1U_JEEENSA_5SM1004TMEM4LOAD26SM100_TMEM_LOAD_32dp32b32xENSA_13SM90_TMA_LOADENS17_INS18_ILi2ELi4ELi3EEES1B_NSW_INSB_IJS1D_SK_EEENSB_IJSK_SE_EEEEEEENSA_39AutoVectorizingCopyWithAssumedAlignmentILi128EEENSA_14SM90_TMA_STOREES2C_S2E_S2E_EEEvvEEEEvNT_6ParamsE) ;  /* 0xffffff4002947950 */ /* 0x000fea0003c3ffff */
.L_x_223:
[----:B------:R-:W-:-:S00]  /*bdb0*/  BRA `(.L_x_223) ;  /* 0xfffffffc00fc7947 */ /* 0x000fc0000383ffff */
[----:B------:R-:W-:-:S00]  /*bdc0*/  NOP ;  /* 0x0000000000007918 */ /* 0x000fc00000000000 */
        /* <DEDUP_REMOVED lines=11> */
.L_x_224:


//--------------------- .nv.global.init           --------------------------
	.section	.nv.global.init,"aw",@progbits
.nv.global.init:
	.type		$str$29,@object
	.size		$str$29,($str$30 - $str$29)
$str$29:
        /*0000*/ 	.byte	0x28, 0x61, 0x64, 0x64, 0x72, 0x65, 0x73, 0x73, 0x20, 0x26, 0x20, 0x6d, 0x61, 0x73, 0x6b, 0x29
        /*0010*/ 	.byte	0x20, 0x3d, 0x3d, 0x20, 0x30, 0x00
	.type		$str$30,@object
	.size		$str$30,($str$28 - $str$30)
$str$30:
        /*0016*/ 	.byte	0x2f, 0x74, 0x6d, 0x70, 0x2f, 0x63, 0x75, 0x74, 0x6c, 0x61, 0x73, 0x73, 0x5f, 0x73, 0x77, 0x65
        /*0026*/ 	.byte	0x65, 0x70, 0x5f, 0x73, 0x72, 0x63, 0x2f, 0x69, 0x6e, 0x63, 0x6c, 0x75, 0x64, 0x65, 0x2f, 0x63
        /*0036*/ 	.byte	0x75, 0x74, 0x65, 0x2f, 0x70, 0x6f, 0x69, 0x6e, 0x74, 0x65, 0x72, 0x5f, 0x66, 0x6c, 0x61, 0x67
        /*0046*/ 	.byte	0x67, 0x65, 0x64, 0x2e, 0x68, 0x70, 0x70, 0x00
	.type		$str$28,@object
	.size		$str$28,($str$27 - $str$28)
$str$28:
        /*004e*/ 	.byte	0x2f, 0x74, 0x6d, 0x70, 0x2f, 0x63, 0x75, 0x74, 0x6c, 0x61, 0x73, 0x73, 0x5f, 0x73, 0x77, 0x65
        /*005e*/ 	.byte	0x65, 0x70, 0x5f, 0x73, 0x72, 0x63, 0x2f, 0x69, 0x6e, 0x63, 0x6c, 0x75, 0x64, 0x65, 0x2f, 0x63
        /*006e*/ 	.byte	0x75, 0x74, 0x65, 0x2f, 0x61, 0x74, 0x6f, 0x6d, 0x2f, 0x63, 0x6f, 0x70, 0x79, 0x5f, 0x74, 0x72
        /*007e*/ 	.byte	0x61, 0x69, 0x74, 0x73, 0x5f, 0x73, 0x6d, 0x31, 0x30, 0x30, 0x2e, 0x68, 0x70, 0x70, 0x00
	.type		$str$27,@object
	.size		$str$27,(__unnamed_1 - $str$27)
$str$27:
        /*008d*/ 	.byte	0x28, 0x28, 0x75, 0x69, 0x6e, 0x74, 0x33, 0x32, 0x5f, 0x74, 0x28, 0x74, 0x68, 0x72, 0x65, 0x61
        /*009d*/ 	.byte	0x64, 0x49, 0x64, 0x78, 0x2e, 0x78, 0x29, 0x20, 0x2f, 0x20, 0x33, 0x32, 0x29, 0x20, 0x25, 0x20
        /*00ad*/ 	.byte	0x34, 0x29, 0x20, 0x3d, 0x3d, 0x20, 0x28, 0x28, 0x28, 0x74, 0x6d, 0x65, 0x6d, 0x5f, 0x61, 0x64
        /*00bd*/ 	.byte	0x64, 0x72, 0x20, 0x3e, 0x3e, 0x20, 0x31, 0x36, 0x29, 0x20, 0x2f, 0x20, 0x33, 0x32, 0x29, 0x20
        /*00cd*/ 	.byte	0x25, 0x20, 0x34, 0x29, 0x00
	.type		__unnamed_1,@object
	.size		__unnamed_1,(__unnamed_2 - __unnamed_1)
__unnamed_1:
        /*00d2*/ 	.byte	0x61, 0x75, 0x74, 0x6f, 0x20, 0x63, 0x75, 0x74, 0x65, 0x3a, 0x3a, 0x61, 0x73, 0x5f, 0x70, 0x6f
        /* <DEDUP_REMOVED lines=24> */
        /*0262*/ 	.byte	0x34, 0x30, 0x39, 0x36, 0x3e, 0x3e, 0x3e, 0x3e, 0x5d, 0x00
	.type		__unnamed_2,@object
	.size		__unnamed_2,(.L_2 - __unnamed_2)
__unnamed_2:
        /* <DEDUP_REMOVED lines=42> */
        /*050c*/ 	.byte	0x3e, 0x3e, 0x5d, 0x00
.L_2:


//--------------------- .nv.shared._ZN7cutlass13device_kernelINS_4conv6kernel13ConvUniversalINS1_16ConvProblemShapeILNS1_8OperatorE2ELi2EEENS1_10collective14CollectiveConvINS1_47MainloopSm100TmaUmmaWarpSpecializedImplicitGemmILS5_2ELi16ELi2ELi1ELi2EN4cute5tupleIJNSA_1CILi2EEENSC_ILi1EEESE_EEEEENSB_IJNSC_ILi256EEENSB_IJNSC_ILi128EEEEEENSB_IJNSC_ILi32EEEEEEEEENS_10bfloat16_tESN_NSA_8TiledMMAINSA_8MMA_AtomIJNSA_26SM100_MMA_F16BF16_2x1SM_SSISN_SN_fLi256ELi128ELNSA_4UMMA5MajorE1ELSS_1ELNSR_7ScaleInE0ELST_0EEEEEENSA_6LayoutINSB_IJSE_SE_SE_EEENSB_IJNSC_ILi0EEESY_SY_EEEEENSB_IJNSA_10UnderscoreES11_S11_EEEEENS7_6detail27Sm100ImplicitGemmTileTraitsINSA_18SM100_TMA_2SM_LOADENSA_14ComposedLayoutINSA_7SwizzleILi3ELi4ELi3EEENSA_18smem_ptr_flag_bitsILi16EEENSW_INSB_IJNSC_ILi64EEENSC_ILi8EEEEEENSB_IJSE_S1C_EEEEEEEvEENS15_INSA_25SM100_TMA_2SM_LOAD_IM2COLES1H_vEEEENS_8epilogue10collective18CollectiveEpilogueINS1M_23Sm100TmaWarpSpecializedILi4ELi2ELi32ELb1ELb0EEEJNSB_IJSI_SJ_SL_EEENSB_IJNSW_ISI_SE_EENSW_ISK_SE_EEEEESN_NSB_IJlNSB_IJSE_llEEESY_EEESN_S1W_NS1M_6fusion15FusionCallbacksIS1Q_NS1X_17LinearCombinationISN_fSN_fLNS_15FloatRoundStyleE2EEES1R_S1U_JEEENSA_5SM1004TMEM4LOAD26SM100_TMEM_LOAD_32dp32b32xENSA_13SM90_TMA_LOADENS17_INS18_ILi2ELi4ELi3EEES1B_NSW_INSB_IJS1D_SK_EEENSB_IJSK_SE_EEEEEEENSA_39AutoVectorizingCopyWithAssumedAlignmentILi128EEENSA_14SM90_TMA_STOREES2C_S2E_S2E_EEEvvEEEEvNT_6ParamsE --------------------------
	.section	.nv.shared._ZN7cutlass13device_kernelINS_4conv6kernel13ConvUniversalINS1_16ConvProblemShapeILNS1_8OperatorE2ELi2EEENS1_10collective14CollectiveConvINS1_47MainloopSm100TmaUmmaWarpSpecializedImplicitGemmILS5_2ELi16ELi2ELi1ELi2EN4cute5tupleIJNSA_1CILi2EEENSC_ILi1EEESE_EEEEENSB_IJNSC_ILi256EEENSB_IJNSC_ILi128EEEEEENSB_IJNSC_ILi32EEEEEEEEENS_10bfloat16_tESN_NSA_8TiledMMAINSA_8MMA_AtomIJNSA_26SM100_MMA_F16BF16_2x1SM_SSISN_SN_fLi256ELi128ELNSA_4UMMA5MajorE1ELSS_1ELNSR_7ScaleInE0ELST_0EEEEEENSA_6LayoutINSB_IJSE_SE_SE_EEENSB_IJNSC_ILi0EEESY_SY_EEEEENSB_IJNSA_10UnderscoreES11_S11_EEEEENS7_6detail27Sm100ImplicitGemmTileTraitsINSA_18SM100_TMA_2SM_LOADENSA_14ComposedLayoutINSA_7SwizzleILi3ELi4ELi3EEENSA_18smem_ptr_flag_bitsILi16EEENSW_INSB_IJNSC_ILi64EEENSC_ILi8EEEEEENSB_IJSE_S1C_EEEEEEEvEENS15_INSA_25SM100_TMA_2SM_LOAD_IM2COLES1H_vEEEENS_8epilogue10collective18CollectiveEpilogueINS1M_23Sm100TmaWarpSpecializedILi4ELi2ELi32ELb1ELb0EEEJNSB_IJSI_SJ_SL_EEENSB_IJNSW_ISI_SE_EENSW_ISK_SE_EEEEESN_NSB_IJlNSB_IJSE_llEEESY_EEESN_S1W_NS1M_6fusion15FusionCallbacksIS1Q_NS1X_17LinearCombinationISN_fSN_fLNS_15FloatRoundStyleE2EEES1R_S1U_JEEENSA_5SM1004TMEM4LOAD26SM100_TMEM_LOAD_32dp32b32xENSA_13SM90_TMA_LOADENS17_INS18_ILi2ELi4ELi3EEES1B_NSW_INSB_IJS1D_SK_EEENSB_IJSK_SE_EEEEEEENSA_39AutoVectorizingCopyWithAssumedAlignmentILi128EEENSA_14SM90_TMA_STOREES2C_S2E_S2E_EEEvvEEEEvNT_6ParamsE,"aw",@nobits
	.sectionflags	@""
	.align	16
	.zero		1024


//--------------------- .nv.shared.reserved.0     --------------------------
	.section	.nv.shared.reserved.0,"aw",@nobits
	.weak		__nv_reservedSMEM_offset_0_alias
	.size		__nv_reservedSMEM_offset_0_alias, 0, 64
	.other		__nv_reservedSMEM_offset_0_alias,@"STO_CUDA_RESERVED_SHARED STV_DEFAULT"
__nv_reservedSMEM_offset_0_alias:
	.zero		0
.nv.shared.reserved.0:
	.zero		64
	.weak		__nv_reservedSMEM_tcgen05_partition
	.type		__nv_reservedSMEM_tcgen05_partition,@object
	.size		__nv_reservedSMEM_tcgen05_partition,(.L_0 - __nv_reservedSMEM_tcgen05_partition)
__nv_reservedSMEM_tcgen05_partition:
	.zero		32
.L_0:


//--------------------- .nv.global                --------------------------
	.section	.nv.global,"aw",@nobits
.nv.global:
	.type		_ZN39_INTERNAL_b8e4618c_4_k_cu_908ea810_31974cute1_E,@object
	.size		_ZN39_INTERNAL_b8e4618c_4_k_cu_908ea810_31974cute1_E,(_ZN39_INTERNAL_b8e4618c_4_k_cu_908ea810_31974cuda3std3__45__cpo6cbeginE - _ZN39_INTERNAL_b8e4618c_4_k_cu_908ea810_31974cute1_E)
_ZN39_INTERNAL_b8e4618c_4_k_cu_908ea810_31974cute1_E:
	.zero		1
	.type		_ZN39_INTERNAL_b8e4618c_4_k_cu_908ea810_31974cuda3std3__45__cpo6cbeginE,@object
	.size		_ZN39_INTERNAL_b8e4618c_4_k_cu_908ea810_31974cuda3std3__45__cpo6cbeginE,(_ZN39_INTERNAL_b8e4618c_4_k_cu_908ea810_31974cuda3std3__48in_placeE - _ZN39_INTERNAL_b8e4618c_4_k_cu_908ea810_31974cuda3std3__45__cpo6cbeginE)
_ZN39_INTERNAL_b8e4618c_4_k_cu_908ea810_31974cuda3std3__45__cpo6cbeginE:
	.zero		1
	.type		_ZN39_INTERNAL_b8e4618c_4_k_cu_908ea810_31974cuda3std3__48in_placeE,@object
	.size		_ZN39_INTERNAL_b8e4618c_4_k_cu_908ea810_31974cuda3std3__48in_placeE,(_ZN39_INTERNAL_b8e4618c_4_k_cu_908ea810_31974cuda3std6ranges3__45__cpo9iter_moveE - _ZN39_INTERNAL_b8e4618c_4_k_cu_908ea810_31974cuda3std3__48in_placeE)
_ZN39_INTERNAL_b8e4618c_4_k_cu_908ea810_31974cuda3std3__48in_placeE:
	.zero		1
	.type		_ZN39_INTERNAL_b8e4618c_4_k_cu_908ea810_31974cuda3std6ranges3__45__cpo9iter_moveE,@object
	.size		_ZN39_INTERNAL_b8e4618c_4_k_cu_908ea810_31974cuda3std6ranges3__45__cpo9iter_moveE,(_ZN39_INTERNAL_b8e4618c_4_k_cu_908ea810_31974cuda3std3__45__cpo5beginE - _ZN39_INTERNAL_b8e4618c_4_k_cu_908ea810_31974cuda3std6ranges3__45__cpo9iter_moveE)
_ZN39_INTERNAL_b8e4618c_4_k_cu_908ea810_31974cuda3std6ranges3__45__cpo9iter_moveE:
	.zero		1
	.type		_ZN39_INTERNAL_b8e4618c_4_k_cu_908ea810_31974cuda3std3__45__cpo5beginE,@object
	.size		_ZN39_INTERNAL_b8e4618c_4_k_cu_908ea810_31974cuda3std3__45__cpo5beginE,(_ZN39_INTERNAL_b8e4618c_4_k_cu_908ea810_31974cuda3std3__441_GLOBAL__N__b8e4618c_4_k_cu_908ea810_31976ignoreE - _ZN39_INTERNAL_b8e4618c_4_k_cu_908ea810_31974cuda3std3__45__cpo5beginE)
_ZN39_INTERNAL_b8e4618c_4_k_cu_908ea810_31974cuda3std3__45__cpo5beginE:
	.zero		1
	.type		_ZN39_INTERNAL_b8e4618c_4_k_cu_908ea810_31974cuda3std3__441_GLOBAL__N__b8e4618c_4_k_cu_908ea810_31976ignoreE,@object
	.size		_ZN39_INTERNAL_b8e4618c_4_k_cu_908ea810_31974cuda3std3__441_GLOBAL__N__b8e4618c_4_k_cu_908ea810_31976ignoreE,(_ZN39_INTERNAL_b8e4618c_4_k_cu_908ea810_31974cute7productE - _ZN39_INTERNAL_b8e4618c_4_k_cu_908ea810_31974cuda3std3__441_GLOBAL__N__b8e4618c_4_k_cu_908ea810_31976ignoreE)
_ZN39_INTERNAL_b8e4618c_4_k_cu_908ea810_31974cuda3std3__441_GLOBAL__N__b8e4618c_4_k_cu_908ea810_31976ignoreE:
	.zero		1
	.type		_ZN39_INTERNAL_b8e4618c_4_k_cu_908ea810_31974cute7productE,@object
	.size		_ZN39_INTERNAL_b8e4618c_4_k_cu_908ea810_31974cute7productE,(_ZN39_INTERNAL_b8e4618c_4_k_cu_908ea810_31974cuda3std3__45__cpo3endE - _ZN39_INTERNAL_b8e4618c_4_k_cu_908ea810_31974cute7productE)
_ZN39_INTERNAL_b8e4618c_4_k_cu_908ea810_31974cute7productE:
	.zero		1
	.type		_ZN39_INTERNAL_b8e4618c_4_k_cu_908ea810_31974cuda3std3__45__cpo3endE,@object
	.size		_ZN39_INTERNAL_b8e4618c_4_k_cu_908ea810_31974cuda3std3__45__cpo3endE,(_ZN39_INTERNAL_b8e4618c_4_k_cu_908ea810_31974cuda3std3__419piecewise_constructE - _ZN39_INTERNAL_b8e4618c_4_k_cu_908ea810_31974cuda3std3__45__cpo3endE)
_ZN39_INTERNAL_b8e4618c_4_k_cu_908ea810_31974cuda3std3__45__cpo3endE:
	.zero		1
	.type		_ZN39_INTERNAL_b8e4618c_4_k_cu_908ea810_31974cuda3std3__419piecewise_constructE,@object
	.size		_ZN39_INTERNAL_b8e4618c_4_k_cu_908ea810_31974cuda3std3__419piecewise_constructE,(_ZN39_INTERNAL_b8e4618c_4_k_cu_908ea810_31974cuda3std3__45__cpo4cendE - _ZN39_INTERNAL_b8e4618c_4_k_cu_908ea810_31974cuda3std3__419piecewise_constructE)
_ZN39_INTERNAL_b8e4618c_4_k_cu_908ea810_31974cuda3std3__419piecewise_constructE:
	.zero		1
	.type		_ZN39_INTERNAL_b8e4618c_4_k_cu_908ea810_31974cuda3std3__45__cpo4cendE,@object
	.size		_ZN39_INTERNAL_b8e4618c_4_k_cu_908ea810_31974cuda3std3__45__cpo4cendE,(_ZN39_INTERNAL_b8e4618c_4_k_cu_908ea810_31974cuda3std6ranges3__45__cpo4swapE - _ZN39_INTERNAL_b8e4618c_4_k_cu_908ea810_31974cuda3std3__45__cpo4cendE)
_ZN39_INTERNAL_b8e4618c_4_k_cu_908ea810_31974cuda3std3__45__cpo4cendE:
	.zero		1
	.type		_ZN39_INTERNAL_b8e4618c_4_k_cu_908ea810_31974cuda3std6ranges3__45__cpo4swapE,@object
	.size		_ZN39_INTERNAL_b8e4618c_4_k_cu_908ea810_31974cuda3std6ranges3__45__cpo4swapE,(.L_10 - _ZN39_INTERNAL_b8e4618c_4_k_cu_908ea810_31974cuda3std6ranges3__45__cpo4swapE)
_ZN39_INTERNAL_b8e4618c_4_k_cu_908ea810_31974cuda3std6ranges3__45__cpo4swapE:
	.zero		1
.L_10:


//--------------------- .nv.constant0._ZN7cutlass13device_kernelINS_4conv6kernel13ConvUniversalINS1_16ConvProblemShapeILNS1_8OperatorE2ELi2EEENS1_10collective14CollectiveConvINS1_47MainloopSm100TmaUmmaWarpSpecializedImplicitGemmILS5_2ELi16ELi2ELi1ELi2EN4cute5tupleIJNSA_1CILi2EEENSC_ILi1EEESE_EEEEENSB_IJNSC_ILi256EEENSB_IJNSC_ILi128EEEEEENSB_IJNSC_ILi32EEEEEEEEENS_10bfloat16_tESN_NSA_8TiledMMAINSA_8MMA_AtomIJNSA_26SM100_MMA_F16BF16_2x1SM_SSISN_SN_fLi256ELi128ELNSA_4UMMA5MajorE1ELSS_1ELNSR_7ScaleInE0ELST_0EEEEEENSA_6LayoutINSB_IJSE_SE_SE_EEENSB_IJNSC_ILi0EEESY_SY_EEEEENSB_IJNSA_10UnderscoreES11_S11_EEEEENS7_6detail27Sm100ImplicitGemmTileTraitsINSA_18SM100_TMA_2SM_LOADENSA_14ComposedLayoutINSA_7SwizzleILi3ELi4ELi3EEENSA_18smem_ptr_flag_bitsILi16EEENSW_INSB_IJNSC_ILi64EEENSC_ILi8EEEEEENSB_IJSE_S1C_EEEEEEEvEENS15_INSA_25SM100_TMA_2SM_LOAD_IM2COLES1H_vEEEENS_8epilogue10collective18CollectiveEpilogueINS1M_23Sm100TmaWarpSpecializedILi4ELi2ELi32ELb1ELb0EEEJNSB_IJSI_SJ_SL_EEENSB_IJNSW_ISI_SE_EENSW_ISK_SE_EEEEESN_NSB_IJlNSB_IJSE_llEEESY_EEESN_S1W_NS1M_6fusion15FusionCallbacksIS1Q_NS1X_17LinearCombinationISN_fSN_fLNS_15FloatRoundStyleE2EEES1R_S1U_JEEENSA_5SM1004TMEM4LOAD26SM100_TMEM_LOAD_32dp32b32xENSA_13SM90_TMA_LOADENS17_INS18_ILi2ELi4ELi3EEES1B_NSW_INSB_IJS1D_SK_EEENSB_IJSK_SE_EEEEEEENSA_39AutoVectorizingCopyWithAssumedAlignmentILi128EEENSA_14SM90_TMA_STOREES2C_S2E_S2E_EEEvvEEEEvNT_6ParamsE --------------------------
	.section	.nv.constant0._ZN7cutlass13device_kernelINS_4conv6kernel13ConvUniversalINS1_16ConvProblemShapeILNS1_8OperatorE2ELi2EEENS1_10collective14CollectiveConvINS1_47MainloopSm100TmaUmmaWarpSpecializedImplicitGemmILS5_2ELi16ELi2ELi1ELi2EN4cute5tupleIJNSA_1CILi2EEENSC_ILi1EEESE_EEEEENSB_IJNSC_ILi256EEENSB_IJNSC_ILi128EEEEEENSB_IJNSC_ILi32EEEEEEEEENS_10bfloat16_tESN_NSA_8TiledMMAINSA_8MMA_AtomIJNSA_26SM100_MMA_F16BF16_2x1SM_SSISN_SN_fLi256ELi128ELNSA_4UMMA5MajorE1ELSS_1ELNSR_7ScaleInE0ELST_0EEEEEENSA_6LayoutINSB_IJSE_SE_SE_EEENSB_IJNSC_ILi0EEESY_SY_EEEEENSB_IJNSA_10UnderscoreES11_S11_EEEEENS7_6detail27Sm100ImplicitGemmTileTraitsINSA_18SM100_TMA_2SM_LOADENSA_14ComposedLayoutINSA_7SwizzleILi3ELi4ELi3EEENSA_18smem_ptr_flag_bitsILi16EEENSW_INSB_IJNSC_ILi64EEENSC_ILi8EEEEEENSB_IJSE_S1C_EEEEEEEvEENS15_INSA_25SM100_TMA_2SM_LOAD_IM2COLES1H_vEEEENS_8epilogue10collective18CollectiveEpilogueINS1M_23Sm100TmaWarpSpecializedILi4ELi2ELi32ELb1ELb0EEEJNSB_IJSI_SJ_SL_EEENSB_IJNSW_ISI_SE_EENSW_ISK_SE_EEEEESN_NSB_IJlNSB_IJSE_llEEESY_EEESN_S1W_NS1M_6fusion15FusionCallbacksIS1Q_NS1X_17LinearCombinationISN_fSN_fLNS_15FloatRoundStyleE2EEES1R_S1U_JEEENSA_5SM1004TMEM4LOAD26SM100_TMEM_LOAD_32dp32b32xENSA_13SM90_TMA_LOADENS17_INS18_ILi2ELi4ELi3EEES1B_NSW_INSB_IJS1D_SK_EEENSB_IJSK_SE_EEEEEEENSA_39AutoVectorizingCopyWithAssumedAlignmentILi128EEENSA_14SM90_TMA_STOREES2C_S2E_S2E_EEEvvEEEEvNT_6ParamsE,"a",@progbits
	.sectionflags	@""
	.align	4
.nv.constant0._ZN7cutlass13device_kernelINS_4conv6kernel13ConvUniversalINS1_16ConvProblemShapeILNS1_8OperatorE2ELi2EEENS1_10collective14CollectiveConvINS1_47MainloopSm100TmaUmmaWarpSpecializedImplicitGemmILS5_2ELi16ELi2ELi1ELi2EN4cute5tupleIJNSA_1CILi2EEENSC_ILi1EEESE_EEEEENSB_IJNSC_ILi256EEENSB_IJNSC_ILi128EEEEEENSB_IJNSC_ILi32EEEEEEEEENS_10bfloat16_tESN_NSA_8TiledMMAINSA_8MMA_AtomIJNSA_26SM100_MMA_F16BF16_2x1SM_SSISN_SN_fLi256ELi128ELNSA_4UMMA5MajorE1ELSS_1ELNSR_7ScaleInE0ELST_0EEEEEENSA_6LayoutINSB_IJSE_SE_SE_EEENSB_IJNSC_ILi0EEESY_SY_EEEEENSB_IJNSA_10UnderscoreES11_S11_EEEEENS7_6detail27Sm100ImplicitGemmTileTraitsINSA_18SM100_TMA_2SM_LOADENSA_14ComposedLayoutINSA_7SwizzleILi3ELi4ELi3EEENSA_18smem_ptr_flag_bitsILi16EEENSW_INSB_IJNSC_ILi64EEENSC_ILi8EEEEEENSB_IJSE_S1C_EEEEEEEvEENS15_INSA_25SM100_TMA_2SM_LOAD_IM2COLES1H_vEEEENS_8epilogue10collective18CollectiveEpilogueINS1M_23Sm100TmaWarpSpecializedILi4ELi2ELi32ELb1ELb0EEEJNSB_IJSI_SJ_SL_EEENSB_IJNSW_ISI_SE_EENSW_ISK_SE_EEEEESN_NSB_IJlNSB_IJSE_llEEESY_EEESN_S1W_NS1M_6fusion15FusionCallbacksIS1Q_NS1X_17LinearCombinationISN_fSN_fLNS_15FloatRoundStyleE2EEES1R_S1U_JEEENSA_5SM1004TMEM4LOAD26SM100_TMEM_LOAD_32dp32b32xENSA_13SM90_TMA_LOADENS17_INS18_ILi2ELi4ELi3EEES1B_NSW_INSB_IJS1D_SK_EEENSB_IJSK_SE_EEEEEEENSA_39AutoVectorizingCopyWithAssumedAlignmentILi128EEENSA_14SM90_TMA_STOREES2C_S2E_S2E_EEEvvEEEEvNT_6ParamsE:
	.zero		2944


//--------------------- SYMBOLS --------------------------

	.type		.nv.reservedSmem.offset0,@object
	.size		.nv.reservedSmem.offset0,0x4
	.type		.nv.reservedSmem.cap,@object
	.size		.nv.reservedSmem.cap,0x4
	.type		__assertfail,@function
